def matmul_kernel(
    a_ptr,
    b_ptr,
    c_ptr,
    M,
    N,
    K,
    stride_am,
    stride_ak,
    stride_bk,
    stride_bn,
    stride_cm,
    stride_cn,
    BLOCK_M: tl.constexpr,
    BLOCK_N: tl.constexpr,
    BLOCK_K: tl.constexpr,
    GROUP_M: tl.constexpr,
):
    pid = tl.program_id(axis=0)
    num_pid_m = tl.cdiv(M, BLOCK_M)
    num_pid_n = tl.cdiv(N, BLOCK_N)
    num_pid_in_group = GROUP_M * num_pid_n
    group_id = pid // num_pid_in_group
    first_pid_m = group_id * GROUP_M
    group_size_m = min(num_pid_m - first_pid_m, GROUP_M)
    pid_m = first_pid_m + ((pid % num_pid_in_group) % group_size_m)
    pid_n = (pid % num_pid_in_group) // group_size_m

    offs_am = (pid_m * BLOCK_M + tl.arange(0, BLOCK_M)) % M
    offs_bn = (pid_n * BLOCK_N + tl.arange(0, BLOCK_N)) % N
    offs_k = tl.arange(0, BLOCK_K)
    a_ptrs = a_ptr + offs_am[:, None] * stride_am + offs_k[None, :] * stride_ak
    b_ptrs = b_ptr + offs_k[:, None] * stride_bk + offs_bn[None, :] * stride_bn

    acc = tl.zeros((BLOCK_M, BLOCK_N), dtype=tl.float32)
    for kk in range(0, tl.cdiv(K, BLOCK_K)):
        a = tl.load(a_ptrs, mask=offs_k[None, :] < K - kk * BLOCK_K, other=0.0)
        b = tl.load(b_ptrs, mask=offs_k[:, None] < K - kk * BLOCK_K, other=0.0)
        acc = tl.dot(a, b, acc)
        a_ptrs += BLOCK_K * stride_ak
        b_ptrs += BLOCK_K * stride_bk

    c = acc.to(c_ptr.dtype.element_ty)
    offs_cm = pid_m * BLOCK_M + tl.arange(0, BLOCK_M)
    offs_cn = pid_n * BLOCK_N + tl.arange(0, BLOCK_N)
    c_ptrs = c_ptr + offs_cm[:, None] * stride_cm + offs_cn[None, :] * stride_cn
    mask = (offs_cm[:, None] < M) & (offs_cn[None, :] < N)
    tl.store(c_ptrs, c, mask=mask)

# config = {"BLOCK_K": 32, "BLOCK_M": 512, "BLOCK_N": 128, "GROUP_M": 4, "arch": "sm_90", "dtype": "bf16", "num_ctas": 1, "num_stages": 3, "num_warps": 4}
# arch = sm_90


// ===== COMPILED SASS (sm_90a) =====

	.target	sm_90a

	.elftype	@"ET_EXEC"


//--------------------- .note.nv.tkinfo           --------------------------
	.section	.note.nv.tkinfo,"",@"SHT_NOTE"
	.sectionflags	@"SHF_NOTE_NV_TKINFO"
	.tkinfo
        /*0018*/ 	.word	0x00000002
        /*0030*/ 	.string	""
        /*0030*/ 	.string	"ptxas"
        /*0030*/ 	.string	"Cuda compilation tools, release 13.0, V13.0.88"
        /*0030*/ 	.string	"Build cuda_13.0.r13.0/compiler.36424714_0"
        /*0030*/ 	.string	"-v  -suppress-debug-info  -lineinfo  -arch sm_90a "



//--------------------- .note.nv.cuinfo           --------------------------
	.section	.note.nv.cuinfo,"",@"SHT_NOTE"
	.sectionflags	@"SHF_NOTE_NV_CUINFO"
        /*0018*/ 	.short	0x0002
        /*001a*/ 	.short	0x005a
        /*001c*/ 	.short	0x0082
	.zero		2


//--------------------- .nv.info                  --------------------------
	.section	.nv.info,"",@"SHT_CUDA_INFO"
	.align	4


	//----- nvinfo : EIATTR_REGCOUNT
	.align		4
        /*0000*/ 	.byte	0x04, 0x2f
        /*0002*/ 	.short	(.L_1 - .L_0)
	.align		4
.L_0:
        /*0004*/ 	.word	index@(matmul_kernel)
        /*0008*/ 	.word	0x000000ff


	//----- nvinfo : EIATTR_FRAME_SIZE
	.align		4
.L_1:
        /*000c*/ 	.byte	0x04, 0x11
        /*000e*/ 	.short	(.L_3 - .L_2)
	.align		4
.L_2:
        /*0010*/ 	.word	index@(matmul_kernel)
        /*0014*/ 	.word	0x00001030


	//----- nvinfo : EIATTR_MIN_STACK_SIZE
	.align		4
.L_3:
        /*0018*/ 	.byte	0x04, 0x12
        /*001a*/ 	.short	(.L_5 - .L_4)
	.align		4
.L_4:
        /*001c*/ 	.word	index@(matmul_kernel)
        /*0020*/ 	.word	0x00001030
.L_5:


//--------------------- .nv.compat                --------------------------
	.section	.nv.compat,"",@"SHT_CUDA_COMPAT_INFO"
	.align	4
        /*0000*/ 	.byte	0x02, 0x09, 0x01, 0x00, 0x02, 0x02, 0x04, 0x00, 0x02, 0x05, 0x05, 0x00, 0x03, 0x07, 0x01, 0x01
        /*0010*/ 	.byte	0x02, 0x03, 0x00, 0x00, 0x02, 0x06, 0x01, 0x00, 0x04, 0x0b, 0x08, 0x00, 0x00, 0x00, 0x00, 0x00
        /*0020*/ 	.byte	0x00, 0x00, 0x00, 0x00


//--------------------- .nv.info.matmul_kernel    --------------------------
	.section	.nv.info.matmul_kernel,"",@"SHT_CUDA_INFO"
	.sectionflags	@""
	.align	4


	//----- nvinfo : EIATTR_CUDA_API_VERSION
	.align		4
        /*0000*/ 	.byte	0x04, 0x37
        /*0002*/ 	.short	(.L_7 - .L_6)
.L_6:
        /*0004*/ 	.word	0x00000082


	//----- nvinfo : EIATTR_KPARAM_INFO
	.align		4
.L_7:
        /*0008*/ 	.byte	0x04, 0x17
        /*000a*/ 	.short	(.L_9 - .L_8)
.L_8:
        /*000c*/ 	.word	0x00000000
        /*0010*/ 	.short	0x000d
        /*0012*/ 	.short	0x0048
        /*0014*/ 	.byte	0x00, 0xf4, 0x21, 0x00


	//----- nvinfo : EIATTR_KPARAM_INFO
	.align		4
.L_9:
        /*0018*/ 	.byte	0x04, 0x17
        /*001a*/ 	.short	(.L_11 - .L_10)
.L_10:
        /*001c*/ 	.word	0x00000000
        /*0020*/ 	.short	0x000c
        /*0022*/ 	.short	0x0040
        /*0024*/ 	.byte	0x00, 0xf4, 0x21, 0x00


	//----- nvinfo : EIATTR_KPARAM_INFO
	.align		4
.L_11:
        /*0028*/ 	.byte	0x04, 0x17
        /*002a*/ 	.short	(.L_13 - .L_12)
.L_12:
        /*002c*/ 	.word	0x00000000
        /*0030*/ 	.short	0x000b
        /*0032*/ 	.short	0x0038
        /*0034*/ 	.byte	0x00, 0xf0, 0x11, 0x00


	//----- nvinfo : EIATTR_KPARAM_INFO
	.align		4
.L_13:
        /*0038*/ 	.byte	0x04, 0x17
        /*003a*/ 	.short	(.L_15 - .L_14)
.L_14:
        /*003c*/ 	.word	0x00000000
        /*0040*/ 	.short	0x000a
        /*0042*/ 	.short	0x0034
        /*0044*/ 	.byte	0x00, 0xf0, 0x11, 0x00


	//----- nvinfo : EIATTR_KPARAM_INFO
	.align		4
.L_15:
        /*0048*/ 	.byte	0x04, 0x17
        /*004a*/ 	.short	(.L_17 - .L_16)
.L_16:
        /*004c*/ 	.word	0x00000000
        /*0050*/ 	.short	0x0009
        /*0052*/ 	.short	0x0030
        /*0054*/ 	.byte	0x00, 0xf0, 0x11, 0x00


	//----- nvinfo : EIATTR_KPARAM_INFO
	.align		4
.L_17:
        /*0058*/ 	.byte	0x04, 0x17
        /*005a*/ 	.short	(.L_19 - .L_18)
.L_18:
        /*005c*/ 	.word	0x00000000
        /*0060*/ 	.short	0x0008
        /*0062*/ 	.short	0x002c
        /*0064*/ 	.byte	0x00, 0xf0, 0x11, 0x00


	//----- nvinfo : EIATTR_KPARAM_INFO
	.align		4
.L_19:
        /*0068*/ 	.byte	0x04, 0x17
        /*006a*/ 	.short	(.L_21 - .L_20)
.L_20:
        /*006c*/ 	.word	0x00000000
        /*0070*/ 	.short	0x0007
        /*0072*/ 	.short	0x0028
        /*0074*/ 	.byte	0x00, 0xf0, 0x11, 0x00


	//----- nvinfo : EIATTR_KPARAM_INFO
	.align		4
.L_21:
        /*0078*/ 	.byte	0x04, 0x17
        /*007a*/ 	.short	(.L_23 - .L_22)
.L_22:
        /*007c*/ 	.word	0x00000000
        /*0080*/ 	.short	0x0006
        /*0082*/ 	.short	0x0024
        /*0084*/ 	.byte	0x00, 0xf0, 0x11, 0x00


	//----- nvinfo : EIATTR_KPARAM_INFO
	.align		4
.L_23:
        /*0088*/ 	.byte	0x04, 0x17
        /*008a*/ 	.short	(.L_25 - .L_24)
.L_24:
        /*008c*/ 	.word	0x00000000
        /*0090*/ 	.short	0x0005
        /*0092*/ 	.short	0x0020
        /*0094*/ 	.byte	0x00, 0xf0, 0x11, 0x00


	//----- nvinfo : EIATTR_KPARAM_INFO
	.align		4
.L_25:
        /*0098*/ 	.byte	0x04, 0x17
        /*009a*/ 	.short	(.L_27 - .L_26)
.L_26:
        /*009c*/ 	.word	0x00000000
        /*00a0*/ 	.short	0x0004
        /*00a2*/ 	.short	0x001c
        /*00a4*/ 	.byte	0x00, 0xf0, 0x11, 0x00


	//----- nvinfo : EIATTR_KPARAM_INFO
	.align		4
.L_27:
        /*00a8*/ 	.byte	0x04, 0x17
        /*00aa*/ 	.short	(.L_29 - .L_28)
.L_28:
        /*00ac*/ 	.word	0x00000000
        /*00b0*/ 	.short	0x0003
        /*00b2*/ 	.short	0x0018
        /*00b4*/ 	.byte	0x00, 0xf0, 0x11, 0x00


	//----- nvinfo : EIATTR_KPARAM_INFO
	.align		4
.L_29:
        /*00b8*/ 	.byte	0x04, 0x17
        /*00ba*/ 	.short	(.L_31 - .L_30)
.L_30:
        /*00bc*/ 	.word	0x00000000
        /*00c0*/ 	.short	0x0002
        /*00c2*/ 	.short	0x0010
        /*00c4*/ 	.byte	0x00, 0xf4, 0x21, 0x00


	//----- nvinfo : EIATTR_KPARAM_INFO
	.align		4
.L_31:
        /*00c8*/ 	.byte	0x04, 0x17
        /*00ca*/ 	.short	(.L_33 - .L_32)
.L_32:
        /*00cc*/ 	.word	0x00000000
        /*00d0*/ 	.short	0x0001
        /*00d2*/ 	.short	0x0008
        /*00d4*/ 	.byte	0x00, 0xf4, 0x21, 0x00


	//----- nvinfo : EIATTR_KPARAM_INFO
	.align		4
.L_33:
        /*00d8*/ 	.byte	0x04, 0x17
        /*00da*/ 	.short	(.L_35 - .L_34)
.L_34:
        /*00dc*/ 	.word	0x00000000
        /*00e0*/ 	.short	0x0000
        /*00e2*/ 	.short	0x0000
        /*00e4*/ 	.byte	0x00, 0xf4, 0x21, 0x00


	//----- nvinfo : EIATTR_SPARSE_MMA_MASK
	.align		4
.L_35:
        /*00e8*/ 	.byte	0x03, 0x50
        /*00ea*/ 	.short	0x0000


	//----- nvinfo : EIATTR_MAXREG_COUNT
	.align		4
        /*00ec*/ 	.byte	0x03, 0x1b
        /*00ee*/ 	.short	0x00ff


	//----- nvinfo : EIATTR_NUM_BARRIERS
	.align		4
        /*00f0*/ 	.byte	0x02, 0x4c
        /*00f2*/ 	.byte	0x01
	.zero		1


	//----- nvinfo : EIATTR_ANNOTATIONS
	.align		4
        /*00f4*/ 	.byte	0x04, 0x55
        /*00f6*/ 	.short	(.L_37 - .L_36)


	//   ....[0]....
.L_36:
        /*00f8*/ 	.word	0x00000001
        /*00fc*/ 	.byte	0xa0, 0x00, 0x00, 0x00, 0x01, 0x00, 0x00, 0x00, 0xe0, 0x00, 0x00, 0x00, 0x01, 0x00, 0x00, 0x00
        /* <DEDUP_REMOVED lines=954> */
        /*3cac*/ 	.byte	0xc0, 0xda, 0x01, 0x00, 0x01, 0x00, 0x00, 0x00, 0x50, 0xdb, 0x01, 0x00


	//----- nvinfo : EIATTR_MERCURY_ISA_VERSION
	.align		4
.L_37:
        /*3cb8*/ 	.byte	0x03, 0x5f
        /*3cba*/ 	.short	0x0101


	//----- nvinfo : EIATTR_EXIT_INSTR_OFFSETS
	.align		4
        /*3cbc*/ 	.byte	0x04, 0x1c
        /*3cbe*/ 	.short	(.L_39 - .L_38)


	//   ....[0]....
.L_38:
        /*3cc0*/ 	.word	0x0001dcb0


	//   ....[1]....
        /*3cc4*/ 	.word	0x0001dce0


	//----- nvinfo : EIATTR_REQNTID
	.align		4
.L_39:
        /*3cc8*/ 	.byte	0x04, 0x10
        /*3cca*/ 	.short	(.L_41 - .L_40)
.L_40:
        /*3ccc*/ 	.word	0x00000080
        /*3cd0*/ 	.word	0x00000001
        /*3cd4*/ 	.word	0x00000001


	//----- nvinfo : EIATTR_CBANK_PARAM_SIZE
	.align		4
.L_41:
        /*3cd8*/ 	.byte	0x03, 0x19
        /*3cda*/ 	.short	0x0050


	//----- nvinfo : EIATTR_PARAM_CBANK
	.align		4
        /*3cdc*/ 	.byte	0x04, 0x0a
        /*3cde*/ 	.short	(.L_43 - .L_42)
	.align		4
.L_42:
        /*3ce0*/ 	.word	index@(.nv.constant0.matmul_kernel)
        /*3ce4*/ 	.short	0x0210
        /*3ce6*/ 	.short	0x0050


	//----- nvinfo : EIATTR_SW_WAR
	.align		4
.L_43:
        /*3ce8*/ 	.byte	0x04, 0x36
        /*3cea*/ 	.short	(.L_45 - .L_44)
.L_44:
        /*3cec*/ 	.word	0x00000008
.L_45:


//--------------------- .nv.callgraph             --------------------------
	.section	.nv.callgraph,"",@"SHT_CUDA_CALLGRAPH"
	.align	4
	.sectionentsize	8
	.align		4
        /*0000*/ 	.word	0x00000000
	.align		4
        /*0004*/ 	.word	0xffffffff
	.align		4
        /*0008*/ 	.word	0x00000000
	.align		4
        /*000c*/ 	.word	0xfffffffe
	.align		4
        /*0010*/ 	.word	0x00000000
	.align		4
        /*0014*/ 	.word	0xfffffffd
	.align		4
        /*0018*/ 	.word	0x00000000
	.align		4
        /*001c*/ 	.word	0xfffffffc


//--------------------- .text.matmul_kernel       --------------------------
	.section	.text.matmul_kernel,"ax",@progbits
	.align	128
        .global         matmul_kernel
        .type           matmul_kernel,@function
        .size           matmul_kernel,(.L_x_3 - matmul_kernel)
        .other          matmul_kernel,@"STO_CUDA_ENTRY STV_DEFAULT"
matmul_kernel:
.text.matmul_kernel:
[----:B------:R-:W0:Y:S08]  /*0000*/  LDC R1, c[0x0][0x28] ;  /* 0x00000a00ff017b82 */ /* 0x000e300000000800 */
[----:B------:R-:W1:Y:S01]  /*0010*/  LDC.64 R2, c[0x0][0x228] ;  /* 0x00008a00ff027b82 */ /* 0x000e620000000a00 */
[----:B------:R-:W2:Y:S01]  /*0020*/  S2R R7, SR_CTAID.X ;  /* 0x0000000000077919 */ /* 0x000ea20000002500 */
[----:B0-----:R-:W-:Y:S01]  /*0030*/  VIADD R1, R1, 0xffffefd0 ;  /* 0xffffefd001017836 */ /* 0x001fe20000000000 */
[----:B------:R-:W-:Y:S01]  /*0040*/  UMOV UR4, 0x400 ;  /* 0x0000040000047882 */ /* 0x000fe20000000000 */
[----:B------:R-:W-:Y:S01]  /*0050*/  ULDC.64 UR6, c[0x0][0x208] ;  /* 0x0000820000067ab9 */ /* 0x000fe20000000a00 */
[----:B------:R-:W0:Y:S01]  /*0060*/  S2R R152, SR_TID.X ;  /* 0x0000000000987919 */ /* 0x000e220000002100 */
[----:B------:R-:W-:-:S02]  /*0070*/  CS2R R88, SRZ ;  /* 0x0000000000587805 */ /* 0x000fc4000001ff00 */
[----:B------:R-:W-:Y:S01]  /*0080*/  CS2R R90, SRZ ;  /* 0x00000000005a7805 */ /* 0x000fe2000001ff00 */
[----:B------:R-:W3:Y:S01]  /*0090*/  S2UR UR5, SR_CgaCtaId ;  /* 0x00000000000579c3 */ /* 0x000ee20000008800 */
[----:B------:R4:W-:Y:S01]  /*00a0*/  STL [R1+0xc0], RZ ;  /* 0x0000c0ff01007387 */ /* 0x0009e20000100800 */
[----:B------:R-:W-:Y:S02]  /*00b0*/  CS2R R24, SRZ ;  /* 0x0000000000187805 */ /* 0x000fe4000001ff00 */
[----:B------:R-:W-:Y:S02]  /*00c0*/  CS2R R26, SRZ ;  /* 0x00000000001a7805 */ /* 0x000fe4000001ff00 */
[----:B------:R-:W-:Y:S01]  /*00d0*/  CS2R R116, SRZ ;  /* 0x0000000000747805 */ /* 0x000fe2000001ff00 */
[----:B------:R4:W-:Y:S01]  /*00e0*/  STL [R1+0xc4], RZ ;  /* 0x0000c4ff01007387 */ /* 0x0009e20000100800 */
[----:B------:R-:W-:Y:S02]  /*00f0*/  CS2R R118, SRZ ;  /* 0x0000000000767805 */ /* 0x000fe4000001ff00 */
[----:B------:R-:W-:-:S02]  /*0100*/  CS2R R112, SRZ ;  /* 0x0000000000707805 */ /* 0x000fc4000001ff00 */
[----:B------:R-:W-:Y:S01]  /*0110*/  CS2R R114, SRZ ;  /* 0x0000000000727805 */ /* 0x000fe2000001ff00 */
[----:B------:R4:W-:Y:S01]  /*0120*/  STL [R1+0xc8], RZ ;  /* 0x0000c8ff01007387 */ /* 0x0009e20000100800 */
[----:B------:R-:W-:Y:S02]  /*0130*/  CS2R R92, SRZ ;  /* 0x00000000005c7805 */ /* 0x000fe4000001ff00 */
[----:B------:R-:W-:Y:S02]  /*0140*/  CS2R R94, SRZ ;  /* 0x00000000005e7805 */ /* 0x000fe4000001ff00 */
[----:B------:R-:W-:Y:S01]  /*0150*/  CS2R R28, SRZ ;  /* 0x00000000001c7805 */ /* 0x000fe2000001ff00 */
[----:B------:R4:W-:Y:S01]  /*0160*/  STL [R1+0xcc], RZ ;  /* 0x0000ccff01007387 */ /* 0x0009e20000100800 */
[----:B------:R-:W-:Y:S02]  /*0170*/  CS2R R30, SRZ ;  /* 0x00000000001e7805 */ /* 0x000fe4000001ff00 */
[----:B------:R-:W-:Y:S01]  /*0180*/  CS2R R96, SRZ ;  /* 0x0000000000607805 */ /* 0x000fe2000001ff00 */
[----:B-1----:R-:W-:Y:S01]  /*0190*/  VIADD R0, R3, 0x7f ;  /* 0x0000007f03007836 */ /* 0x002fe20000000000 */
[----:B------:R4:W-:Y:S01]  /*01a0*/  STL [R1+0xd0], RZ ;  /* 0x0000d0ff01007387 */ /* 0x0009e20000100800 */
[----:B------:R-:W-:-:S02]  /*01b0*/  CS2R R98, SRZ ;  /* 0x0000000000627805 */ /* 0x000fc4000001ff00 */
[----:B------:R-:W-:Y:S02]  /*01c0*/  CS2R R84, SRZ ;  /* 0x0000000000547805 */ /* 0x000fe4000001ff00 */
[----:B------:R-:W-:Y:S02]  /*01d0*/  CS2R R86, SRZ ;  /* 0x0000000000567805 */ /* 0x000fe4000001ff00 */
[----:B------:R-:W-:Y:S01]  /*01e0*/  SHF.R.S32.HI R5, RZ, 0x1f, R0 ;  /* 0x0000001fff057819 */ /* 0x000fe20000011400 */
[----:B------:R4:W-:Y:S01]  /*01f0*/  STL [R1+0xd4], RZ ;  /* 0x0000d4ff01007387 */ /* 0x0009e20000100800 */
[----:B------:R-:W-:Y:S01]  /*0200*/  CS2R R80, SRZ ;  /* 0x0000000000507805 */ /* 0x000fe2000001ff00 */
[----:B---3--:R-:W-:Y:S01]  /*0210*/  ULEA UR4, UR5, UR4, 0x18 ;  /* 0x0000000405047291 */ /* 0x008fe2000f8ec03f */
[----:B------:R-:W-:Y:S01]  /*0220*/  LEA.HI R5, R5, R0, RZ, 0x7 ;  /* 0x0000000005057211 */ /* 0x000fe200078f38ff */
[----:B------:R4:W-:Y:S01]  /*0230*/  STL [R1+0xd8], RZ ;  /* 0x0000d8ff01007387 */ /* 0x0009e20000100800 */
[----:B--2---:R-:W-:-:S02]  /*0240*/  IABS R10, R7 ;  /* 0x00000007000a7213 */ /* 0x004fc40000000000 */
[----:B------:R-:W-:Y:S02]  /*0250*/  CS2R R82, SRZ ;  /* 0x0000000000527805 */ /* 0x000fe4000001ff00 */
[----:B------:R-:W-:Y:S01]  /*0260*/  SHF.R.S32.HI R5, RZ, 0x7, R5 ;  /* 0x00000007ff057819 */ /* 0x000fe20000011405 */
[----:B------:R4:W-:Y:S01]  /*0270*/  STL [R1+0xdc], RZ ;  /* 0x0000dcff01007387 */ /* 0x0009e20000100800 */
[----:B0-----:R-:W-:Y:S02]  /*0280*/  LOP3.LUT R239, R152, 0x7f, RZ, 0xc0, !PT ;  /* 0x0000007f98ef7812 */ /* 0x001fe400078ec0ff */
[----:B------:R-:W-:Y:S02]  /*0290*/  CS2R R32, SRZ ;  /* 0x0000000000207805 */ /* 0x000fe4000001ff00 */
[----:B------:R-:W-:Y:S01]  /*02a0*/  CS2R R34, SRZ ;  /* 0x0000000000227805 */ /* 0x000fe2000001ff00 */
[----:B------:R-:W-:Y:S01]  /*02b0*/  IMAD.SHL.U32 R6, R5, 0x4, RZ ;  /* 0x0000000405067824 */ /* 0x000fe200078e00ff */
[----:B------:R4:W-:Y:S01]  /*02c0*/  STL [R1+0xe0], RZ ;  /* 0x0000e0ff01007387 */ /* 0x0009e20000100800 */
[----:B------:R-:W-:-:S02]  /*02d0*/  CS2R R72, SRZ ;  /* 0x0000000000487805 */ /* 0x000fc4000001ff00 */
[----:B------:R-:W-:Y:S02]  /*02e0*/  CS2R R74, SRZ ;  /* 0x00000000004a7805 */ /* 0x000fe4000001ff00 */
[----:B------:R-:W-:Y:S02]  /*02f0*/  CS2R R76, SRZ ;  /* 0x00000000004c7805 */ /* 0x000fe4000001ff00 */
[-C--:B------:R-:W-:Y:S01]  /*0300*/  IABS R9, R6.reuse ;  /* 0x0000000600097213 */ /* 0x080fe20000000000 */
[----:B------:R4:W-:Y:S01]  /*0310*/  STL [R1+0xe4], RZ ;  /* 0x0000e4ff01007387 */ /* 0x0009e20000100800 */
[----:B------:R-:W-:Y:S02]  /*0320*/  IABS R12, R6 ;  /* 0x00000006000c7213 */ /* 0x000fe40000000000 */
[----:B------:R-:W-:Y:S01]  /*0330*/  CS2R R78, SRZ ;  /* 0x00000000004e7805 */ /* 0x000fe2000001ff00 */
[----:B------:R-:W0:Y:S01]  /*0340*/  I2F.RP R0, R9 ;  /* 0x0000000900007306 */ /* 0x000e220000209400 */
[----:B------:R4:W-:Y:S01]  /*0350*/  STL [R1+0xe8], RZ ;  /* 0x0000e8ff01007387 */ /* 0x0009e20000100800 */
[----:B------:R-:W-:-:S02]  /*0360*/  CS2R R100, SRZ ;  /* 0x0000000000647805 */ /* 0x000fc4000001ff00 */
[----:B------:R-:W-:Y:S02]  /*0370*/  CS2R R102, SRZ ;  /* 0x0000000000667805 */ /* 0x000fe4000001ff00 */
[----:B------:R-:W-:Y:S01]  /*0380*/  CS2R R36, SRZ ;  /* 0x0000000000247805 */ /* 0x000fe2000001ff00 */
[----:B------:R4:W-:Y:S01]  /*0390*/  STL [R1+0xec], RZ ;  /* 0x0000ecff01007387 */ /* 0x0009e20000100800 */
[----:B------:R-:W-:Y:S02]  /*03a0*/  CS2R R38, SRZ ;  /* 0x0000000000267805 */ /* 0x000fe4000001ff00 */
[----:B------:R-:W-:Y:S02]  /*03b0*/  CS2R R108, SRZ ;  /* 0x00000000006c7805 */ /* 0x000fe4000001ff00 */
[----:B------:R-:W-:Y:S01]  /*03c0*/  CS2R R110, SRZ ;  /* 0x00000000006e7805 */ /* 0x000fe2000001ff00 */
[----:B------:R4:W-:Y:S01]  /*03d0*/  STL [R1+0xf0], RZ ;  /* 0x0000f0ff01007387 */ /* 0x0009e20000100800 */
[----:B------:R-:W-:-:S02]  /*03e0*/  CS2R R104, SRZ ;  /* 0x0000000000687805 */ /* 0x000fc4000001ff00 */
[----:B------:R-:W-:Y:S02]  /*03f0*/  CS2R R106, SRZ ;  /* 0x00000000006a7805 */ /* 0x000fe4000001ff00 */
[----:B------:R-:W-:Y:S01]  /*0400*/  CS2R R68, SRZ ;  /* 0x0000000000447805 */ /* 0x000fe2000001ff00 */
[----:B------:R4:W-:Y:S01]  /*0410*/  STL [R1+0xf4], RZ ;  /* 0x0000f4ff01007387 */ /* 0x0009e20000100800 */
[----:B------:R-:W-:Y:S01]  /*0420*/  CS2R R70, SRZ ;  /* 0x0000000000467805 */ /* 0x000fe2000001ff00 */
[----:B0-----:R-:W0:Y:S01]  /*0430*/  MUFU.RCP R0, R0 ;  /* 0x0000000000007308 */ /* 0x001e220000001000 */
        /* <DEDUP_REMOVED lines=15> */
[----:B------:R-:W-:Y:S01]  /*0530*/  CS2R R50, SRZ ;  /* 0x0000000000327805 */ /* 0x000fe2000001ff00 */
[----:B0-----:R-:W-:Y:S01]  /*0540*/  VIADD R4, R0, 0xffffffe ;  /* 0x0ffffffe00047836 */ /* 0x001fe20000000000 */
[----:B------:R4:W-:Y:S01]  /*0550*/  STL [R1+0x1d8], RZ ;  /* 0x0001d8ff01007387 */ /* 0x0009e20000100800 */
[----:B------:R-:W-:Y:S01]  /*0560*/  IMAD.MOV R0, RZ, RZ, -R12 ;  /* 0x000000ffff007224 */ /* 0x000fe200078e0a0c */
[----:B------:R-:W-:Y:S01]  /*0570*/  CS2R R52, SRZ ;  /* 0x0000000000347805 */ /* 0x000fe2000001ff00 */
[----:B------:R0:W1:Y:S01]  /*0580*/  F2I.FTZ.U32.TRUNC.NTZ R5, R4 ;  /* 0x0000000400057305 */ /* 0x000062000021f000 */
        /* <DEDUP_REMOVED lines=8> */
[----:B0-----:R-:W-:Y:S01]  /*0610*/  IMAD.MOV.U32 R4, RZ, RZ, RZ ;  /* 0x000000ffff047224 */ /* 0x001fe200078e00ff */
[----:B------:R4:W-:Y:S01]  /*0620*/  STL [R1+0x1e4], RZ ;  /* 0x0001e4ff01007387 */ /* 0x0009e20000100800 */
[----:B------:R-:W-:-:S02]  /*0630*/  CS2R R120, SRZ ;  /* 0x0000000000787805 */ /* 0x000fc4000001ff00 */
[----:B------:R-:W-:Y:S02]  /*0640*/  CS2R R122, SRZ ;  /* 0x00000000007a7805 */ /* 0x000fe4000001ff00 */
[----:B------:R-:W-:Y:S01]  /*0650*/  CS2R R124, SRZ ;  /* 0x00000000007c7805 */ /* 0x000fe2000001ff00 */
[----:B------:R4:W-:Y:S01]  /*0660*/  STL [R1+0x1e8], RZ ;  /* 0x0001e8ff01007387 */ /* 0x0009e20000100800 */
[--C-:B-1----:R-:W-:Y:S01]  /*0670*/  IMAD.MOV R8, RZ, RZ, -R5.reuse ;  /* 0x000000ffff087224 */ /* 0x102fe200078e0a05 */
[----:B------:R-:W-:Y:S02]  /*0680*/  CS2R R126, SRZ ;  /* 0x00000000007e7805 */ /* 0x000fe4000001ff00 */
[----:B------:R-:W-:Y:S01]  /*0690*/  CS2R R128, SRZ ;  /* 0x0000000000807805 */ /* 0x000fe2000001ff00 */
[----:B------:R4:W-:Y:S01]  /*06a0*/  STL [R1+0x1ec], RZ ;  /* 0x0001ecff01007387 */ /* 0x0009e20000100800 */
[----:B------:R-:W-:Y:S01]  /*06b0*/  IMAD R11, R8, R9, RZ ;  /* 0x00000009080b7224 */ /* 0x000fe200078e02ff */
[----:B------:R-:W-:Y:S01]  /*06c0*/  CS2R R130, SRZ ;  /* 0x0000000000827805 */ /* 0x000fe2000001ff00 */
[----:B------:R-:W-:Y:S01]  /*06d0*/  IMAD.MOV.U32 R8, RZ, RZ, R10 ;  /* 0x000000ffff087224 */ /* 0x000fe200078e000a */
[----:B------:R4:W-:Y:S01]  /*06e0*/  STL [R1+0x1f0], RZ ;  /* 0x0001f0ff01007387 */ /* 0x0009e20000100800 */
[----:B------:R-:W-:Y:S01]  /*06f0*/  IMAD.HI.U32 R5, R5, R11, R4 ;  /* 0x0000000b05057227 */ /* 0x000fe200078e0004 */
[----:B------:R-:W-:-:S02]  /*0700*/  CS2R R132, SRZ ;  /* 0x0000000000847805 */ /* 0x000fc4000001ff00 */
[----:B------:R-:W-:Y:S01]  /*0710*/  CS2R R134, SRZ ;  /* 0x0000000000867805 */ /* 0x000fe2000001ff00 */
[----:B------:R4:W-:Y:S01]  /*0720*/  STL [R1+0x1f4], RZ ;  /* 0x0001f4ff01007387 */ /* 0x0009e20000100800 */
[----:B------:R-:W-:Y:S02]  /*0730*/  CS2R R136, SRZ ;  /* 0x0000000000887805 */ /* 0x000fe4000001ff00 */
[----:B------:R-:W-:Y:S01]  /*0740*/  CS2R R138, SRZ ;  /* 0x00000000008a7805 */ /* 0x000fe2000001ff00 */
[----:B------:R-:W-:Y:S01]  /*0750*/  IMAD.HI.U32 R5, R5, R8, RZ ;  /* 0x0000000805057227 */ /* 0x000fe200078e00ff */
[----:B------:R4:W-:Y:S01]  /*0760*/  STL [R1+0x1f8], RZ ;  /* 0x0001f8ff01007387 */ /* 0x0009e20000100800 */
[----:B------:R-:W-:Y:S02]  /*0770*/  CS2R R140, SRZ ;  /* 0x00000000008c7805 */ /* 0x000fe4000001ff00 */
[----:B------:R-:W-:Y:S01]  /*0780*/  CS2R R142, SRZ ;  /* 0x00000000008e7805 */ /* 0x000fe2000001ff00 */
[----:B------:R-:W-:Y:S01]  /*0790*/  IMAD R0, R5, R0, R8 ;  /* 0x0000000005007224 */ /* 0x000fe200078e0208 */
[----:B------:R4:W-:Y:S01]  /*07a0*/  STL [R1+0x1fc], RZ ;  /* 0x0001fcff01007387 */ /* 0x0009e20000100800 */
[----:B------:R-:W-:-:S02]  /*07b0*/  CS2R R144, SRZ ;  /* 0x0000000000907805 */ /* 0x000fc4000001ff00 */
[----:B------:R-:W-:Y:S02]  /*07c0*/  CS2R R146, SRZ ;  /* 0x0000000000927805 */ /* 0x000fe4000001ff00 */
[----:B------:R-:W-:Y:S02]  /*07d0*/  CS2R R148, SRZ ;  /* 0x0000000000947805 */ /* 0x000fe4000001ff00 */
[----:B------:R-:W-:Y:S01]  /*07e0*/  ISETP.GT.U32.AND P1, PT, R9, R0, PT ;  /* 0x000000000900720c */ /* 0x000fe20003f24070 */
        /* <DEDUP_REMOVED lines=12> */
[----:B------:R-:W-:Y:S01]  /*08b0*/  @!P1 IMAD.IADD R0, R0, 0x1, -R9 ;  /* 0x0000000100009824 */ /* 0x000fe200078e0a09 */
[----:B------:R4:W-:Y:S01]  /*08c0*/  STL [R1+0x2ec], RZ ;  /* 0x0002ecff01007387 */ /* 0x0009e20000100800 */
[----:B------:R-:W-:Y:S01]  /*08d0*/  @!P1 VIADD R5, R5, 0x1 ;  /* 0x0000000105059836 */ /* 0x000fe20000000000 */
[----:B------:R-:W-:-:S02]  /*08e0*/  ISETP.NE.AND P1, PT, R6, RZ, PT ;  /* 0x000000ff0600720c */ /* 0x000fc40003f25270 */
[----:B------:R-:W-:Y:S02]  /*08f0*/  CS2R R204, SRZ ;  /* 0x0000000000cc7805 */ /* 0x000fe4000001ff00 */
[----:B------:R-:W-:Y:S01]  /*0900*/  ISETP.GE.U32.AND P0, PT, R0, R9, PT ;  /* 0x000000090000720c */ /* 0x000fe20003f06070 */
[----:B------:R4:W-:Y:S01]  /*0910*/  STL [R1+0x2f0], RZ ;  /* 0x0002f0ff01007387 */ /* 0x0009e20000100800 */
[----:B------:R-:W-:Y:S02]  /*0920*/  LOP3.LUT R0, R7, R6, RZ, 0x3c, !PT ;  /* 0x0000000607007212 */ /* 0x000fe400078e3cff */
[----:B------:R-:W-:Y:S02]  /*0930*/  CS2R R206, SRZ ;  /* 0x0000000000ce7805 */ /* 0x000fe4000001ff00 */
[----:B------:R-:W-:Y:S01]  /*0940*/  CS2R R208, SRZ ;  /* 0x0000000000d07805 */ /* 0x000fe2000001ff00 */
[----:B------:R4:W-:Y:S01]  /*0950*/  STL [R1+0x2f4], RZ ;  /* 0x0002f4ff01007387 */ /* 0x0009e20000100800 */
[----:B------:R-:W-:Y:S01]  /*0960*/  ISETP.GE.AND P2, PT, R0, RZ, PT ;  /* 0x000000ff0000720c */ /* 0x000fe20003f46270 */
[----:B------:R-:W-:Y:S01]  /*0970*/  VIADD R0, R2, 0x1ff ;  /* 0x000001ff02007836 */ /* 0x000fe20000000000 */
[----:B------:R-:W-:Y:S01]  /*0980*/  CS2R R210, SRZ ;  /* 0x0000000000d27805 */ /* 0x000fe2000001ff00 */
[----:B------:R4:W-:Y:S01]  /*0990*/  STL [R1+0x2f8], RZ ;  /* 0x0002f8ff01007387 */ /* 0x0009e20000100800 */
[----:B------:R-:W-:-:S02]  /*09a0*/  CS2R R212, SRZ ;  /* 0x0000000000d47805 */ /* 0x000fc4000001ff00 */
[----:B------:R-:W-:Y:S02]  /*09b0*/  CS2R R214, SRZ ;  /* 0x0000000000d67805 */ /* 0x000fe4000001ff00 */
[----:B------:R-:W-:Y:S01]  /*09c0*/  CS2R R216, SRZ ;  /* 0x0000000000d87805 */ /* 0x000fe2000001ff00 */
[----:B------:R-:W-:Y:S01]  /*09d0*/  @P0 VIADD R5, R5, 0x1 ;  /* 0x0000000105050836 */ /* 0x000fe20000000000 */
[----:B------:R4:W-:Y:S01]  /*09e0*/  STL [R1+0x2fc], RZ ;  /* 0x0002fcff01007387 */ /* 0x0009e20000100800 */
[----:B------:R-:W-:Y:S02]  /*09f0*/  CS2R R218, SRZ ;  /* 0x0000000000da7805 */ /* 0x000fe4000001ff00 */
[----:B------:R-:W-:Y:S01]  /*0a00*/  CS2R R220, SRZ ;  /* 0x0000000000dc7805 */ /* 0x000fe2000001ff00 */
[----:B------:R-:W-:Y:S01]  /*0a10*/  IMAD.MOV.U32 R4, RZ, RZ, R5 ;  /* 0x000000ffff047224 */ /* 0x000fe200078e0005 */
[----:B------:R-:W-:Y:S01]  /*0a20*/  SHF.R.S32.HI R5, RZ, 0x1f, R0 ;  /* 0x0000001fff057819 */ /* 0x000fe20000011400 */
[----:B------:R4:W-:Y:S01]  /*0a30*/  STL [R1+0x3f0], RZ ;  /* 0x0003f0ff01007387 */ /* 0x0009e20000100800 */
[----:B------:R-:W-:Y:S01]  /*0a40*/  CS2R R222, SRZ ;  /* 0x0000000000de7805 */ /* 0x000fe2000001ff00 */
[----:B------:R-:W-:Y:S01]  /*0a50*/  @!P2 IMAD.MOV R4, RZ, RZ, -R4 ;  /* 0x000000ffff04a224 */ /* 0x000fe200078e0a04 */
[----:B------:R-:W-:Y:S01]  /*0a60*/  @!P1 LOP3.LUT R4, RZ, R6, RZ, 0x33, !PT ;  /* 0x00000006ff049212 */ /* 0x000fe200078e33ff */
[----:B------:R4:W-:Y:S01]  /*0a70*/  STL [R1+0x3f4], RZ ;  /* 0x0003f4ff01007387 */ /* 0x0009e20000100800 */
[----:B------:R-:W-:-:S02]  /*0a80*/  LEA.HI R5, R5, R0, RZ, 0x9 ;  /* 0x0000000005057211 */ /* 0x000fc400078f48ff */
[----:B------:R-:W-:Y:S02]  /*0a90*/  CS2R R224, SRZ ;  /* 0x0000000000e07805 */ /* 0x000fe4000001ff00 */
[----:B------:R-:W-:Y:S01]  /*0aa0*/  CS2R R226, SRZ ;  /* 0x0000000000e27805 */ /* 0x000fe2000001ff00 */
[----:B------:R-:W-:Y:S01]  /*0ab0*/  IMAD.SHL.U32 R8, R4, 0x4, RZ ;  /* 0x0000000404087824 */ /* 0x000fe200078e00ff */
[----:B------:R4:W-:Y:S01]  /*0ac0*/  STL [R1+0x3f8], RZ ;  /* 0x0003f8ff01007387 */ /* 0x0009e20000100800 */
[----:B------:R-:W-:Y:S01]  /*0ad0*/  IMAD.MOV R4, RZ, RZ, -R4 ;  /* 0x000000ffff047224 */ /* 0x000fe200078e0a04 */
[----:B------:R-:W-:Y:S02]  /*0ae0*/  CS2R R240, SRZ ;  /* 0x0000000000f07805 */ /* 0x000fe4000001ff00 */
[----:B------:R-:W-:Y:S02]  /*0af0*/  CS2R R242, SRZ ;  /* 0x0000000000f27805 */ /* 0x000fe4000001ff00 */
[----:B------:R-:W-:Y:S01]  /*0b00*/  LEA.HI.SX32 R5, R5, -R8, 0x17 ;  /* 0x8000000805057211 */ /* 0x000fe200078fbaff */
[----:B------:R-:W-:Y:S01]  /*0b10*/  IMAD R6, R6, R4, R7 ;  /* 0x0000000406067224 */ /* 0x000fe200078e0207 */
[----:B------:R4:W-:Y:S01]  /*0b20*/  STL [R1+0x3fc], RZ ;  /* 0x0003fcff01007387 */ /* 0x0009e20000100800 */
[----:B------:R-:W-:-:S02]  /*0b30*/  LOP3.LUT R153, R152, 0x60, RZ, 0xc0, !PT ;  /* 0x0000006098997812 */ /* 0x000fc400078ec0ff */
[----:B------:R-:W-:Y:S01]  /*0b40*/  VIMNMX R13, R5, 0x4, PT ;  /* 0x00000004050d7848 */ /* 0x000fe20003fe0100 */
[----:B------:R4:W-:Y:S01]  /*0b50*/  STL [R1+0x4f0], RZ ;  /* 0x0004f0ff01007387 */ /* 0x0009e20000100800 */
[----:B------:R-:W-:Y:S02]  /*0b60*/  IABS R11, R6 ;  /* 0x00000006000b7213 */ /* 0x000fe40000000000 */
[----:B------:R-:W-:Y:S01]  /*0b70*/  IABS R9, R13 ;  /* 0x0000000d00097213 */ /* 0x000fe20000000000 */
[----:B------:R4:W-:Y:S03]  /*0b80*/  STL [R1+0x4f4], RZ ;  /* 0x0004f4ff01007387 */ /* 0x0009e60000100800 */
[----:B------:R-:W0:Y:S01]  /*0b90*/  I2F.RP R0, R9 ;  /* 0x0000000900007306 */ /* 0x000e220000209400 */
[----:B------:R4:W-:Y:S04]  /*0ba0*/  STL [R1+0x4f8], RZ ;  /* 0x0004f8ff01007387 */ /* 0x0009e80000100800 */
[----:B------:R4:W-:Y:S04]  /*0bb0*/  STL [R1+0x4fc], RZ ;  /* 0x0004fcff01007387 */ /* 0x0009e80000100800 */
[----:B------:R4:W-:Y:S04]  /*0bc0*/  STL [R1+0x500], RZ ;  /* 0x000500ff01007387 */ /* 0x0009e80000100800 */
[----:B------:R4:W-:Y:S01]  /*0bd0*/  STL [R1+0x504], RZ ;  /* 0x000504ff01007387 */ /* 0x0009e20000100800 */
[----:B0-----:R-:W0:Y:S03]  /*0be0*/  MUFU.RCP R0, R0 ;  /* 0x0000000000007308 */ /* 0x001e260000001000 */
[----:B------:R4:W-:Y:S04]  /*0bf0*/  STL [R1+0x508], RZ ;  /* 0x000508ff01007387 */ /* 0x0009e80000100800 */
[----:B------:R4:W-:Y:S04]  /*0c00*/  STL [R1+0x50c], RZ ;  /* 0x00050cff01007387 */ /* 0x0009e80000100800 */
[----:B------:R4:W-:Y:S04]  /*0c10*/  STL [R1+0x510], RZ ;  /* 0x000510ff01007387 */ /* 0x0009e80000100800 */
[----:B------:R4:W-:Y:S01]  /*0c20*/  STL [R1+0x514], RZ ;  /* 0x000514ff01007387 */ /* 0x0009e20000100800 */
[----:B0-----:R-:W-:-:S03]  /*0c30*/  VIADD R5, R0, 0xffffffe ;  /* 0x0ffffffe00057836 */ /* 0x001fc60000000000 */
[----:B------:R4:W-:Y:S04]  /*0c40*/  STL [R1+0x518], RZ ;  /* 0x000518ff01007387 */ /* 0x0009e80000100800 */
[----:B------:R4:W-:Y:S01]  /*0c50*/  STL [R1+0x51c], RZ ;  /* 0x00051cff01007387 */ /* 0x0009e20000100800 */
[----:B------:R-:W0:Y:S03]  /*0c60*/  F2I.FTZ.U32.TRUNC.NTZ R5, R5 ;  /* 0x0000000500057305 */ /* 0x000e26000021f000 */
[----:B------:R4:W-:Y:S04]  /*0c70*/  STL [R1+0x520], RZ ;  /* 0x000520ff01007387 */ /* 0x0009e80000100800 */
[----:B------:R4:W-:Y:S04]  /*0c80*/  STL [R1+0x524], RZ ;  /* 0x000524ff01007387 */ /* 0x0009e80000100800 */
[----:B------:R4:W-:Y:S01]  /*0c90*/  STL [R1+0x528], RZ ;  /* 0x000528ff01007387 */ /* 0x0009e20000100800 */
[----:B0-----:R-:W-:-:S03]  /*0ca0*/  IMAD.MOV R10, RZ, RZ, -R5 ;  /* 0x000000ffff0a7224 */ /* 0x001fc600078e0a05 */
[----:B------:R4:W-:Y:S01]  /*0cb0*/  STL [R1+0x52c], RZ ;  /* 0x00052cff01007387 */ /* 0x0009e20000100800 */
[----:B------:R-:W-:Y:S01]  /*0cc0*/  IMAD.MOV.U32 R4, RZ, RZ, R10 ;  /* 0x000000ffff047224 */ /* 0x000fe200078e000a */
[----:B------:R-:W-:Y:S02]  /*0cd0*/  IABS R10, R13 ;  /* 0x0000000d000a7213 */ /* 0x000fe40000000000 */
[----:B------:R4:W-:Y:S01]  /*0ce0*/  STL [R1+0x540], RZ ;  /* 0x000540ff01007387 */ /* 0x0009e20000100800 */
[----:B------:R-:W-:Y:S02]  /*0cf0*/  IMAD R7, R4, R9, RZ ;  /* 0x0000000904077224 */ /* 0x000fe400078e02ff */
[----:B------:R-:W-:Y:S01]  /*0d00*/  IMAD.MOV.U32 R4, RZ, RZ, RZ ;  /* 0x000000ffff047224 */ /* 0x000fe200078e00ff */
[----:B------:R4:W-:Y:S01]  /*0d10*/  STL [R1+0x544], RZ ;  /* 0x000544ff01007387 */ /* 0x0009e20000100800 */
[----:B------:R-:W-:Y:S02]  /*0d20*/  IMAD.MOV R0, RZ, RZ, -R10 ;  /* 0x000000ffff007224 */ /* 0x000fe400078e0a0a */
[----:B------:R-:W-:Y:S01]  /*0d30*/  IMAD.HI.U32 R4, R5, R7, R4 ;  /* 0x0000000705047227 */ /* 0x000fe200078e0004 */
[----:B------:R4:W-:Y:S04]  /*0d40*/  STL [R1+0x548], RZ ;  /* 0x000548ff01007387 */ /* 0x0009e80000100800 */
[----:B------:R4:W-:Y:S01]  /*0d50*/  STL [R1+0x54c], RZ ;  /* 0x00054cff01007387 */ /* 0x0009e20000100800 */
[----:B------:R-:W-:Y:S01]  /*0d60*/  IMAD.HI.U32 R238, R4, R11, RZ ;  /* 0x0000000b04ee7227 */ /* 0x000fe200078e00ff */
[----:B------:R-:W-:-:S02]  /*0d70*/  CS2R R4, SRZ ;  /* 0x0000000000047805 */ /* 0x000fc4000001ff00 */
[----:B------:R4:W-:Y:S01]  /*0d80*/  STL [R1+0x550], RZ ;  /* 0x000550ff01007387 */ /* 0x0009e20000100800 */
[----:B------:R-:W-:Y:S01]  /*0d90*/  IMAD R0, R238, R0, R11 ;  /* 0x00000000ee007224 */ /* 0x000fe200078e020b */
[----:B------:R-:W-:Y:S02]  /*0da0*/  CS2R R10, SRZ ;  /* 0x00000000000a7805 */ /* 0x000fe4000001ff00 */
[----:B------:R4:W-:Y:S02]  /*0db0*/  STL [R1+0x554], RZ ;  /* 0x000554ff01007387 */ /* 0x0009e40000100800 */
[----:B------:R-:W-:Y:S02]  /*0dc0*/  ISETP.GT.U32.AND P1, PT, R9, R0, PT ;  /* 0x000000000900720c */ /* 0x000fe40003f24070 */
[----:B------:R4:W-:Y:S04]  /*0dd0*/  STL [R1+0x558], RZ ;  /* 0x000558ff01007387 */ /* 0x0009e80000100800 */
[----:B------:R4:W-:Y:S07]  /*0de0*/  STL [R1+0x55c], RZ ;  /* 0x00055cff01007387 */ /* 0x0009ee0000100800 */
[----:B------:R-:W-:-:S02]  /*0df0*/  @!P1 IMAD.IADD R0, R0, 0x1, -R9 ;  /* 0x0000000100009824 */ /* 0x000fc400078e0a09 */
[----:B------:R-:W-:Y:S01]  /*0e00*/  @!P1 VIADD R238, R238, 0x1 ;  /* 0x00000001eeee9836 */ /* 0x000fe20000000000 */
[----:B------:R-:W-:Y:S02]  /*0e10*/  ISETP.NE.AND P1, PT, R13, RZ, PT ;  /* 0x000000ff0d00720c */ /* 0x000fe40003f25270 */
[----:B------:R-:W-:Y:S02]  /*0e20*/  ISETP.GE.U32.AND P0, PT, R0, R9, PT ;  /* 0x000000090000720c */ /* 0x000fe40003f06070 */
[----:B------:R-:W-:-:S04]  /*0e30*/  LOP3.LUT R0, R6, R13, RZ, 0x3c, !PT ;  /* 0x0000000d06007212 */ /* 0x000fc800078e3cff */
[----:B------:R-:W-:-:S07]  /*0e40*/  ISETP.GE.AND P2, PT, R0, RZ, PT ;  /* 0x000000ff0000720c */ /* 0x000fce0003f46270 */
[----:B------:R-:W-:-:S06]  /*0e50*/  @P0 VIADD R238, R238, 0x1 ;  /* 0x00000001eeee0836 */ /* 0x000fcc0000000000 */
[----:B------:R-:W-:Y:S01]  /*0e60*/  @!P2 IMAD.MOV R238, RZ, RZ, -R238 ;  /* 0x000000ffffeea224 */ /* 0x000fe200078e0aee */
[----:B------:R-:W-:-:S05]  /*0e70*/  @!P1 LOP3.LUT R238, RZ, R13, RZ, 0x33, !PT ;  /* 0x0000000dffee9212 */ /* 0x000fca00078e33ff */
[----:B------:R-:W-:Y:S02]  /*0e80*/  IMAD.MOV R0, RZ, RZ, -R238 ;  /* 0x000000ffff007224 */ /* 0x000fe400078e0aee */
[----:B------:R-:W-:Y:S02]  /*0e90*/  IMAD.SHL.U32 R238, R238, 0x80, RZ ;  /* 0x00000080eeee7824 */ /* 0x000fe400078e00ff */
[----:B------:R-:W-:Y:S01]  /*0ea0*/  IMAD R0, R13, R0, R6 ;  /* 0x000000000d007224 */ /* 0x000fe200078e0206 */
[----:B------:R-:W-:Y:S02]  /*0eb0*/  CS2R R12, SRZ ;  /* 0x00000000000c7805 */ /* 0x000fe4000001ff00 */
[----:B------:R-:W-:Y:S01]  /*0ec0*/  CS2R R6, SRZ ;  /* 0x0000000000067805 */ /* 0x000fe2000001ff00 */
[----:B------:R-:W-:Y:S01]  /*0ed0*/  IMAD.IADD R0, R8, 0x1, R0 ;  /* 0x0000000108007824 */ /* 0x000fe200078e0200 */
[----:B------:R-:W-:-:S03]  /*0ee0*/  CS2R R8, SRZ ;  /* 0x0000000000087805 */ /* 0x000fc6000001ff00 */
[----:B------:R-:W-:Y:S02]  /*0ef0*/  IMAD R239, R0, 0x200, R239 ;  /* 0x0000020000ef7824 */ /* 0x000fe400078e02ef */
[----:B------:R-:W0:Y:S02]  /*0f00*/  LDC R0, c[0x0][0x230] ;  /* 0x00008c00ff007b82 */ /* 0x000e240000000800 */
[C---:B------:R-:W-:Y:S02]  /*0f10*/  VIADD R154, R239.reuse, 0x80 ;  /* 0x00000080ef9a7836 */ /* 0x040fe40000000000 */
[C---:B------:R-:W-:Y:S02]  /*0f20*/  VIADD R155, R239.reuse, 0x100 ;  /* 0x00000100ef9b7836 */ /* 0x040fe40000000000 */
[----:B------:R-:W-:Y:S01]  /*0f30*/  VIADD R252, R239, 0x180 ;  /* 0x00000180effc7836 */ /* 0x000fe20000000000 */
[----:B------:R4:W-:Y:S04]  /*0f40*/  STL [R1+0x534], R154 ;  /* 0x0005349a01007387 */ /* 0x0009e80000100800 */
[----:B------:R4:W-:Y:S01]  /*0f50*/  STL [R1+0x530], R155 ;  /* 0x0005309b01007387 */ /* 0x0009e20000100800 */
[----:B0-----:R-:W-:-:S05]  /*0f60*/  VIADD R0, R0, 0x1f ;  /* 0x0000001f00007836 */ /* 0x001fca0000000000 */
[----:B------:R-:W-:-:S13]  /*0f70*/  ISETP.GE.AND P0, PT, R0, 0x20, PT ;  /* 0x000000200000780c */ /* 0x000fda0003f06270 */
[----:B----4-:R-:W-:Y:S05]  /*0f80*/  @!P0 BRA `(.L_x_0) ;  /* 0x000000fc00408947 */ /* 0x010fea0003800000 */
[----:B------:R-:W-:Y:S01]  /*0f90*/  IABS R16, R2 ;  /* 0x0000000200107213 */ /* 0x000fe20000000000 */
[----:B------:R0:W-:Y:S01]  /*0fa0*/  STL.64 [R1+0xc08], R238 ;  /* 0x000c08ee01007387 */ /* 0x0001e20000100a00 */
[----:B------:R-:W-:Y:S01]  /*0fb0*/  IABS R4, R3 ;  /* 0x0000000300047213 */ /* 0x000fe20000000000 */
[----:B------:R-:W-:Y:S01]  /*0fc0*/  ULDC UR13, c[0x0][0x234] ;  /* 0x00008d00000d7ab9 */ /* 0x000fe20000000800 */
[----:B------:R-:W1:Y:S01]  /*0fd0*/  I2F.RP R10, R16 ;  /* 0x00000010000a7306 */ /* 0x000e620000209400 */
[----:B------:R-:W-:Y:S01]  /*0fe0*/  IABS R12, R252 ;  /* 0x000000fc000c7213 */ /* 0x000fe20000000000 */
[----:B------:R-:W-:Y:S01]  /*0ff0*/  USHF.R.U32.HI UR12, URZ, 0x4, UR4 ;  /* 0x000000043f0c7899 */ /* 0x000fe20008011604 */
[----:B------:R-:W-:Y:S01]  /*1000*/  IABS R14, R155 ;  /* 0x0000009b000e7213 */ /* 0x000fe20000000000 */
[----:B------:R-:W-:Y:S01]  /*1010*/  UIADD3 UR8, UR4, 0x8000, URZ ;  /* 0x0000800004087890 */ /* 0x000fe2000fffe03f */
[----:B------:R-:W-:Y:S01]  /*1020*/  IABS R15, R154 ;  /* 0x0000009a000f7213 */ /* 0x000fe20000000000 */
[----:B------:R-:W-:Y:S01]  /*1030*/  USGXT.U32 UR12, UR12, 0xe ;  /* 0x0000000e0c0c789a */ /* 0x000fe20008000000 */
[----:B------:R-:W-:Y:S01]  /*1040*/  IABS R17, R239 ;  /* 0x000000ef00117213 */ /* 0x000fe20000000000 */
[----:B------:R-:W2:Y:S01]  /*1050*/  I2F.RP R5, R4 ;  /* 0x0000000400057306 */ /* 0x000ea20000209400 */
[----:B------:R-:W-:Y:S01]  /*1060*/  LEA.HI R153, R153, R238, RZ, 0x1b ;  /* 0x000000ee99997211 */ /* 0x000fe200078fd8ff */
[----:B------:R-:W-:Y:S01]  /*1070*/  USHF.R.U32.HI UR14, URZ, 0x4, UR8 ;  /* 0x000000043f0e7899 */ /* 0x000fe20008011608 */
[----:B------:R-:W-:Y:S01]  /*1080*/  CS2R R156, SRZ ;  /* 0x00000000009c7805 */ /* 0x000fe2000001ff00 */
[----:B------:R-:W-:Y:S01]  /*1090*/  UIADD3 UR8, UP0, UR12, 0x80, URZ ;  /* 0x000000800c087890 */ /* 0x000fe2000ff1e03f */
[----:B------:R-:W-:Y:S01]  /*10a0*/  IABS R73, R153 ;  /* 0x0000009900497213 */ /* 0x000fe20000000000 */
[C---:B------:R-:W-:Y:S01]  /*10b0*/  VIADD R18, R153.reuse, 0x74 ;  /* 0x0000007499127836 */ /* 0x040fe20000000000 */
[----:B------:R-:W-:Y:S01]  /*10c0*/  ULDC UR9, c[0x0][0x230] ;  /* 0x00008c0000097ab9 */ /* 0x000fe20000000800 */
[----:B-1----:R-:W1:Y:S01]  /*10d0*/  MUFU.RCP R10, R10 ;  /* 0x0000000a000a7308 */ /* 0x002e620000001000 */
[C---:B------:R-:W-:Y:S01]  /*10e0*/  VIADD R20, R153.reuse, 0x70 ;  /* 0x0000007099147836 */ /* 0x040fe20000000000 */
[----:B------:R-:W-:Y:S01]  /*10f0*/  UMOV UR5, URZ ;  /* 0x0000003f00057c82 */ /* 0x000fe20008000000 */
[C---:B------:R-:W-:Y:S01]  /*1100*/  VIADD R22, R153.reuse, 0x2c ;  /* 0x0000002c99167836 */ /* 0x040fe20000000000 */
[----:B------:R-:W-:Y:S01]  /*1110*/  ULDC.64 UR18, c[0x0][0x210] ;  /* 0x0000840000127ab9 */ /* 0x000fe20000000a00 */
[C---:B------:R-:W-:Y:S01]  /*1120*/  VIADD R24, R153.reuse, 0x10 ;  /* 0x0000001099187836 */ /* 0x040fe20000000000 */
[----:B------:R-:W-:Y:S01]  /*1130*/  IABS R19, R20 ;  /* 0x0000001400137213 */ /* 0x000fe20000000000 */
[C---:B------:R-:W-:Y:S01]  /*1140*/  VIADD R26, R153.reuse, 0xc ;  /* 0x0000000c991a7836 */ /* 0x040fe20000000000 */
[----:B--2---:R-:W2:Y:S01]  /*1150*/  MUFU.RCP R5, R5 ;  /* 0x0000000500057308 */ /* 0x004ea20000001000 */
[----:B------:R-:W-:Y:S01]  /*1160*/  IABS R51, R22 ;  /* 0x0000001600337213 */ /* 0x000fe20000000000 */
[C---:B------:R-:W-:Y:S01]  /*1170*/  VIADD R28, R153.reuse, 0x8 ;  /* 0x00000008991c7836 */ /* 0x040fe20000000000 */
[----:B------:R-:W-:Y:S01]  /*1180*/  IABS R65, R24 ;  /* 0x0000001800417213 */ /* 0x000fe20000000000 */
[----:B------:R-:W-:Y:S01]  /*1190*/  VIADD R30, R153, 0x4 ;  /* 0x00000004991e7836 */ /* 0x000fe20000000000 */
[----:B------:R-:W-:Y:S01]  /*11a0*/  IABS R67, R26 ;  /* 0x0000001a00437213 */ /* 0x000fe20000000000 */
[----:B------:R-:W-:Y:S01]  /*11b0*/  USGXT.U32 UR14, UR14, 0xe ;  /* 0x0000000e0e0e789a */ /* 0x000fe20008000000 */
[----:B------:R-:W-:Y:S01]  /*11c0*/  IABS R69, R28 ;  /* 0x0000001c00457213 */ /* 0x000fe20000000000 */
[----:B------:R-:W-:Y:S01]  /*11d0*/  UMOV UR10, 0xfffffffe ;  /* 0xfffffffe000a7882 */ /* 0x000fe20000000000 */
[----:B-1----:R-:W-:Y:S01]  /*11e0*/  VIADD R8, R10, 0xffffffe ;  /* 0x0ffffffe0a087836 */ /* 0x002fe20000000000 */
[----:B------:R-:W-:Y:S01]  /*11f0*/  IABS R71, R30 ;  /* 0x0000001e00477213 */ /* 0x000fe20000000000 */
[----:B------:R-:W-:Y:S01]  /*1200*/  UMOV UR11, 0x7fffffdf ;  /* 0x7fffffdf000b7882 */ /* 0x000fe20000000000 */
[----:B------:R-:W-:Y:S01]  /*1210*/  CS2R R158, SRZ ;  /* 0x00000000009e7805 */ /* 0x000fe2000001ff00 */
[----:B------:R1:W3:Y:S01]  /*1220*/  F2I.FTZ.U32.TRUNC.NTZ R9, R8 ;  /* 0x0000000800097305 */ /* 0x0002e2000021f000 */
[----:B------:R-:W-:-:S02]  /*1230*/  CS2R R160, SRZ ;  /* 0x0000000000a07805 */ /* 0x000fc4000001ff00 */
[----:B------:R-:W-:Y:S02]  /*1240*/  CS2R R162, SRZ ;  /* 0x0000000000a27805 */ /* 0x000fe4000001ff00 */
[----:B------:R-:W-:Y:S01]  /*1250*/  CS2R R164, SRZ ;  /* 0x0000000000a47805 */ /* 0x000fe2000001ff00 */
[----:B--2---:R-:W-:Y:S01]  /*1260*/  VIADD R6, R5, 0xffffffe ;  /* 0x0ffffffe05067836 */ /* 0x004fe20000000000 */
[----:B------:R-:W-:Y:S02]  /*1270*/  CS2R R166, SRZ ;  /* 0x0000000000a67805 */ /* 0x000fe4000001ff00 */
[----:B------:R-:W-:Y:S02]  /*1280*/  CS2R R168, SRZ ;  /* 0x0000000000a87805 */ /* 0x000fe4000001ff00 */
[----:B------:R-:W-:Y:S01]  /*1290*/  CS2R R170, SRZ ;  /* 0x0000000000aa7805 */ /* 0x000fe2000001ff00 */
[----:B------:R2:W4:Y:S01]  /*12a0*/  F2I.FTZ.U32.TRUNC.NTZ R7, R6 ;  /* 0x0000000600077305 */ /* 0x000522000021f000 */
[----:B-1----:R-:W-:Y:S01]  /*12b0*/  IMAD.MOV.U32 R8, RZ, RZ, RZ ;  /* 0x000000ffff087224 */ /* 0x002fe200078e00ff */
[----:B------:R-:W-:-:S02]  /*12c0*/  CS2R R172, SRZ ;  /* 0x0000000000ac7805 */ /* 0x000fc4000001ff00 */
[----:B------:R-:W-:Y:S02]  /*12d0*/  CS2R R174, SRZ ;  /* 0x0000000000ae7805 */ /* 0x000fe4000001ff00 */
[----:B------:R-:W-:Y:S02]  /*12e0*/  CS2R R176, SRZ ;  /* 0x0000000000b07805 */ /* 0x000fe4000001ff00 */
[----:B------:R-:W-:Y:S02]  /*12f0*/  CS2R R178, SRZ ;  /* 0x0000000000b27805 */ /* 0x000fe4000001ff00 */
[----:B------:R-:W-:Y:S01]  /*1300*/  CS2R R180, SRZ ;  /* 0x0000000000b47805 */ /* 0x000fe2000001ff00 */
[----:B---3--:R-:W-:Y:S01]  /*1310*/  IMAD.MOV R11, RZ, RZ, -R9 ;  /* 0x000000ffff0b7224 */ /* 0x008fe200078e0a09 */
[----:B------:R-:W-:Y:S01]  /*1320*/  CS2R R182, SRZ ;  /* 0x0000000000b67805 */ /* 0x000fe2000001ff00 */
[----:B--2---:R-:W-:Y:S01]  /*1330*/  IMAD.MOV.U32 R6, RZ, RZ, RZ ;  /* 0x000000ffff067224 */ /* 0x004fe200078e00ff */
[----:B------:R-:W-:Y:S01]  /*1340*/  CS2R R184, SRZ ;  /* 0x0000000000b87805 */ /* 0x000fe2000001ff00 */
[----:B------:R-:W-:Y:S01]  /*1350*/  IMAD R11, R11, R16, RZ ;  /* 0x000000100b0b7224 */ /* 0x000fe200078e02ff */
[----:B------:R-:W-:-:S02]  /*1360*/  CS2R R186, SRZ ;  /* 0x0000000000ba7805 */ /* 0x000fc4000001ff00 */
[----:B------:R-:W-:Y:S02]  /*1370*/  CS2R R188, SRZ ;  /* 0x0000000000bc7805 */ /* 0x000fe4000001ff00 */
[----:B------:R-:W-:Y:S01]  /*1380*/  CS2R R190, SRZ ;  /* 0x0000000000be7805 */ /* 0x000fe2000001ff00 */
[----:B------:R-:W-:Y:S01]  /*1390*/  IMAD.HI.U32 R9, R9, R11, R8 ;  /* 0x0000000b09097227 */ /* 0x000fe200078e0008 */
[----:B------:R-:W-:Y:S02]  /*13a0*/  CS2R R192, SRZ ;  /* 0x0000000000c07805 */ /* 0x000fe4000001ff00 */
[----:B------:R-:W-:Y:S02]  /*13b0*/  CS2R R194, SRZ ;  /* 0x0000000000c27805 */ /* 0x000fe4000001ff00 */
[----:B------:R-:W-:Y:S01]  /*13c0*/  CS2R R196, SRZ ;  /* 0x0000000000c47805 */ /* 0x000fe2000001ff00 */
[----:B----4-:R-:W-:Y:S01]  /*13d0*/  IMAD.MOV R13, RZ, RZ, -R7 ;  /* 0x000000ffff0d7224 */ /* 0x010fe200078e0a07 */
[----:B------:R-:W-:Y:S01]  /*13e0*/  CS2R R198, SRZ ;  /* 0x0000000000c67805 */ /* 0x000fe2000001ff00 */
[----:B------:R-:W-:Y:S01]  /*13f0*/  IMAD.HI.U32 R5, R9, R12, RZ ;  /* 0x0000000c09057227 */ /* 0x000fe200078e00ff */
[----:B------:R-:W-:-:S02]  /*1400*/  CS2R R200, SRZ ;  /* 0x0000000000c87805 */ /* 0x000fc4000001ff00 */
[----:B------:R-:W-:Y:S02]  /*1410*/  CS2R R202, SRZ ;  /* 0x0000000000ca7805 */ /* 0x000fe4000001ff00 */
[----:B------:R-:W-:Y:S01]  /*1420*/  CS2R R204, SRZ ;  /* 0x0000000000cc7805 */ /* 0x000fe2000001ff00 */
[----:B------:R-:W-:Y:S01]  /*1430*/  IMAD R13, R13, R4, RZ ;  /* 0x000000040d0d7224 */ /* 0x000fe200078e02ff */
[----:B------:R-:W-:Y:S01]  /*1440*/  CS2R R206, SRZ ;  /* 0x0000000000ce7805 */ /* 0x000fe2000001ff00 */
[C---:B------:R-:W-:Y:S01]  /*1450*/  IMAD.HI.U32 R8, R9.reuse, R14, RZ ;  /* 0x0000000e09087227 */ /* 0x040fe200078e00ff */
[----:B------:R-:W-:Y:S02]  /*1460*/  CS2R R208, SRZ ;  /* 0x0000000000d07805 */ /* 0x000fe4000001ff00 */
[----:B------:R-:W-:Y:S02]  /*1470*/  CS2R R210, SRZ ;  /* 0x0000000000d27805 */ /* 0x000fe4000001ff00 */
[----:B------:R-:W-:Y:S01]  /*1480*/  CS2R R212, SRZ ;  /* 0x0000000000d47805 */ /* 0x000fe2000001ff00 */
[----:B------:R-:W-:Y:S01]  /*1490*/  IMAD.HI.U32 R11, R9, R15, RZ ;  /* 0x0000000f090b7227 */ /* 0x000fe200078e00ff */
[----:B------:R-:W-:-:S02]  /*14a0*/  CS2R R214, SRZ ;  /* 0x0000000000d67805 */ /* 0x000fc4000001ff00 */
[----:B------:R-:W-:Y:S02]  /*14b0*/  CS2R R88, SRZ ;  /* 0x0000000000587805 */ /* 0x000fe4000001ff00 */
[----:B------:R-:W-:Y:S01]  /*14c0*/  CS2R R90, SRZ ;  /* 0x00000000005a7805 */ /* 0x000fe2000001ff00 */
[----:B------:R-:W-:Y:S01]  /*14d0*/  IMAD.HI.U32 R9, R9, R17, RZ ;  /* 0x0000001109097227 */ /* 0x000fe200078e00ff */
[----:B------:R-:W-:Y:S02]  /*14e0*/  CS2R R92, SRZ ;  /* 0x00000000005c7805 */ /* 0x000fe4000001ff00 */
[----:B------:R-:W-:Y:S02]  /*14f0*/  CS2R R94, SRZ ;  /* 0x00000000005e7805 */ /* 0x000fe4000001ff00 */
[----:B------:R-:W-:Y:S01]  /*1500*/  CS2R R96, SRZ ;  /* 0x0000000000607805 */ /* 0x000fe2000001ff00 */
[----:B------:R-:W-:Y:S01]  /*1510*/  IMAD.MOV R5, RZ, RZ, -R5 ;  /* 0x000000ffff057224 */ /* 0x000fe200078e0a05 */
[----:B------:R-:W-:Y:S01]  /*1520*/  CS2R R98, SRZ ;  /* 0x0000000000627805 */ /* 0x000fe2000001ff00 */
[----:B------:R-:W-:Y:S01]  /*1530*/  IMAD.HI.U32 R10, R7, R13, R6 ;  /* 0x0000000d070a7227 */ /* 0x000fe200078e0006 */
[----:B------:R-:W-:-:S02]  /*1540*/  CS2R R100, SRZ ;  /* 0x0000000000647805 */ /* 0x000fc4000001ff00 */
[----:B------:R-:W-:Y:S02]  /*1550*/  CS2R R102, SRZ ;  /* 0x0000000000667805 */ /* 0x000fe4000001ff00 */
[----:B------:R-:W-:Y:S01]  /*1560*/  CS2R R104, SRZ ;  /* 0x0000000000687805 */ /* 0x000fe2000001ff00 */
[----:B------:R-:W-:Y:S01]  /*1570*/  IMAD.MOV R7, RZ, RZ, -R8 ;  /* 0x000000ffff077224 */ /* 0x000fe200078e0a08 */
[----:B------:R-:W-:Y:S01]  /*1580*/  CS2R R106, SRZ ;  /* 0x00000000006a7805 */ /* 0x000fe2000001ff00 */
[----:B------:R-:W-:Y:S01]  /*1590*/  IMAD.MOV R6, RZ, RZ, -R11 ;  /* 0x000000ffff067224 */ /* 0x000fe200078e0a0b */
[----:B------:R-:W-:Y:S01]  /*15a0*/  CS2R R108, SRZ ;  /* 0x00000000006c7805 */ /* 0x000fe2000001ff00 */
[----:B------:R-:W-:Y:S01]  /*15b0*/  IMAD.MOV R8, RZ, RZ, -R9 ;  /* 0x000000ffff087224 */ /* 0x000fe200078e0a09 */
[----:B------:R-:W-:Y:S01]  /*15c0*/  CS2R R110, SRZ ;  /* 0x00000000006e7805 */ /* 0x000fe2000001ff00 */
[C---:B------:R-:W-:Y:S01]  /*15d0*/  IMAD R9, R16.reuse, R5, R12 ;  /* 0x0000000510097224 */ /* 0x040fe200078e020c */
[----:B------:R-:W-:Y:S01]  /*15e0*/  CS2R R112, SRZ ;  /* 0x0000000000707805 */ /* 0x000fe2000001ff00 */
[C---:B------:R-:W-:Y:S01]  /*15f0*/  IMAD R11, R16.reuse, R7, R14 ;  /* 0x00000007100b7224 */ /* 0x040fe200078e020e */
[----:B------:R-:W-:Y:S01]  /*1600*/  CS2R R114, SRZ ;  /* 0x0000000000727805 */ /* 0x000fe2000001ff00 */
[C---:B------:R-:W-:Y:S01]  /*1610*/  IMAD R12, R16.reuse, R6, R15 ;  /* 0x00000006100c7224 */ /* 0x040fe200078e020f */
[C---:B------:R-:W-:Y:S01]  /*1620*/  ISETP.GT.U32.AND P0, PT, R16.reuse, R9, PT ;  /* 0x000000091000720c */ /* 0x040fe20003f04070 */
[C---:B------:R-:W-:Y:S01]  /*1630*/  IMAD R14, R16.reuse, R8, R17 ;  /* 0x00000008100e7224 */ /* 0x040fe200078e0211 */
[C---:B------:R-:W-:Y:S01]  /*1640*/  ISETP.GT.U32.AND P1, PT, R16.reuse, R11, PT ;  /* 0x0000000b1000720c */ /* 0x040fe20003f24070 */
[C---:B------:R-:W-:Y:S01]  /*1650*/  VIADD R5, R153.reuse, 0x7c ;  /* 0x0000007c99057836 */ /* 0x040fe20000000000 */
[C---:B------:R-:W-:Y:S01]  /*1660*/  ISETP.GT.U32.AND P2, PT, R16.reuse, R12, PT ;  /* 0x0000000c1000720c */ /* 0x040fe20003f44070 */
[----:B------:R-:W-:Y:S01]  /*1670*/  VIADD R6, R153, 0x78 ;  /* 0x0000007899067836 */ /* 0x000fe20000000000 */
[----:B------:R-:W-:Y:S01]  /*1680*/  ISETP.GT.U32.AND P3, PT, R16, R14, PT ;  /* 0x0000000e1000720c */ /* 0x000fe20003f64070 */
[----:B------:R-:W-:Y:S01]  /*1690*/  IMAD.HI.U32 R8, R10, R19, RZ ;  /* 0x000000130a087227 */ /* 0x000fe200078e00ff */
[----:B------:R-:W-:-:S02]  /*16a0*/  IABS R13, R5 ;  /* 0x00000005000d7213 */ /* 0x000fc40000000000 */
[----:B------:R-:W-:Y:S02]  /*16b0*/  CS2R R116, SRZ ;  /* 0x0000000000747805 */ /* 0x000fe4000001ff00 */
[----:B------:R-:W-:Y:S01]  /*16c0*/  ISETP.GE.AND P6, PT, R5, RZ, PT ;  /* 0x000000ff0500720c */ /* 0x000fe20003fc6270 */
[----:B------:R-:W-:Y:S01]  /*16d0*/  IMAD.MOV R8, RZ, RZ, -R8 ;  /* 0x000000ffff087224 */ /* 0x000fe200078e0a08 */
[----:B------:R-:W-:Y:S01]  /*16e0*/  IABS R15, R6 ;  /* 0x00000006000f7213 */ /* 0x000fe20000000000 */
[--C-:B------:R-:W-:Y:S01]  /*16f0*/  @!P0 IMAD.IADD R9, R9, 0x1, -R16.reuse ;  /* 0x0000000109098824 */ /* 0x100fe200078e0a10 */
[----:B------:R-:W-:Y:S01]  /*1700*/  IABS R17, R18 ;  /* 0x0000001200117213 */ /* 0x000fe20000000000 */
[--C-:B------:R-:W-:Y:S01]  /*1710*/  @!P1 IMAD.IADD R11, R11, 0x1, -R16.reuse ;  /* 0x000000010b0b9824 */ /* 0x100fe200078e0a10 */
[----:B------:R-:W-:Y:S01]  /*1720*/  ISETP.GE.AND P5, PT, R6, RZ, PT ;  /* 0x000000ff0600720c */ /* 0x000fe20003fa6270 */
[--C-:B------:R-:W-:Y:S01]  /*1730*/  @!P2 IMAD.IADD R12, R12, 0x1, -R16.reuse ;  /* 0x000000010c0ca824 */ /* 0x100fe200078e0a10 */
[----:B------:R-:W-:Y:S01]  /*1740*/  ISETP.GT.U32.AND P1, PT, R16, R9, PT ;  /* 0x000000091000720c */ /* 0x000fe20003f24070 */
[----:B------:R-:W-:Y:S01]  /*1750*/  @!P3 IMAD.IADD R14, R14, 0x1, -R16 ;  /* 0x000000010e0eb824 */ /* 0x000fe200078e0a10 */
[----:B------:R-:W-:Y:S01]  /*1760*/  ISETP.GT.U32.AND P0, PT, R16, R11, PT ;  /* 0x0000000b1000720c */ /* 0x000fe20003f04070 */
[----:B------:R-:W-:Y:S01]  /*1770*/  IMAD.HI.U32 R5, R10, R13, RZ ;  /* 0x0000000d0a057227 */ /* 0x000fe200078e00ff */
[----:B------:R-:W-:-:S02]  /*1780*/  ISETP.GT.U32.AND P3, PT, R16, R12, PT ;  /* 0x0000000c1000720c */ /* 0x000fc40003f64070 */
[----:B------:R-:W-:Y:S02]  /*1790*/  CS2R R118, SRZ ;  /* 0x0000000000767805 */ /* 0x000fe4000001ff00 */
[----:B------:R-:W-:Y:S01]  /*17a0*/  ISETP.GT.U32.AND P4, PT, R16, R14, PT ;  /* 0x0000000e1000720c */ /* 0x000fe20003f84070 */
[----:B------:R-:W-:Y:S01]  /*17b0*/  IMAD.MOV R5, RZ, RZ, -R5 ;  /* 0x000000ffff057224 */ /* 0x000fe200078e0a05 */
[----:B------:R-:W-:Y:S01]  /*17c0*/  ISETP.GE.AND P2, PT, R18, RZ, PT ;  /* 0x000000ff1200720c */ /* 0x000fe20003f46270 */
[----:B------:R-:W-:Y:S01]  /*17d0*/  IMAD.HI.U32 R6, R10, R15, RZ ;  /* 0x0000000f0a067227 */ /* 0x000fe200078e00ff */
[----:B------:R-:W-:Y:S02]  /*17e0*/  CS2R R120, SRZ ;  /* 0x0000000000787805 */ /* 0x000fe4000001ff00 */
[----:B------:R-:W-:Y:S02]  /*17f0*/  CS2R R122, SRZ ;  /* 0x00000000007a7805 */ /* 0x000fe4000001ff00 */
[----:B------:R-:W-:Y:S01]  /*1800*/  CS2R R124, SRZ ;  /* 0x00000000007c7805 */ /* 0x000fe2000001ff00 */
[----:B------:R-:W-:Y:S01]  /*1810*/  IMAD R5, R4, R5, R13 ;  /* 0x0000000504057224 */ /* 0x000fe200078e020d */
[----:B------:R-:W-:Y:S01]  /*1820*/  CS2R R126, SRZ ;  /* 0x00000000007e7805 */ /* 0x000fe2000001ff00 */
[--C-:B------:R-:W-:Y:S01]  /*1830*/  @!P0 IMAD.IADD R11, R11, 0x1, -R16.reuse ;  /* 0x000000010b0b8824 */ /* 0x100fe200078e0a10 */
[----:B------:R-:W-:Y:S01]  /*1840*/  CS2R R128, SRZ ;  /* 0x0000000000807805 */ /* 0x000fe2000001ff00 */
[----:B------:R-:W-:Y:S01]  /*1850*/  @!P3 IMAD.IADD R12, R12, 0x1, -R16 ;  /* 0x000000010c0cb824 */ /* 0x000fe200078e0a10 */
[----:B------:R-:W-:Y:S01]  /*1860*/  ISETP.GE.AND P3, PT, R154, RZ, PT ;  /* 0x000000ff9a00720c */ /* 0x000fe20003f66270 */
[----:B------:R-:W-:Y:S01]  /*1870*/  IMAD.HI.U32 R7, R10, R17, RZ ;  /* 0x000000110a077227 */ /* 0x000fe200078e00ff */
[----:B------:R-:W-:-:S02]  /*1880*/  ISETP.GT.U32.AND P0, PT, R4, R5, PT ;  /* 0x000000050400720c */ /* 0x000fc40003f04070 */
[----:B------:R-:W-:Y:S02]  /*1890*/  CS2R R130, SRZ ;  /* 0x0000000000827805 */ /* 0x000fe4000001ff00 */
[----:B------:R-:W-:Y:S01]  /*18a0*/  CS2R R132, SRZ ;  /* 0x0000000000847805 */ /* 0x000fe2000001ff00 */
[----:B------:R-:W-:Y:S01]  /*18b0*/  @!P1 IMAD.IADD R9, R9, 0x1, -R16 ;  /* 0x0000000109099824 */ /* 0x000fe200078e0a10 */
[----:B------:R-:W-:Y:S01]  /*18c0*/  ISETP.GE.AND P1, PT, R252, RZ, PT ;  /* 0x000000fffc00720c */ /* 0x000fe20003f26270 */
        /* <DEDUP_REMOVED lines=8> */
[----:B------:R-:W-:Y:S01]  /*1950*/  @!P3 IMAD.MOV R12, RZ, RZ, -R12 ;  /* 0x000000ffff0cb224 */ /* 0x000fe200078e0a0c */
[----:B------:R-:W-:Y:S01]  /*1960*/  CS2R R142, SRZ ;  /* 0x00000000008e7805 */ /* 0x000fe2000001ff00 */
[----:B------:R-:W-:Y:S01]  /*1970*/  @!P0 IMAD.IADD R5, R5, 0x1, -R4 ;  /* 0x0000000105058824 */ /* 0x000fe200078e0a04 */
[----:B------:R-:W-:Y:S01]  /*1980*/  ISETP.GT.U32.AND P3, PT, R4, R15, PT ;  /* 0x0000000f0400720c */ /* 0x000fe20003f64070 */
[----:B------:R-:W-:Y:S01]  /*1990*/  @!P4 IMAD.IADD R14, R14, 0x1, -R16 ;  /* 0x000000010e0ec824 */ /* 0x000fe200078e0a10 */
[----:B------:R-:W-:Y:S01]  /*19a0*/  ISETP.GE.AND P4, PT, R155, RZ, PT ;  /* 0x000000ff9b00720c */ /* 0x000fe20003f86270 */
[----:B------:R-:W-:Y:S01]  /*19b0*/  VIADD R16, R153, 0x6c ;  /* 0x0000006c99107836 */ /* 0x000fe20000000000 */
[C---:B------:R-:W-:Y:S01]  /*19c0*/  ISETP.GT.U32.AND P0, PT, R4.reuse, R5, PT ;  /* 0x000000050400720c */ /* 0x040fe20003f04070 */
[----:B------:R-:W-:Y:S01]  /*19d0*/  @!P1 IMAD.MOV R9, RZ, RZ, -R9 ;  /* 0x000000ffff099224 */ /* 0x000fe200078e0a09 */
[----:B------:R-:W-:Y:S01]  /*19e0*/  ISETP.GE.AND P1, PT, R239, RZ, PT ;  /* 0x000000ffef00720c */ /* 0x000fe20003f26270 */
[----:B------:R-:W-:Y:S01]  /*19f0*/  IMAD R17, R4, R8, R19 ;  /* 0x0000000804117224 */ /* 0x000fe200078e0213 */
[----:B------:R-:W-:Y:S01]  /*1a00*/  IABS R19, R16 ;  /* 0x0000001000137213 */ /* 0x000fe20000000000 */
[----:B------:R-:W-:Y:S01]  /*1a10*/  VIADD R18, R153, 0x68 ;  /* 0x0000006899127836 */ /* 0x000fe20000000000 */
[----:B------:R-:W-:-:S02]  /*1a20*/  CS2R R154, SRZ ;  /* 0x00000000009a7805 */ /* 0x000fc4000001ff00 */
[----:B------:R-:W-:Y:S02]  /*1a30*/  CS2R R144, SRZ ;  /* 0x0000000000907805 */ /* 0x000fe4000001ff00 */
[----:B------:R-:W-:Y:S01]  /*1a40*/  CS2R R146, SRZ ;  /* 0x0000000000927805 */ /* 0x000fe2000001ff00 */
[----:B------:R-:W-:Y:S01]  /*1a50*/  IMAD.HI.U32 R6, R10, R19, RZ ;  /* 0x000000130a067227 */ /* 0x000fe200078e00ff */
[----:B------:R-:W-:Y:S02]  /*1a60*/  IABS R21, R18 ;  /* 0x0000001200157213 */ /* 0x000fe40000000000 */
[----:B------:R-:W-:Y:S02]  /*1a70*/  CS2R R148, SRZ ;  /* 0x0000000000947805 */ /* 0x000fe4000001ff00 */
[----:B------:R-:W-:Y:S01]  /*1a80*/  CS2R R150, SRZ ;  /* 0x0000000000967805 */ /* 0x000fe2000001ff00 */
[----:B------:R-:W-:Y:S01]  /*1a90*/  @!P3 IMAD.IADD R15, R15, 0x1, -R4 ;  /* 0x000000010f0fb824 */ /* 0x000fe200078e0a04 */
[----:B------:R-:W-:Y:S01]  /*1aa0*/  CS2R R74, SRZ ;  /* 0x00000000004a7805 */ /* 0x000fe2000001ff00 */
[----:B------:R-:W-:Y:S01]  /*1ab0*/  IMAD.MOV R7, RZ, RZ, -R6 ;  /* 0x000000ffff077224 */ /* 0x000fe200078e0a06 */
[----:B------:R-:W-:Y:S01]  /*1ac0*/  LOP3.LUT R6, RZ, R2, RZ, 0x33, !PT ;  /* 0x00000002ff067212 */ /* 0x000fe200078e33ff */
[----:B------:R-:W-:Y:S01]  /*1ad0*/  @!P1 IMAD.MOV R14, RZ, RZ, -R14 ;  /* 0x000000ffff0e9224 */ /* 0x000fe200078e0a0e */
[----:B------:R-:W-:Y:S01]  /*1ae0*/  ISETP.NE.AND P1, PT, R2, RZ, PT ;  /* 0x000000ff0200720c */ /* 0x000fe20003f25270 */
[----:B------:R-:W-:Y:S01]  /*1af0*/  @!P0 IMAD.IADD R5, R5, 0x1, -R4 ;  /* 0x0000000105058824 */ /* 0x000fe200078e0a04 */
[----:B------:R-:W-:Y:S01]  /*1b00*/  ISETP.GT.U32.AND P0, PT, R4, R15, PT ;  /* 0x0000000f0400720c */ /* 0x000fe20003f04070 */
[----:B------:R-:W-:Y:S01]  /*1b10*/  IMAD.HI.U32 R2, R10, R21, RZ ;  /* 0x000000150a027227 */ /* 0x000fe200078e00ff */
[----:B------:R-:W-:-:S02]  /*1b20*/  SEL R9, R6, R9, !P1 ;  /* 0x0000000906097207 */ /* 0x000fc40004800000 */
[----:B------:R-:W-:Y:S02]  /*1b30*/  CS2R R76, SRZ ;  /* 0x00000000004c7805 */ /* 0x000fe4000001ff00 */
[----:B------:R-:W-:Y:S01]  /*1b40*/  CS2R R78, SRZ ;  /* 0x00000000004e7805 */ /* 0x000fe2000001ff00 */
[----:B------:R-:W-:Y:S01]  /*1b50*/  @!P4 IMAD.MOV R11, RZ, RZ, -R11 ;  /* 0x000000ffff0bc224 */ /* 0x000fe200078e0a0b */
[C---:B------:R-:W-:Y:S01]  /*1b60*/  ISETP.GT.U32.AND P4, PT, R4.reuse, R13, PT ;  /* 0x0000000d0400720c */ /* 0x040fe20003f84070 */
[----:B------:R-:W-:Y:S01]  /*1b70*/  IMAD.MOV R2, RZ, RZ, -R2 ;  /* 0x000000ffff027224 */ /* 0x000fe200078e0a02 */
[----:B------:R-:W-:Y:S01]  /*1b80*/  CS2R R80, SRZ ;  /* 0x0000000000507805 */ /* 0x000fe2000001ff00 */
[----:B------:R-:W-:Y:S01]  /*1b90*/  IMAD R19, R4, R7, R19 ;  /* 0x0000000704137224 */ /* 0x000fe200078e0213 */
[C---:B------:R-:W-:Y:S01]  /*1ba0*/  SEL R8, R6.reuse, R11, !P1 ;  /* 0x0000000b06087207 */ /* 0x040fe20004800000 */
[----:B------:R-:W-:Y:S01]  /*1bb0*/  IMAD.MOV.U32 R11, RZ, RZ, R5 ;  /* 0x000000ffff0b7224 */ /* 0x000fe200078e0005 */
[----:B------:R-:W-:Y:S01]  /*1bc0*/  SEL R7, R6, R12, !P1 ;  /* 0x0000000c06077207 */ /* 0x000fe20004800000 */
[----:B------:R-:W-:Y:S01]  /*1bd0*/  IMAD R5, R4, R2, R21 ;  /* 0x0000000204057224 */ /* 0x000fe200078e0215 */
[----:B------:R-:W-:Y:S01]  /*1be0*/  SEL R6, R6, R14, !P1 ;  /* 0x0000000e06067207 */ /* 0x000fe20004800000 */
[--C-:B------:R-:W-:Y:S01]  /*1bf0*/  @!P0 IMAD.IADD R15, R15, 0x1, -R4.reuse ;  /* 0x000000010f0f8824 */ /* 0x100fe200078e0a04 */
[----:B------:R-:W-:Y:S01]  /*1c00*/  ISETP.GE.AND P1, PT, R20, RZ, PT ;  /* 0x000000ff1400720c */ /* 0x000fe20003f26270 */
[----:B------:R-:W-:Y:S01]  /*1c10*/  VIADD R12, R153, 0x64 ;  /* 0x00000064990c7836 */ /* 0x000fe20000000000 */
[C---:B------:R-:W-:Y:S01]  /*1c20*/  ISETP.GT.U32.AND P0, PT, R4.reuse, R5, PT ;  /* 0x000000050400720c */ /* 0x040fe20003f04070 */
[----:B------:R-:W-:Y:S01]  /*1c30*/  @!P4 IMAD.IADD R13, R13, 0x1, -R4 ;  /* 0x000000010d0dc824 */ /* 0x000fe200078e0a04 */
[C---:B------:R-:W-:Y:S01]  /*1c40*/  ISETP.GT.U32.AND P4, PT, R4.reuse, R17, PT ;  /* 0x000000110400720c */ /* 0x040fe20003f84070 */
[----:B------:R-:W-:Y:S01]  /*1c50*/  @!P6 IMAD.MOV R11, RZ, RZ, -R11 ;  /* 0x000000ffff0be224 */ /* 0x000fe200078e0a0b */
[----:B------:R-:W-:Y:S01]  /*1c60*/  IABS R23, R12 ;  /* 0x0000000c00177213 */ /* 0x000fe20000000000 */
[----:B------:R-:W-:Y:S01]  /*1c70*/  VIADD R14, R153, 0x60 ;  /* 0x00000060990e7836 */ /* 0x000fe20000000000 */
[C---:B------:R-:W-:Y:S01]  /*1c80*/  ISETP.GT.U32.AND P6, PT, R4.reuse, R19, PT ;  /* 0x000000130400720c */ /* 0x040fe20003fc4070 */
[----:B------:R-:W-:Y:S01]  /*1c90*/  @!P2 IMAD.MOV R15, RZ, RZ, -R15 ;  /* 0x000000ffff0fa224 */ /* 0x000fe200078e0a0f */
[----:B------:R-:W-:Y:S01]  /*1ca0*/  ISETP.GT.U32.AND P3, PT, R4, R13, PT ;  /* 0x0000000d0400720c */ /* 0x000fe20003f64070 */
[----:B------:R-:W-:Y:S01]  /*1cb0*/  IMAD.HI.U32 R2, R10, R23, RZ ;  /* 0x000000170a027227 */ /* 0x000fe200078e00ff */
[----:B------:R-:W-:-:S02]  /*1cc0*/  IABS R25, R14 ;  /* 0x0000000e00197213 */ /* 0x000fc40000000000 */
[----:B------:R-:W-:Y:S02]  /*1cd0*/  CS2R R82, SRZ ;  /* 0x0000000000527805 */ /* 0x000fe4000001ff00 */
[----:B------:R-:W-:Y:S01]  /*1ce0*/  ISETP.GE.AND P2, PT, R12, RZ, PT ;  /* 0x000000ff0c00720c */ /* 0x000fe20003f46270 */
[----:B------:R-:W-:Y:S01]  /*1cf0*/  @!P0 IMAD.IADD R5, R5, 0x1, -R4 ;  /* 0x0000000105058824 */ /* 0x000fe200078e0a04 */
[----:B------:R-:W-:Y:S01]  /*1d00*/  CS2R R84, SRZ ;  /* 0x0000000000547805 */ /* 0x000fe2000001ff00 */
[----:B------:R-:W-:Y:S01]  /*1d10*/  IMAD.MOV R2, RZ, RZ, -R2 ;  /* 0x000000ffff027224 */ /* 0x000fe200078e0a02 */
[----:B------:R-:W-:Y:S01]  /*1d20*/  CS2R R86, SRZ ;  /* 0x0000000000567805 */ /* 0x000fe2000001ff00 */
[----:B------:R-:W-:Y:S01]  /*1d30*/  @!P4 IMAD.IADD R17, R17, 0x1, -R4 ;  /* 0x000000011111c824 */ /* 0x000fe200078e0a04 */
[C---:B------:R-:W-:Y:S01]  /*1d40*/  ISETP.GT.U32.AND P0, PT, R4.reuse, R5, PT ;  /* 0x000000050400720c */ /* 0x040fe20003f04070 */
[----:B------:R-:W-:Y:S01]  /*1d50*/  IMAD R23, R4, R2, R23 ;  /* 0x0000000204177224 */ /* 0x000fe200078e0217 */
[----:B------:R-:W-:Y:S01]  /*1d60*/  ISETP.GE.AND P4, PT, R18, RZ, PT ;  /* 0x000000ff1200720c */ /* 0x000fe20003f86270 */
[----:B------:R-:W-:Y:S01]  /*1d70*/  IMAD.HI.U32 R2, R10, R25, RZ ;  /* 0x000000190a027227 */ /* 0x000fe200078e00ff */
[----:B------:R-:W-:-:S02]  /*1d80*/  UMOV UR15, URZ ;  /* 0x0000003f000f7c82 */ /* 0x000fc40008000000 */
[----:B------:R-:W-:Y:S01]  /*1d90*/  UIADD3.64 UR10, UR14, -UR10, URZ ;  /* 0x8000000a0e0a7297 */ /* 0x000fe2000fffe03f */
[----:B------:R-:W-:Y:S02]  /*1da0*/  @!P6 IMAD.IADD R19, R19, 0x1, -R4 ;  /* 0x000000011313e824 */ /* 0x000fe400078e0a04 */
[----:B------:R-:W-:Y:S02]  /*1db0*/  IMAD.MOV R2, RZ, RZ, -R2 ;  /* 0x000000ffff027224 */ /* 0x000fe400078e0a02 */
[--C-:B------:R-:W-:Y:S01]  /*1dc0*/  @!P3 IMAD.IADD R13, R13, 0x1, -R4.reuse ;  /* 0x000000010d0db824 */ /* 0x100fe200078e0a04 */
[C---:B------:R-:W-:Y:S01]  /*1dd0*/  ISETP.GT.U32.AND P6, PT, R4.reuse, R19, PT ;  /* 0x000000130400720c */ /* 0x040fe20003fc4070 */
[----:B------:R-:W-:Y:S01]  /*1de0*/  IMAD R25, R4, R2, R25 ;  /* 0x0000000204197224 */ /* 0x000fe200078e0219 */
[----:B------:R-:W-:Y:S01]  /*1df0*/  ISETP.GE.AND P3, PT, R16, RZ, PT ;  /* 0x000000ff1000720c */ /* 0x000fe20003f66270 */
[----:B------:R-:W-:Y:S01]  /*1e00*/  @!P5 IMAD.MOV R13, RZ, RZ, -R13 ;  /* 0x000000ffff0dd224 */ /* 0x000fe200078e0a0d */
[C---:B------:R-:W-:Y:S01]  /*1e10*/  ISETP.GT.U32.AND P5, PT, R4.reuse, R17, PT ;  /* 0x000000110400720c */ /* 0x040fe20003fa4070 */
[----:B------:R-:W-:Y:S01]  /*1e20*/  @!P0 IMAD.IADD R5, R5, 0x1, -R4 ;  /* 0x0000000105058824 */ /* 0x000fe200078e0a04 */
[----:B------:R-:W-:Y:S01]  /*1e30*/  ISETP.GT.U32.AND P0, PT, R4, R25, PT ;  /* 0x000000190400720c */ /* 0x000fe20003f04070 */
[----:B------:R-:W-:-:S02]  /*1e40*/  VIADD R16, R153, 0x5c ;  /* 0x0000005c99107836 */ /* 0x000fc40000000000 */
[----:B------:R-:W-:Y:S02]  /*1e50*/  VIADD R18, R153, 0x54 ;  /* 0x0000005499127836 */ /* 0x000fe40000000000 */
[----:B------:R-:W-:Y:S01]  /*1e60*/  IMAD.MOV.U32 R21, RZ, RZ, R5 ;  /* 0x000000ffff157224 */ /* 0x000fe200078e0005 */
[----:B------:R-:W-:Y:S01]  /*1e70*/  IABS R27, R16 ;  /* 0x00000010001b7213 */ /* 0x000fe20000000000 */
[----:B------:R-:W-:Y:S01]  /*1e80*/  @!P6 IMAD.IADD R19, R19, 0x1, -R4 ;  /* 0x000000011313e824 */ /* 0x000fe200078e0a04 */
[----:B------:R-:W-:Y:S01]  /*1e90*/  ISETP.GE.AND P6, PT, R14, RZ, PT ;  /* 0x000000ff0e00720c */ /* 0x000fe20003fc6270 */
[----:B------:R-:W-:Y:S01]  /*1ea0*/  VIADD R14, R153, 0x58 ;  /* 0x00000058990e7836 */ /* 0x000fe20000000000 */
[----:B------:R-:W-:Y:S01]  /*1eb0*/  IABS R31, R18 ;  /* 0x00000012001f7213 */ /* 0x000fe20000000000 */
[----:B------:R-:W-:-:S03]  /*1ec0*/  IMAD.HI.U32 R2, R10, R27, RZ ;  /* 0x0000001b0a027227 */ /* 0x000fc600078e00ff */
[----:B------:R-:W-:Y:S01]  /*1ed0*/  IABS R29, R14 ;  /* 0x0000000e001d7213 */ /* 0x000fe20000000000 */
[--C-:B------:R-:W-:Y:S01]  /*1ee0*/  @!P5 IMAD.IADD R17, R17, 0x1, -R4.reuse ;  /* 0x000000011111d824 */ /* 0x100fe200078e0a04 */
[----:B------:R-:W-:Y:S01]  /*1ef0*/  ISETP.GT.U32.AND P5, PT, R4, R23, PT ;  /* 0x000000170400720c */ /* 0x000fe20003fa4070 */
[----:B------:R-:W-:Y:S02]  /*1f00*/  @!P0 IMAD.IADD R25, R25, 0x1, -R4 ;  /* 0x0000000119198824 */ /* 0x000fe400078e0a04 */
[----:B------:R-:W-:Y:S02]  /*1f10*/  IMAD.MOV R2, RZ, RZ, -R2 ;  /* 0x000000ffff027224 */ /* 0x000fe400078e0a02 */
[----:B------:R-:W-:Y:S01]  /*1f20*/  IMAD.HI.U32 R12, R10, R31, RZ ;  /* 0x0000001f0a0c7227 */ /* 0x000fe200078e00ff */
[----:B------:R-:W-:-:S03]  /*1f30*/  ISETP.GT.U32.AND P0, PT, R4, R25, PT ;  /* 0x000000190400720c */ /* 0x000fc60003f04070 */
[----:B------:R-:W-:Y:S02]  /*1f40*/  IMAD R27, R4, R2, R27 ;  /* 0x00000002041b7224 */ /* 0x000fe400078e021b */
[----:B------:R-:W-:-:S04]  /*1f50*/  IMAD.HI.U32 R2, R10, R29, RZ ;  /* 0x0000001d0a027227 */ /* 0x000fc800078e00ff */
[----:B------:R-:W-:Y:S02]  /*1f60*/  IMAD.MOV R2, RZ, RZ, -R2 ;  /* 0x000000ffff027224 */ /* 0x000fe400078e0a02 */
[--C-:B------:R-:W-:Y:S02]  /*1f70*/  @!P5 IMAD.IADD R23, R23, 0x1, -R4.reuse ;  /* 0x000000011717d824 */ /* 0x100fe400078e0a04 */
[C---:B------:R-:W-:Y:S02]  /*1f80*/  IMAD R5, R4.reuse, R2, R29 ;  /* 0x0000000204057224 */ /* 0x040fe400078e021d */
[----:B------:R-:W-:Y:S01]  /*1f90*/  @!P0 IMAD.IADD R25, R25, 0x1, -R4 ;  /* 0x0000000119198824 */ /* 0x000fe200078e0a04 */
[C---:B------:R-:W-:Y:S01]  /*1fa0*/  ISETP.GT.U32.AND P5, PT, R4.reuse, R23, PT ;  /* 0x000000170400720c */ /* 0x040fe20003fa4070 */
[----:B------:R-:W-:Y:S01]  /*1fb0*/  @!P3 IMAD.MOV R19, RZ, RZ, -R19 ;  /* 0x000000ffff13b224 */ /* 0x000fe200078e0a13 */
[C---:B------:R-:W-:Y:S01]  /*1fc0*/  ISETP.GT.U32.AND P0, PT, R4.reuse, R5, PT ;  /* 0x000000050400720c */ /* 0x040fe20003f04070 */
[----:B------:R-:W-:Y:S01]  /*1fd0*/  IMAD.MOV R12, RZ, RZ, -R12 ;  /* 0x000000ffff0c7224 */ /* 0x000fe200078e0a0c */
[----:B------:R-:W-:Y:S01]  /*1fe0*/  ISETP.GT.U32.AND P3, PT, R4, R27, PT ;  /* 0x0000001b0400720c */ /* 0x000fe20003f64070 */
[----:B------:R-:W-:Y:S01]  /*1ff0*/  @!P4 IMAD.MOV R21, RZ, RZ, -R21 ;  /* 0x000000ffff15c224 */ /* 0x000fe200078e0a15 */
[----:B------:R-:W-:Y:S01]  /*2000*/  ISETP.GE.AND P4, PT, R14, RZ, PT ;  /* 0x000000ff0e00720c */ /* 0x000fe20003f86270 */
[----:B------:R-:W-:-:S02]  /*2010*/  IMAD R31, R4, R12, R31 ;  /* 0x0000000c041f7224 */ /* 0x000fc400078e021f */
[C---:B------:R-:W-:Y:S02]  /*2020*/  VIADD R14, R153.reuse, 0x50 ;  /* 0x00000050990e7836 */ /* 0x040fe40000000000 */
[----:B------:R-:W-:Y:S02]  /*2030*/  VIADD R12, R153, 0x4c ;  /* 0x0000004c990c7836 */ /* 0x000fe40000000000 */
[--C-:B------:R-:W-:Y:S01]  /*2040*/  @!P5 IMAD.IADD R23, R23, 0x1, -R4.reuse ;  /* 0x000000011717d824 */ /* 0x100fe200078e0a04 */
[----:B------:R-:W-:Y:S01]  /*2050*/  IABS R33, R14 ;  /* 0x0000000e00217213 */ /* 0x000fe20000000000 */
[--C-:B------:R-:W-:Y:S01]  /*2060*/  @!P0 IMAD.IADD R5, R5, 0x1, -R4.reuse ;  /* 0x0000000105058824 */ /* 0x100fe200078e0a04 */
[----:B------:R-:W-:Y:S01]  /*2070*/  IABS R35, R12 ;  /* 0x0000000c00237213 */ /* 0x000fe20000000000 */
[----:B------:R-:W-:Y:S01]  /*2080*/  @!P2 IMAD.MOV R23, RZ, RZ, -R23 ;  /* 0x000000ffff17a224 */ /* 0x000fe200078e0a17 */
[C---:B------:R-:W-:Y:S01]  /*2090*/  ISETP.GT.U32.AND P2, PT, R4.reuse, R31, PT ;  /* 0x0000001f0400720c */ /* 0x040fe20003f44070 */
[----:B------:R-:W-:Y:S01]  /*20a0*/  @!P3 IMAD.IADD R27, R27, 0x1, -R4 ;  /* 0x000000011b1bb824 */ /* 0x000fe200078e0a04 */
[----:B------:R-:W-:Y:S01]  /*20b0*/  ISETP.GT.U32.AND P0, PT, R4, R5, PT ;  /* 0x000000050400720c */ /* 0x000fe20003f04070 */
[----:B------:R-:W-:Y:S01]  /*20c0*/  IMAD.HI.U32 R2, R10, R33, RZ ;  /* 0x000000210a027227 */ /* 0x000fe200078e00ff */
[----:B------:R-:W-:-:S02]  /*20d0*/  ISETP.GE.AND P5, PT, R18, RZ, PT ;  /* 0x000000ff1200720c */ /* 0x000fc40003fa6270 */
[----:B------:R-:W-:Y:S01]  /*20e0*/  ISETP.GT.U32.AND P3, PT, R4, R27, PT ;  /* 0x0000001b0400720c */ /* 0x000fe20003f64070 */
[----:B------:R-:W-:Y:S01]  /*20f0*/  @!P6 IMAD.MOV R25, RZ, RZ, -R25 ;  /* 0x000000ffff19e224 */ /* 0x000fe200078e0a19 */
[----:B------:R-:W-:Y:S01]  /*2100*/  ISETP.GE.AND P6, PT, R14, RZ, PT ;  /* 0x000000ff0e00720c */ /* 0x000fe20003fc6270 */
[----:B------:R-:W-:Y:S02]  /*2110*/  IMAD.MOV R14, RZ, RZ, -R2 ;  /* 0x000000ffff0e7224 */ /* 0x000fe400078e0a02 */
[----:B------:R-:W-:Y:S01]  /*2120*/  @!P1 IMAD.MOV R17, RZ, RZ, -R17 ;  /* 0x000000ffff119224 */ /* 0x000fe200078e0a11 */
[----:B------:R-:W-:Y:S01]  /*2130*/  ISETP.GE.AND P1, PT, R16, RZ, PT ;  /* 0x000000ff1000720c */ /* 0x000fe20003f26270 */
[----:B------:R-:W-:-:S04]  /*2140*/  IMAD.HI.U32 R2, R10, R35, RZ ;  /* 0x000000230a027227 */ /* 0x000fc800078e00ff */
[----:B------:R-:W-:Y:S02]  /*2150*/  VIADD R16, R153, 0x48 ;  /* 0x0000004899107836 */ /* 0x000fe40000000000 */
[----:B------:R-:W-:Y:S02]  /*2160*/  @!P2 IMAD.IADD R31, R31, 0x1, -R4 ;  /* 0x000000011f1fa824 */ /* 0x000fe400078e0a04 */
[----:B------:R-:W-:Y:S01]  /*2170*/  IMAD.MOV R2, RZ, RZ, -R2 ;  /* 0x000000ffff027224 */ /* 0x000fe200078e0a02 */
[----:B------:R-:W-:Y:S01]  /*2180*/  IABS R37, R16 ;  /* 0x0000001000257213 */ /* 0x000fe20000000000 */
[----:B------:R-:W-:Y:S01]  /*2190*/  @!P0 IMAD.IADD R5, R5, 0x1, -R4 ;  /* 0x0000000105058824 */ /* 0x000fe200078e0a04 */
[C---:B------:R-:W-:Y:S01]  /*21a0*/  ISETP.GT.U32.AND P2, PT, R4.reuse, R31, PT ;  /* 0x0000001f0400720c */ /* 0x040fe20003f44070 */
[----:B------:R-:W-:Y:S02]  /*21b0*/  IMAD R35, R4, R2, R35 ;  /* 0x0000000204237224 */ /* 0x000fe400078e0223 */
[----:B------:R-:W-:-:S02]  /*21c0*/  IMAD.MOV.U32 R29, RZ, RZ, R5 ;  /* 0x000000ffff1d7224 */ /* 0x000fc400078e0005 */
[----:B------:R-:W-:Y:S01]  /*21d0*/  @!P3 IMAD.IADD R27, R27, 0x1, -R4 ;  /* 0x000000011b1bb824 */ /* 0x000fe200078e0a04 */
[----:B------:R-:W-:Y:S01]  /*21e0*/  ISETP.GE.AND P3, PT, R12, RZ, PT ;  /* 0x000000ff0c00720c */ /* 0x000fe20003f66270 */
[----:B------:R-:W-:-:S04]  /*21f0*/  IMAD.HI.U32 R12, R10, R37, RZ ;  /* 0x000000250a0c7227 */ /* 0x000fc800078e00ff */
[----:B------:R-:W-:Y:S01]  /*2200*/  @!P4 IMAD.MOV R29, RZ, RZ, -R29 ;  /* 0x000000ffff1dc224 */ /* 0x000fe200078e0a1d */
[C---:B------:R-:W-:Y:S01]  /*2210*/  ISETP.GT.U32.AND P4, PT, R4.reuse, R35, PT ;  /* 0x000000230400720c */ /* 0x040fe20003f84070 */
[----:B------:R-:W-:Y:S02]  /*2220*/  IMAD.MOV R12, RZ, RZ, -R12 ;  /* 0x000000ffff0c7224 */ /* 0x000fe400078e0a0c */
[--C-:B------:R-:W-:Y:S02]  /*2230*/  @!P2 IMAD.IADD R31, R31, 0x1, -R4.reuse ;  /* 0x000000011f1fa824 */ /* 0x100fe400078e0a04 */
[----:B------:R-:W-:Y:S02]  /*2240*/  IMAD R37, R4, R12, R37 ;  /* 0x0000000c04257224 */ /* 0x000fe400078e0225 */
[C---:B------:R-:W-:Y:S02]  /*2250*/  VIADD R2, R153.reuse, 0x44 ;  /* 0x0000004499027836 */ /* 0x040fe40000000000 */
[----:B------:R-:W-:Y:S01]  /*2260*/  @!P1 IMAD.MOV R27, RZ, RZ, -R27 ;  /* 0x000000ffff1b9224 */ /* 0x000fe200078e0a1b */
[----:B------:R-:W-:Y:S01]  /*2270*/  ISETP.GE.AND P1, PT, R16, RZ, PT ;  /* 0x000000ff1000720c */ /* 0x000fe20003f26270 */
[C---:B------:R-:W-:Y:S01]  /*2280*/  IMAD R33, R4.reuse, R14, R33 ;  /* 0x0000000e04217224 */ /* 0x040fe200078e0221 */
[----:B------:R-:W-:Y:S01]  /*2290*/  IABS R39, R2 ;  /* 0x0000000200277213 */ /* 0x000fe20000000000 */
[----:B------:R-:W-:Y:S01]  /*22a0*/  @!P5 IMAD.MOV R31, RZ, RZ, -R31 ;  /* 0x000000ffff1fd224 */ /* 0x000fe200078e0a1f */
[C---:B------:R-:W-:Y:S01]  /*22b0*/  ISETP.GT.U32.AND P5, PT, R4.reuse, R37, PT ;  /* 0x000000250400720c */ /* 0x040fe20003fa4070 */
[----:B------:R-:W-:Y:S01]  /*22c0*/  VIADD R16, R153, 0x40 ;  /* 0x0000004099107836 */ /* 0x000fe20000000000 */
[----:B------:R-:W-:Y:S01]  /*22d0*/  ISETP.GT.U32.AND P0, PT, R4, R33, PT ;  /* 0x000000210400720c */ /* 0x000fe20003f04070 */
[----:B------:R-:W-:Y:S01]  /*22e0*/  @!P4 IMAD.IADD R35, R35, 0x1, -R4 ;  /* 0x000000012323c824 */ /* 0x000fe200078e0a04 */
[----:B------:R-:W-:Y:S01]  /*22f0*/  ISETP.GE.AND P2, PT, R2, RZ, PT ;  /* 0x000000ff0200720c */ /* 0x000fe20003f46270 */
[----:B------:R-:W-:Y:S01]  /*2300*/  IMAD.HI.U32 R2, R10, R39, RZ ;  /* 0x000000270a027227 */ /* 0x000fe200078e00ff */
[----:B------:R-:W-:-:S02]  /*2310*/  IABS R41, R16 ;  /* 0x0000001000297213 */ /* 0x000fc40000000000 */
[----:B------:R-:W-:Y:S01]  /*2320*/  ISETP.GT.U32.AND P4, PT, R4, R35, PT ;  /* 0x000000230400720c */ /* 0x000fe20003f84070 */
[----:B------:R-:W-:Y:S02]  /*2330*/  VIADD R18, R153, 0x3c ;  /* 0x0000003c99127836 */ /* 0x000fe40000000000 */
[----:B------:R-:W-:-:S03]  /*2340*/  IMAD.HI.U32 R5, R10, R41, RZ ;  /* 0x000000290a057227 */ /* 0x000fc600078e00ff */
[----:B------:R-:W-:Y:S01]  /*2350*/  IABS R43, R18 ;  /* 0x00000012002b7213 */ /* 0x000fe20000000000 */
[----:B------:R-:W-:Y:S02]  /*2360*/  IMAD.MOV R12, RZ, RZ, -R2 ;  /* 0x000000ffff0c7224 */ /* 0x000fe400078e0a02 */
[--C-:B------:R-:W-:Y:S02]  /*2370*/  @!P5 IMAD.IADD R37, R37, 0x1, -R4.reuse ;  /* 0x000000012525d824 */ /* 0x100fe400078e0a04 */
[----:B------:R-:W-:Y:S02]  /*2380*/  IMAD.MOV R14, RZ, RZ, -R5 ;  /* 0x000000ffff0e7224 */ /* 0x000fe400078e0a05 */
[C---:B------:R-:W-:Y:S01]  /*2390*/  IMAD R5, R4.reuse, R12, R39 ;  /* 0x0000000c04057224 */ /* 0x040fe200078e0227 */
[----:B------:R-:W-:Y:S01]  /*23a0*/  ISETP.GT.U32.AND P5, PT, R4, R37, PT ;  /* 0x000000250400720c */ /* 0x000fe20003fa4070 */
[----:B------:R-:W-:Y:S02]  /*23b0*/  @!P0 IMAD.IADD R33, R33, 0x1, -R4 ;  /* 0x0000000121218824 */ /* 0x000fe400078e0a04 */
[----:B------:R-:W-:-:S03]  /*23c0*/  IMAD.HI.U32 R2, R10, R43, RZ ;  /* 0x0000002b0a027227 */ /* 0x000fc600078e00ff */
[C---:B------:R-:W-:Y:S01]  /*23d0*/  ISETP.GT.U32.AND P0, PT, R4.reuse, R33, PT ;  /* 0x000000210400720c */ /* 0x040fe20003f04070 */
[----:B------:R-:W-:Y:S01]  /*23e0*/  @!P4 IMAD.IADD R35, R35, 0x1, -R4 ;  /* 0x000000012323c824 */ /* 0x000fe200078e0a04 */
[C---:B------:R-:W-:Y:S01]  /*23f0*/  ISETP.GT.U32.AND P4, PT, R4.reuse, R5, PT ;  /* 0x000000050400720c */ /* 0x040fe20003f84070 */
[----:B------:R-:W-:Y:S02]  /*2400*/  IMAD.MOV R2, RZ, RZ, -R2 ;  /* 0x000000ffff027224 */ /* 0x000fe400078e0a02 */
[----:B------:R-:W-:Y:S02]  /*2410*/  VIADD R20, R153, 0x38 ;  /* 0x0000003899147836 */ /* 0x000fe40000000000 */
[C---:B------:R-:W-:Y:S02]  /*2420*/  IMAD R43, R4.reuse, R2, R43 ;  /* 0x00000002042b7224 */ /* 0x040fe400078e022b */
[--C-:B------:R-:W-:Y:S01]  /*2430*/  @!P5 IMAD.IADD R37, R37, 0x1, -R4.reuse ;  /* 0x000000012525d824 */ /* 0x100fe200078e0a04 */
[----:B------:R-:W-:Y:S01]  /*2440*/  IABS R45, R20 ;  /* 0x00000014002d7213 */ /* 0x000fe20000000000 */
[----:B------:R-:W-:Y:S01]  /*2450*/  @!P3 IMAD.MOV R35, RZ, RZ, -R35 ;  /* 0x000000ffff23b224 */ /* 0x000fe200078e0a23 */
[----:B------:R-:W-:Y:S01]  /*2460*/  ISETP.GT.U32.AND P5, PT, R4, R43, PT ;  /* 0x0000002b0400720c */ /* 0x000fe20003fa4070 */
[--C-:B------:R-:W-:Y:S01]  /*2470*/  @!P0 IMAD.IADD R33, R33, 0x1, -R4.reuse ;  /* 0x0000000121218824 */ /* 0x100fe200078e0a04 */
[----:B------:R-:W-:Y:S01]  /*2480*/  ISETP.GE.AND P0, PT, R16, RZ, PT ;  /* 0x000000ff1000720c */ /* 0x000fe20003f06270 */
[----:B------:R-:W-:Y:S01]  /*2490*/  @!P4 IMAD.IADD R5, R5, 0x1, -R4 ;  /* 0x000000010505c824 */ /* 0x000fe200078e0a04 */
[----:B------:R-:W-:Y:S01]  /*24a0*/  ISETP.GE.AND P3, PT, R18, RZ, PT ;  /* 0x000000ff1200720c */ /* 0x000fe20003f66270 */
[----:B------:R-:W-:-:S02]  /*24b0*/  VIADD R16, R153, 0x34 ;  /* 0x0000003499107836 */ /* 0x000fc40000000000 */
[----:B------:R-:W-:Y:S01]  /*24c0*/  IMAD.HI.U32 R12, R10, R45, RZ ;  /* 0x0000002d0a0c7227 */ /* 0x000fe200078e00ff */
[C---:B------:R-:W-:Y:S02]  /*24d0*/  ISETP.GT.U32.AND P4, PT, R4.reuse, R5, PT ;  /* 0x000000050400720c */ /* 0x040fe40003f84070 */
[----:B------:R-:W-:Y:S01]  /*24e0*/  IABS R47, R16 ;  /* 0x00000010002f7213 */ /* 0x000fe20000000000 */
[----:B------:R-:W-:Y:S02]  /*24f0*/  VIADD R18, R153, 0x30 ;  /* 0x0000003099127836 */ /* 0x000fe40000000000 */
[----:B------:R-:W-:Y:S02]  /*2500*/  IMAD.MOV R12, RZ, RZ, -R12 ;  /* 0x000000ffff0c7224 */ /* 0x000fe400078e0a0c */
[----:B------:R-:W-:Y:S01]  /*2510*/  @!P5 IMAD.IADD R43, R43, 0x1, -R4 ;  /* 0x000000012b2bd824 */ /* 0x000fe200078e0a04 */
[----:B------:R-:W-:Y:S01]  /*2520*/  IABS R49, R18 ;  /* 0x0000001200317213 */ /* 0x000fe20000000000 */
[----:B------:R-:W-:-:S02]  /*2530*/  IMAD R45, R4, R12, R45 ;  /* 0x0000000c042d7224 */ /* 0x000fc400078e022d */
[----:B------:R-:W-:Y:S01]  /*2540*/  IMAD.HI.U32 R2, R10, R47, RZ ;  /* 0x0000002f0a027227 */ /* 0x000fe200078e00ff */
[----:B------:R-:W-:-:S03]  /*2550*/  ISETP.GT.U32.AND P5, PT, R4, R43, PT ;  /* 0x0000002b0400720c */ /* 0x000fc60003fa4070 */
[----:B------:R-:W-:-:S04]  /*2560*/  IMAD.HI.U32 R12, R10, R49, RZ ;  /* 0x000000310a0c7227 */ /* 0x000fc800078e00ff */
[----:B------:R-:W-:Y:S01]  /*2570*/  @!P1 IMAD.MOV R37, RZ, RZ, -R37 ;  /* 0x000000ffff259224 */ /* 0x000fe200078e0a25 */
[----:B------:R-:W-:Y:S01]  /*2580*/  ISETP.GT.U32.AND P1, PT, R4, R45, PT ;  /* 0x0000002d0400720c */ /* 0x000fe20003f24070 */
[----:B------:R-:W-:Y:S01]  /*2590*/  @!P4 IMAD.IADD R5, R5, 0x1, -R4 ;  /* 0x000000010505c824 */ /* 0x000fe200078e0a04 */
[----:B------:R-:W-:Y:S01]  /*25a0*/  ISETP.GE.AND P4, PT, R20, RZ, PT ;  /* 0x000000ff1400720c */ /* 0x000fe20003f86270 */
[----:B------:R-:W-:Y:S02]  /*25b0*/  IMAD.MOV R2, RZ, RZ, -R2 ;  /* 0x000000ffff027224 */ /* 0x000fe400078e0a02 */
[----:B------:R-:W-:Y:S02]  /*25c0*/  IMAD.MOV R12, RZ, RZ, -R12 ;  /* 0x000000ffff0c7224 */ /* 0x000fe400078e0a0c */
[----:B------:R-:W-:Y:S02]  /*25d0*/  IMAD R47, R4, R2, R47 ;  /* 0x00000002042f7224 */ /* 0x000fe400078e022f */
[----:B------:R-:W-:-:S02]  /*25e0*/  IMAD.MOV.U32 R39, RZ, RZ, R5 ;  /* 0x000000ffff277224 */ /* 0x000fc400078e0005 */
[C---:B------:R-:W-:Y:S02]  /*25f0*/  IMAD R49, R4.reuse, R12, R49 ;  /* 0x0000000c04317224 */ /* 0x040fe400078e0231 */
[----:B------:R-:W-:Y:S01]  /*2600*/  @!P2 IMAD.MOV R39, RZ, RZ, -R39 ;  /* 0x000000ffff27a224 */ /* 0x000fe200078e0a27 */
[C---:B------:R-:W-:Y:S01]  /*2610*/  ISETP.GT.U32.AND P2, PT, R4.reuse, R47, PT ;  /* 0x0000002f0400720c */ /* 0x040fe20003f44070 */
[C---:B------:R-:W-:Y:S02]  /*2620*/  IMAD R41, R4.reuse, R14, R41 ;  /* 0x0000000e04297224 */ /* 0x040fe400078e0229 */
[--C-:B------:R-:W-:Y:S01]  /*2630*/  @!P5 IMAD.IADD R43, R43, 0x1, -R4.reuse ;  /* 0x000000012b2bd824 */ /* 0x100fe200078e0a04 */
[C---:B------:R-:W-:Y:S01]  /*2640*/  ISETP.GT.U32.AND P5, PT, R4.reuse, R49, PT ;  /* 0x000000310400720c */ /* 0x040fe20003fa4070 */
[----:B------:R-:W-:Y:S02]  /*2650*/  @!P1 IMAD.IADD R45, R45, 0x1, -R4 ;  /* 0x000000012d2d9824 */ /* 0x000fe400078e0a04 */
[----:B------:R-:W-:Y:S01]  /*2660*/  @!P6 IMAD.MOV R33, RZ, RZ, -R33 ;  /* 0x000000ffff21e224 */ /* 0x000fe200078e0a21 */
[C---:B------:R-:W-:Y:S01]  /*2670*/  ISETP.GT.U32.AND P6, PT, R4.reuse, R41, PT ;  /* 0x000000290400720c */ /* 0x040fe20003fc4070 */
[----:B------:R-:W-:Y:S01]  /*2680*/  VIADD R2, R153, 0x28 ;  /* 0x0000002899027836 */ /* 0x000fe20000000000 */
[----:B------:R-:W-:Y:S01]  /*2690*/  ISETP.GT.U32.AND P1, PT, R4, R45, PT ;  /* 0x0000002d0400720c */ /* 0x000fe20003f24070 */
[----:B------:R-:W-:-:S03]  /*26a0*/  IMAD.HI.U32 R14, R10, R51, RZ ;  /* 0x000000330a0e7227 */ /* 0x000fc600078e00ff */
[----:B------:R-:W-:Y:S01]  /*26b0*/  IABS R53, R2 ;  /* 0x0000000200357213 */ /* 0x000fe20000000000 */
[----:B------:R-:W-:Y:S01]  /*26c0*/  @!P2 IMAD.IADD R47, R47, 0x1, -R4 ;  /* 0x000000012f2fa824 */ /* 0x000fe200078e0a04 */
[----:B------:R-:W-:Y:S01]  /*26d0*/  ISETP.GE.AND P2, PT, R2, RZ, PT ;  /* 0x000000ff0200720c */ /* 0x000fe20003f46270 */
[----:B------:R-:W-:Y:S02]  /*26e0*/  IMAD.MOV R14, RZ, RZ, -R14 ;  /* 0x000000ffff0e7224 */ /* 0x000fe400078e0a0e */
[----:B------:R-:W-:Y:S01]  /*26f0*/  @!P5 IMAD.IADD R49, R49, 0x1, -R4 ;  /* 0x000000013131d824 */ /* 0x000fe200078e0a04 */
[C---:B------:R-:W-:Y:S01]  /*2700*/  ISETP.GT.U32.AND P5, PT, R4.reuse, R47, PT ;  /* 0x0000002f0400720c */ /* 0x040fe20003fa4070 */
[----:B------:R-:W-:Y:S02]  /*2710*/  IMAD R5, R4, R14, R51 ;  /* 0x0000000e04057224 */ /* 0x000fe400078e0233 */
[----:B------:R-:W-:Y:S02]  /*2720*/  VIADD R14, R153, 0x24 ;  /* 0x00000024990e7836 */ /* 0x000fe40000000000 */
[----:B------:R-:W-:-:S03]  /*2730*/  IMAD.HI.U32 R2, R10, R53, RZ ;  /* 0x000000350a027227 */ /* 0x000fc600078e00ff */
[----:B------:R-:W-:Y:S01]  /*2740*/  IABS R55, R14 ;  /* 0x0000000e00377213 */ /* 0x000fe20000000000 */
[--C-:B------:R-:W-:Y:S02]  /*2750*/  @!P6 IMAD.IADD R41, R41, 0x1, -R4.reuse ;  /* 0x000000012929e824 */ /* 0x100fe400078e0a04 */
[----:B------:R-:W-:Y:S01]  /*2760*/  @!P1 IMAD.IADD R45, R45, 0x1, -R4 ;  /* 0x000000012d2d9824 */ /* 0x000fe200078e0a04 */
[----:B------:R-:W-:Y:S01]  /*2770*/  ISETP.GE.AND P1, PT, R22, RZ, PT ;  /* 0x000000ff1600720c */ /* 0x000fe20003f26270 */
[----:B------:R-:W-:Y:S01]  /*2780*/  IMAD.MOV R12, RZ, RZ, -R2 ;  /* 0x000000ffff0c7224 */ /* 0x000fe200078e0a02 */
[C---:B------:R-:W-:Y:S01]  /*2790*/  ISETP.GT.U32.AND P6, PT, R4.reuse, R41, PT ;  /* 0x000000290400720c */ /* 0x040fe20003fc4070 */
[----:B------:R-:W-:Y:S01]  /*27a0*/  @!P4 IMAD.MOV R45, RZ, RZ, -R45 ;  /* 0x000000ffff2dc224 */ /* 0x000fe200078e0a2d */
[C---:B------:R-:W-:Y:S01]  /*27b0*/  ISETP.GT.U32.AND P4, PT, R4.reuse, R49, PT ;  /* 0x000000310400720c */ /* 0x040fe20003f84070 */
[----:B------:R-:W-:Y:S02]  /*27c0*/  IMAD R53, R4, R12, R53 ;  /* 0x0000000c04357224 */ /* 0x000fe400078e0235 */
[----:B------:R-:W-:-:S04]  /*27d0*/  IMAD.HI.U32 R2, R10, R55, RZ ;  /* 0x000000370a027227 */ /* 0x000fc800078e00ff */
[----:B------:R-:W-:Y:S01]  /*27e0*/  @!P3 IMAD.MOV R43, RZ, RZ, -R43 ;  /* 0x000000ffff2bb224 */ /* 0x000fe200078e0a2b */
[C---:B------:R-:W-:Y:S01]  /*27f0*/  ISETP.GT.U32.AND P3, PT, R4.reuse, R5, PT ;  /* 0x000000050400720c */ /* 0x040fe20003f64070 */
[----:B------:R-:W-:Y:S01]  /*2800*/  @!P5 IMAD.IADD R47, R47, 0x1, -R4 ;  /* 0x000000012f2fd824 */ /* 0x000fe200078e0a04 */
[----:B------:R-:W-:Y:S01]  /*2810*/  ISETP.GT.U32.AND P5, PT, R4, R53, PT ;  /* 0x000000350400720c */ /* 0x000fe20003fa4070 */
[----:B------:R-:W-:Y:S02]  /*2820*/  IMAD.MOV R2, RZ, RZ, -R2 ;  /* 0x000000ffff027224 */ /* 0x000fe400078e0a02 */
[----:B------:R-:W-:Y:S01]  /*2830*/  @!P6 IMAD.IADD R41, R41, 0x1, -R4 ;  /* 0x000000012929e824 */ /* 0x000fe200078e0a04 */
[----:B------:R-:W-:Y:S01]  /*2840*/  ISETP.GE.AND P6, PT, R16, RZ, PT ;  /* 0x000000ff1000720c */ /* 0x000fe20003fc6270 */
[----:B------:R-:W-:Y:S02]  /*2850*/  IMAD R55, R4, R2, R55 ;  /* 0x0000000204377224 */ /* 0x000fe400078e0237 */
[----:B------:R-:W-:-:S02]  /*2860*/  VIADD R16, R153, 0x20 ;  /* 0x0000002099107836 */ /* 0x000fc40000000000 */
[--C-:B------:R-:W-:Y:S01]  /*2870*/  @!P4 IMAD.IADD R49, R49, 0x1, -R4.reuse ;  /* 0x000000013131c824 */ /* 0x100fe200078e0a04 */
[----:B------:R-:W-:Y:S01]  /*2880*/  ISETP.GT.U32.AND P4, PT, R4, R55, PT ;  /* 0x000000370400720c */ /* 0x000fe20003f84070 */
[--C-:B------:R-:W-:Y:S01]  /*2890*/  @!P3 IMAD.IADD R5, R5, 0x1, -R4.reuse ;  /* 0x000000010505b824 */ /* 0x100fe200078e0a04 */
[----:B------:R-:W-:Y:S01]  /*28a0*/  IABS R57, R16 ;  /* 0x0000001000397213 */ /* 0x000fe20000000000 */
[----:B------:R-:W-:Y:S02]  /*28b0*/  @!P5 IMAD.IADD R53, R53, 0x1, -R4 ;  /* 0x000000013535d824 */ /* 0x000fe400078e0a04 */
[----:B------:R-:W-:Y:S01]  /*28c0*/  @!P0 IMAD.MOV R41, RZ, RZ, -R41 ;  /* 0x000000ffff298224 */ /* 0x000fe200078e0a29 */
[----:B------:R-:W-:Y:S01]  /*28d0*/  ISETP.GE.AND P0, PT, R18, RZ, PT ;  /* 0x000000ff1200720c */ /* 0x000fe20003f06270 */
[----:B------:R-:W-:Y:S01]  /*28e0*/  VIADD R18, R153, 0x1c ;  /* 0x0000001c99127836 */ /* 0x000fe20000000000 */
[----:B------:R-:W-:Y:S01]  /*28f0*/  ISETP.GT.U32.AND P3, PT, R4, R5, PT ;  /* 0x000000050400720c */ /* 0x000fe20003f64070 */
[----:B------:R-:W-:Y:S01]  /*2900*/  IMAD.HI.U32 R2, R10, R57, RZ ;  /* 0x000000390a027227 */ /* 0x000fe200078e00ff */
[----:B------:R-:W-:-:S02]  /*2910*/  ISETP.GT.U32.AND P5, PT, R4, R53, PT ;  /* 0x000000350400720c */ /* 0x000fc40003fa4070 */
[----:B------:R-:W-:Y:S01]  /*2920*/  IABS R59, R18 ;  /* 0x00000012003b7213 */ /* 0x000fe20000000000 */
[----:B------:R-:W-:Y:S02]  /*2930*/  VIADD R20, R153, 0x18 ;  /* 0x0000001899147836 */ /* 0x000fe40000000000 */
[----:B------:R-:W-:Y:S02]  /*2940*/  @!P4 IMAD.IADD R55, R55, 0x1, -R4 ;  /* 0x000000013737c824 */ /* 0x000fe400078e0a04 */
[----:B------:R-:W-:Y:S01]  /*2950*/  IMAD.MOV R2, RZ, RZ, -R2 ;  /* 0x000000ffff027224 */ /* 0x000fe200078e0a02 */
[----:B------:R-:W-:Y:S01]  /*2960*/  IABS R61, R20 ;  /* 0x00000014003d7213 */ /* 0x000fe20000000000 */
[----:B------:R-:W-:Y:S01]  /*2970*/  VIADD R22, R153, 0x14 ;  /* 0x0000001499167836 */ /* 0x000fe20000000000 */
[C---:B------:R-:W-:Y:S01]  /*2980*/  ISETP.GT.U32.AND P4, PT, R4.reuse, R55, PT ;  /* 0x000000370400720c */ /* 0x040fe20003f84070 */
[----:B------:R-:W-:Y:S02]  /*2990*/  IMAD R57, R4, R2, R57 ;  /* 0x0000000204397224 */ /* 0x000fe400078e0239 */
[----:B------:R-:W-:Y:S01]  /*29a0*/  IMAD.HI.U32 R12, R10, R59, RZ ;  /* 0x0000003b0a0c7227 */ /* 0x000fe200078e00ff */
[----:B------:R-:W-:-:S03]  /*29b0*/  IABS R63, R22 ;  /* 0x00000016003f7213 */ /* 0x000fc60000000000 */
[--C-:B------:R-:W-:Y:S01]  /*29c0*/  @!P3 IMAD.IADD R5, R5, 0x1, -R4.reuse ;  /* 0x000000010505b824 */ /* 0x100fe200078e0a04 */
[----:B------:R-:W-:Y:S01]  /*29d0*/  ISETP.GE.AND P3, PT, R14, RZ, PT ;  /* 0x000000ff0e00720c */ /* 0x000fe20003f66270 */
[----:B------:R-:W-:Y:S01]  /*29e0*/  @!P5 IMAD.IADD R53, R53, 0x1, -R4 ;  /* 0x000000013535d824 */ /* 0x000fe200078e0a04 */
[----:B------:R-:W-:Y:S01]  /*29f0*/  ISETP.GT.U32.AND P5, PT, R4, R57, PT ;  /* 0x000000390400720c */ /* 0x000fe20003fa4070 */
[----:B------:R-:W-:-:S04]  /*2a00*/  IMAD.HI.U32 R14, R10, R61, RZ ;  /* 0x0000003d0a0e7227 */ /* 0x000fc800078e00ff */
[----:B------:R-:W-:Y:S02]  /*2a10*/  IMAD.MOV R12, RZ, RZ, -R12 ;  /* 0x000000ffff0c7224 */ /* 0x000fe400078e0a0c */
[----:B------:R-:W-:Y:S02]  /*2a20*/  IMAD.MOV R14, RZ, RZ, -R14 ;  /* 0x000000ffff0e7224 */ /* 0x000fe400078e0a0e */
[----:B------:R-:W-:Y:S02]  /*2a30*/  IMAD R59, R4, R12, R59 ;  /* 0x0000000c043b7224 */ /* 0x000fe400078e023b */
[----:B------:R-:W-:-:S04]  /*2a40*/  IMAD.HI.U32 R2, R10, R63, RZ ;  /* 0x0000003f0a027227 */ /* 0x000fc800078e00ff */
[C---:B------:R-:W-:Y:S02]  /*2a50*/  IMAD R61, R4.reuse, R14, R61 ;  /* 0x0000000e043d7224 */ /* 0x040fe400078e023d */
[----:B------:R-:W-:Y:S01]  /*2a60*/  @!P4 IMAD.IADD R55, R55, 0x1, -R4 ;  /* 0x000000013737c824 */ /* 0x000fe200078e0a04 */
[C---:B------:R-:W-:Y:S01]  /*2a70*/  ISETP.GT.U32.AND P4, PT, R4.reuse, R59, PT ;  /* 0x0000003b0400720c */ /* 0x040fe20003f84070 */
[----:B------:R-:W-:Y:S02]  /*2a80*/  IMAD.MOV R2, RZ, RZ, -R2 ;  /* 0x000000ffff027224 */ /* 0x000fe400078e0a02 */
[----:B------:R-:W-:Y:S01]  /*2a90*/  @!P5 IMAD.IADD R57, R57, 0x1, -R4 ;  /* 0x000000013939d824 */ /* 0x000fe200078e0a04 */
[C---:B------:R-:W-:Y:S01]  /*2aa0*/  ISETP.GT.U32.AND P5, PT, R4.reuse, R61, PT ;  /* 0x0000003d0400720c */ /* 0x040fe20003fa4070 */
[----:B------:R-:W-:Y:S02]  /*2ab0*/  IMAD R63, R4, R2, R63 ;  /* 0x00000002043f7224 */ /* 0x000fe400078e023f */
[----:B------:R-:W-:-:S04]  /*2ac0*/  IMAD.HI.U32 R2, R10, R65, RZ ;  /* 0x000000410a027227 */ /* 0x000fc800078e00ff */
[----:B------:R-:W-:Y:S02]  /*2ad0*/  IMAD.MOV R2, RZ, RZ, -R2 ;  /* 0x000000ffff027224 */ /* 0x000fe400078e0a02 */
[--C-:B------:R-:W-:Y:S01]  /*2ae0*/  @!P4 IMAD.IADD R59, R59, 0x1, -R4.reuse ;  /* 0x000000013b3bc824 */ /* 0x100fe200078e0a04 */
[C---:B------:R-:W-:Y:S01]  /*2af0*/  ISETP.GT.U32.AND P4, PT, R4.reuse, R63, PT ;  /* 0x0000003f0400720c */ /* 0x040fe20003f84070 */
[----:B------:R-:W-:Y:S02]  /*2b00*/  IMAD R65, R4, R2, R65 ;  /* 0x0000000204417224 */ /* 0x000fe400078e0241 */
[----:B------:R-:W-:Y:S02]  /*2b10*/  @!P5 IMAD.IADD R61, R61, 0x1, -R4 ;  /* 0x000000013d3dd824 */ /* 0x000fe400078e0a04 */
[----:B------:R-:W-:Y:S01]  /*2b20*/  IMAD.HI.U32 R2, R10, R67, RZ ;  /* 0x000000430a027227 */ /* 0x000fe200078e00ff */
[----:B------:R-:W-:-:S03]  /*2b30*/  ISETP.GT.U32.AND P5, PT, R4, R65, PT ;  /* 0x000000410400720c */ /* 0x000fc60003fa4070 */
[----:B------:R-:W-:Y:S02]  /*2b40*/  IMAD.MOV R2, RZ, RZ, -R2 ;  /* 0x000000ffff027224 */ /* 0x000fe400078e0a02 */
[----:B------:R-:W-:Y:S02]  /*2b50*/  @!P6 IMAD.MOV R47, RZ, RZ, -R47 ;  /* 0x000000ffff2fe224 */ /* 0x000fe400078e0a2f */
[--C-:B------:R-:W-:Y:S01]  /*2b60*/  @!P4 IMAD.IADD R63, R63, 0x1, -R4.reuse ;  /* 0x000000013f3fc824 */ /* 0x100fe200078e0a04 */
[----:B------:R-:W-:Y:S01]  /*2b70*/  ISETP.GE.AND P4, PT, R16, RZ, PT ;  /* 0x000000ff1000720c */ /* 0x000fe20003f86270 */
[C---:B------:R-:W-:Y:S02]  /*2b80*/  IMAD R67, R4.reuse, R2, R67 ;  /* 0x0000000204437224 */ /* 0x040fe400078e0243 */
[----:B------:R-:W-:Y:S01]  /*2b90*/  @!P0 IMAD.MOV R49, RZ, RZ, -R49 ;  /* 0x000000ffff318224 */ /* 0x000fe200078e0a31 */
[C---:B------:R-:W-:Y:S01]  /*2ba0*/  ISETP.GT.U32.AND P0, PT, R4.reuse, R59, PT ;  /* 0x0000003b0400720c */ /* 0x040fe20003f04070 */
[----:B------:R-:W-:Y:S01]  /*2bb0*/  @!P5 IMAD.IADD R65, R65, 0x1, -R4 ;  /* 0x000000014141d824 */ /* 0x000fe200078e0a04 */
[----:B------:R-:W-:Y:S01]  /*2bc0*/  ISETP.GT.U32.AND P5, PT, R4, R57, PT ;  /* 0x000000390400720c */ /* 0x000fe20003fa4070 */
[----:B------:R-:W-:Y:S01]  /*2bd0*/  IMAD.HI.U32 R12, R10, R69, RZ ;  /* 0x000000450a0c7227 */ /* 0x000fe200078e00ff */
[----:B------:R-:W-:-:S03]  /*2be0*/  ISETP.GT.U32.AND P6, PT, R4, R63, PT ;  /* 0x0000003f0400720c */ /* 0x000fc60003fc4070 */
[----:B------:R-:W-:-:S04]  /*2bf0*/  IMAD.HI.U32 R14, R10, R71, RZ ;  /* 0x000000470a0e7227 */ /* 0x000fc800078e00ff */
[----:B------:R-:W-:-:S04]  /*2c00*/  IMAD.HI.U32 R10, R10, R73, RZ ;  /* 0x000000490a0a7227 */ /* 0x000fc800078e00ff */
[----:B------:R-:W-:Y:S01]  /*2c10*/  @!P2 IMAD.MOV R53, RZ, RZ, -R53 ;  /* 0x000000ffff35a224 */ /* 0x000fe200078e0a35 */
[C---:B------:R-:W-:Y:S01]  /*2c20*/  ISETP.GT.U32.AND P2, PT, R4.reuse, R65, PT ;  /* 0x000000410400720c */ /* 0x040fe20003f44070 */
[----:B------:R-:W-:Y:S01]  /*2c30*/  @!P3 IMAD.MOV R55, RZ, RZ, -R55 ;  /* 0x000000ffff37b224 */ /* 0x000fe200078e0a37 */
[C---:B------:R-:W-:Y:S01]  /*2c40*/  ISETP.GT.U32.AND P3, PT, R4.reuse, R67, PT ;  /* 0x000000430400720c */ /* 0x040fe20003f64070 */
[----:B------:R-:W-:Y:S02]  /*2c50*/  IMAD.MOV R12, RZ, RZ, -R12 ;  /* 0x000000ffff0c7224 */ /* 0x000fe400078e0a0c */
[----:B------:R-:W-:Y:S02]  /*2c60*/  IMAD.MOV R14, RZ, RZ, -R14 ;  /* 0x000000ffff0e7224 */ /* 0x000fe400078e0a0e */
[----:B------:R-:W-:Y:S02]  /*2c70*/  IMAD.MOV R10, RZ, RZ, -R10 ;  /* 0x000000ffff0a7224 */ /* 0x000fe400078e0a0a */
[----:B------:R-:W-:Y:S01]  /*2c80*/  IMAD R69, R4, R12, R69 ;  /* 0x0000000c04457224 */ /* 0x000fe200078e0245 */
[----:B------:R-:W-:Y:S01]  /*2c90*/  LOP3.LUT R12, R152, 0x40, RZ, 0xc0, !PT ;  /* 0x00000040980c7812 */ /* 0x000fe200078ec0ff */
[----:B------:R-:W-:-:S02]  /*2ca0*/  IMAD R71, R4, R14, R71 ;  /* 0x0000000e04477224 */ /* 0x000fc400078e0247 */
[----:B------:R-:W-:Y:S01]  /*2cb0*/  IMAD.MOV.U32 R51, RZ, RZ, R5 ;  /* 0x000000ffff337224 */ /* 0x000fe200078e0005 */
[----:B------:R-:W-:Y:S01]  /*2cc0*/  SHF.R.S32.HI R5, RZ, 0x1f, R0 ;  /* 0x0000001fff057819 */ /* 0x000fe20000011400 */
[C---:B------:R-:W-:Y:S01]  /*2cd0*/  IMAD R73, R4.reuse, R10, R73 ;  /* 0x0000000a04497224 */ /* 0x040fe200078e0249 */
[----:B------:R-:W-:Y:S01]  /*2ce0*/  SHF.R.S32.HI R10, RZ, 0x6, R152 ;  /* 0x00000006ff0a7819 */ /* 0x000fe20000011498 */
[----:B------:R-:W-:Y:S01]  /*2cf0*/  @!P1 IMAD.MOV R51, RZ, RZ, -R51 ;  /* 0x000000ffff339224 */ /* 0x000fe200078e0a33 */
[C---:B------:R-:W-:Y:S01]  /*2d00*/  ISETP.GT.U32.AND P1, PT, R4.reuse, R61, PT ;  /* 0x0000003d0400720c */ /* 0x040fe20003f24070 */
[--C-:B------:R-:W-:Y:S01]  /*2d10*/  @!P5 IMAD.IADD R57, R57, 0x1, -R4.reuse ;  /* 0x000000013939d824 */ /* 0x100fe200078e0a04 */
[C---:B------:R-:W-:Y:S01]  /*2d20*/  ISETP.GT.U32.AND P5, PT, R4.reuse, R69, PT ;  /* 0x000000450400720c */ /* 0x040fe20003fa4070 */
[--C-:B------:R-:W-:Y:S01]  /*2d30*/  @!P0 IMAD.IADD R59, R59, 0x1, -R4.reuse ;  /* 0x000000013b3b8824 */ /* 0x100fe200078e0a04 */
[C---:B------:R-:W-:Y:S01]  /*2d40*/  ISETP.GT.U32.AND P0, PT, R4.reuse, R71, PT ;  /* 0x000000470400720c */ /* 0x040fe20003f04070 */
[--C-:B------:R-:W-:Y:S01]  /*2d50*/  @!P6 IMAD.IADD R63, R63, 0x1, -R4.reuse ;  /* 0x000000013f3fe824 */ /* 0x100fe200078e0a04 */
[----:B------:R-:W-:Y:S01]  /*2d60*/  ISETP.GT.U32.AND P6, PT, R4, R73, PT ;  /* 0x000000490400720c */ /* 0x000fe20003fc4070 */
[--C-:B------:R-:W-:Y:S01]  /*2d70*/  @!P2 IMAD.IADD R65, R65, 0x1, -R4.reuse ;  /* 0x000000014141a824 */ /* 0x100fe200078e0a04 */
[----:B------:R-:W-:Y:S01]  /*2d80*/  ISETP.GE.AND P2, PT, R18, RZ, PT ;  /* 0x000000ff1200720c */ /* 0x000fe20003f46270 */
[--C-:B------:R-:W-:Y:S01]  /*2d90*/  @!P3 IMAD.IADD R67, R67, 0x1, -R4.reuse ;  /* 0x000000014343b824 */ /* 0x100fe200078e0a04 */
[----:B------:R-:W-:Y:S01]  /*2da0*/  ISETP.GE.AND P3, PT, R20, RZ, PT ;  /* 0x000000ff1400720c */ /* 0x000fe20003f66270 */
[----:B------:R-:W-:Y:S01]  /*2db0*/  @!P4 IMAD.MOV R57, RZ, RZ, -R57 ;  /* 0x000000ffff39c224 */ /* 0x000fe200078e0a39 */
[----:B------:R-:W-:Y:S01]  /*2dc0*/  LEA.HI R2, R5, R0, RZ, 0x5 ;  /* 0x0000000005027211 */ /* 0x000fe200078f28ff */
[--C-:B------:R-:W-:Y:S01]  /*2dd0*/  @!P1 IMAD.IADD R61, R61, 0x1, -R4.reuse ;  /* 0x000000013d3d9824 */ /* 0x100fe200078e0a04 */
[----:B------:R-:W-:Y:S01]  /*2de0*/  SGXT R10, R10, 0x1 ;  /* 0x000000010a0a781a */ /* 0x000fe20000000200 */
[--C-:B------:R-:W-:Y:S01]  /*2df0*/  @!P5 IMAD.IADD R69, R69, 0x1, -R4.reuse ;  /* 0x000000014545d824 */ /* 0x100fe200078e0a04 */
[----:B------:R-:W-:Y:S01]  /*2e00*/  ISETP.GT.U32.AND P5, PT, R4, R67, PT ;  /* 0x000000430400720c */ /* 0x000fe20003fa4070 */
[--C-:B------:R-:W-:Y:S01]  /*2e10*/  @!P0 IMAD.IADD R71, R71, 0x1, -R4.reuse ;  /* 0x0000000147478824 */ /* 0x100fe200078e0a04 */
[----:B------:R-:W-:Y:S01]  /*2e20*/  ISETP.GE.AND P0, PT, R22, RZ, PT ;  /* 0x000000ff1600720c */ /* 0x000fe20003f06270 */
[--C-:B------:R-:W-:Y:S01]  /*2e30*/  @!P6 IMAD.IADD R73, R73, 0x1, -R4.reuse ;  /* 0x000000014949e824 */ /* 0x100fe200078e0a04 */
[C---:B------:R-:W-:Y:S01]  /*2e40*/  ISETP.GT.U32.AND P4, PT, R4.reuse, R69, PT ;  /* 0x000000450400720c */ /* 0x040fe20003f84070 */
[----:B------:R-:W-:Y:S01]  /*2e50*/  @!P2 IMAD.MOV R59, RZ, RZ, -R59 ;  /* 0x000000ffff3ba224 */ /* 0x000fe200078e0a3b */
[C---:B------:R-:W-:Y:S01]  /*2e60*/  ISETP.GT.U32.AND P2, PT, R4.reuse, R71, PT ;  /* 0x000000470400720c */ /* 0x040fe20003f44070 */
[----:B------:R-:W-:Y:S01]  /*2e70*/  @!P3 IMAD.MOV R61, RZ, RZ, -R61 ;  /* 0x000000ffff3db224 */ /* 0x000fe200078e0a3d */
[----:B------:R-:W-:Y:S01]  /*2e80*/  ISETP.GT.U32.AND P3, PT, R4, R73, PT ;  /* 0x000000490400720c */ /* 0x000fe20003f64070 */
[----:B------:R-:W-:Y:S01]  /*2e90*/  IMAD.SHL.U32 R0, R152, 0x2, RZ ;  /* 0x0000000298007824 */ /* 0x000fe200078e00ff */
[----:B------:R-:W-:Y:S01]  /*2ea0*/  ISETP.GE.AND P6, PT, R24, RZ, PT ;  /* 0x000000ff1800720c */ /* 0x000fe20003fc6270 */
[----:B------:R-:W-:Y:S01]  /*2eb0*/  IMAD R9, R9, UR13, RZ ;  /* 0x0000000d09097c24 */ /* 0x000fe2000f8e02ff */
[----:B------:R-:W-:Y:S01]  /*2ec0*/  ISETP.GE.AND P1, PT, R153, RZ, PT ;  /* 0x000000ff9900720c */ /* 0x000fe20003f26270 */
[--C-:B------:R-:W-:Y:S01]  /*2ed0*/  @!P5 IMAD.IADD R67, R67, 0x1, -R4.reuse ;  /* 0x000000014343d824 */ /* 0x100fe200078e0a04 */
[----:B------:R-:W-:Y:S01]  /*2ee0*/  LOP3.LUT R5, R0, 0x7e, RZ, 0xc0, !PT ;  /* 0x0000007e00057812 */ /* 0x000fe200078ec0ff */
[----:B------:R-:W-:Y:S01]  /*2ef0*/  @!P0 IMAD.MOV R63, RZ, RZ, -R63 ;  /* 0x000000ffff3f8224 */ /* 0x000fe200078e0a3f */
[----:B------:R-:W-:Y:S01]  /*2f00*/  ISETP.GE.AND P5, PT, R26, RZ, PT ;  /* 0x000000ff1a00720c */ /* 0x000fe20003fa6270 */
[--C-:B------:R-:W-:Y:S01]  /*2f10*/  @!P4 IMAD.IADD R69, R69, 0x1, -R4.reuse ;  /* 0x000000014545c824 */ /* 0x100fe200078e0a04 */
[----:B------:R-:W-:Y:S01]  /*2f20*/  ISETP.GE.AND P4, PT, R28, RZ, PT ;  /* 0x000000ff1c00720c */ /* 0x000fe20003f86270 */
[----:B------:R-:W-:Y:S01]  /*2f30*/  @!P2 IMAD.IADD R71, R71, 0x1, -R4 ;  /* 0x000000014747a824 */ /* 0x000fe200078e0a04 */
[----:B------:R-:W-:Y:S01]  /*2f40*/  ISETP.GE.AND P2, PT, R30, RZ, PT ;  /* 0x000000ff1e00720c */ /* 0x000fe20003f46270 */
[----:B------:R-:W-:Y:S01]  /*2f50*/  IMAD R0, R12, 0x40, R5 ;  /* 0x000000400c007824 */ /* 0x000fe200078e0205 */
[----:B------:R-:W-:Y:S01]  /*2f60*/  LOP3.LUT R5, R5, 0x90, R10, 0x78, !PT ;  /* 0x0000009005057812 */ /* 0x000fe200078e780a */
[----:B------:R-:W-:Y:S01]  /*2f70*/  @!P3 IMAD.IADD R73, R73, 0x1, -R4 ;  /* 0x000000014949b824 */ /* 0x000fe200078e0a04 */
[----:B------:R-:W-:Y:S01]  /*2f80*/  ISETP.NE.AND P3, PT, R3, RZ, PT ;  /* 0x000000ff0300720c */ /* 0x000fe20003f65270 */
[----:B------:R-:W1:Y:S01]  /*2f90*/  LDC R12, c[0x0][0x240] ;  /* 0x00009000ff0c7b82 */ /* 0x000e620000000800 */
[----:B------:R-:W-:Y:S01]  /*2fa0*/  LOP3.LUT R4, RZ, R3, RZ, 0x33, !PT ;  /* 0x00000003ff047212 */ /* 0x000fe200078e33ff */
[----:B------:R-:W-:-:S02]  /*2fb0*/  @!P6 IMAD.MOV R65, RZ, RZ, -R65 ;  /* 0x000000ffff41e224 */ /* 0x000fc400078e0a41 */
[----:B------:R-:W-:Y:S01]  /*2fc0*/  @!P5 IMAD.MOV R67, RZ, RZ, -R67 ;  /* 0x000000ffff43d224 */ /* 0x000fe200078e0a43 */
[C---:B------:R-:W-:Y:S01]  /*2fd0*/  SEL R3, R4.reuse, R11, !P3 ;  /* 0x0000000b04037207 */ /* 0x040fe20005800000 */
[----:B------:R-:W-:Y:S01]  /*2fe0*/  @!P4 IMAD.MOV R69, RZ, RZ, -R69 ;  /* 0x000000ffff45c224 */ /* 0x000fe200078e0a45 */
[C---:B------:R-:W-:Y:S01]  /*2ff0*/  SEL R13, R4.reuse, R13, !P3 ;  /* 0x0000000d040d7207 */ /* 0x040fe20005800000 */
[----:B------:R-:W2:Y:S01]  /*3000*/  LDC.64 R10, c[0x0][0x218] ;  /* 0x00008600ff0a7b82 */ /* 0x000ea20000000a00 */
[----:B------:R-:W-:Y:S01]  /*3010*/  @!P2 IMAD.MOV R71, RZ, RZ, -R71 ;  /* 0x000000ffff47a224 */ /* 0x000fe200078e0a47 */
[C---:B------:R-:W-:Y:S01]  /*3020*/  SEL R15, R4.reuse, R15, !P3 ;  /* 0x0000000f040f7207 */ /* 0x040fe20005800000 */
[----:B------:R-:W-:Y:S01]  /*3030*/  @!P1 IMAD.MOV R73, RZ, RZ, -R73 ;  /* 0x000000ffff499224 */ /* 0x000fe200078e0a49 */
[----:B------:R-:W-:Y:S01]  /*3040*/  SEL R17, R4, R17, !P3 ;  /* 0x0000001104117207 */ /* 0x000fe20005800000 */
[----:B------:R-:W-:Y:S01]  /*3050*/  IMAD R8, R8, UR13, RZ ;  /* 0x0000000d08087c24 */ /* 0x000fe2000f8e02ff */
[C---:B------:R-:W-:Y:S01]  /*3060*/  SEL R19, R4.reuse, R19, !P3 ;  /* 0x0000001304137207 */ /* 0x040fe20005800000 */
[----:B------:R-:W-:Y:S01]  /*3070*/  IMAD R7, R7, UR13, RZ ;  /* 0x0000000d07077c24 */ /* 0x000fe2000f8e02ff */
[----:B------:R-:W-:Y:S01]  /*3080*/  SEL R21, R4, R21, !P3 ;  /* 0x0000001504157207 */ /* 0x000fe20005800000 */
[----:B------:R-:W-:Y:S01]  /*3090*/  IMAD R6, R6, UR13, RZ ;  /* 0x0000000d06067c24 */ /* 0x000fe2000f8e02ff */
[C---:B------:R-:W-:Y:S01]  /*30a0*/  SEL R23, R4.reuse, R23, !P3 ;  /* 0x0000001704177207 */ /* 0x040fe20005800000 */
[----:B0-----:R-:W-:Y:S01]  /*30b0*/  IMAD.WIDE R238, R7, 0x2, RZ ;  /* 0x0000000207ee7825 */ /* 0x001fe200078e02ff */
[----:B------:R-:W-:-:S02]  /*30c0*/  SEL R25, R4, R25, !P3 ;  /* 0x0000001904197207 */ /* 0x000fc40005800000 */
[C---:B------:R-:W-:Y:S02]  /*30d0*/  SEL R27, R4.reuse, R27, !P3 ;  /* 0x0000001b041b7207 */ /* 0x040fe40005800000 */
[C---:B------:R-:W-:Y:S01]  /*30e0*/  SEL R29, R4.reuse, R29, !P3 ;  /* 0x0000001d041d7207 */ /* 0x040fe20005800000 */
[-C--:B-1----:R-:W-:Y:S01]  /*30f0*/  IMAD R3, R3, R12.reuse, RZ ;  /* 0x0000000c03037224 */ /* 0x082fe200078e02ff */
[C---:B------:R-:W-:Y:S01]  /*3100*/  SEL R31, R4.reuse, R31, !P3 ;  /* 0x0000001f041f7207 */ /* 0x040fe20005800000 */
[-C--:B------:R-:W-:Y:S01]  /*3110*/  IMAD R13, R13, R12.reuse, RZ ;  /* 0x0000000c0d0d7224 */ /* 0x080fe200078e02ff */
        /* <DEDUP_REMOVED lines=40> */
[----:B------:R-:W-:Y:S01]  /*33a0*/  SEL R4, R4, R73, !P3 ;  /* 0x0000004904047207 */ /* 0x000fe20005800000 */
[----:B------:R-:W-:Y:S01]  /*33b0*/  IMAD R55, R55, R12, RZ ;  /* 0x0000000c37377224 */ /* 0x000fe200078e02ff */
[----:B--2---:R-:W-:Y:S01]  /*33c0*/  LEA R14, P4, R3, R10, 0x1 ;  /* 0x0000000a030e7211 */ /* 0x004fe200078808ff */
[----:B------:R-:W-:Y:S01]  /*33d0*/  IMAD R57, R57, R12, RZ ;  /* 0x0000000c39397224 */ /* 0x000fe200078e02ff */
[----:B------:R-:W-:Y:S01]  /*33e0*/  LEA R16, P2, R15, R10, 0x1 ;  /* 0x0000000a0f107211 */ /* 0x000fe200078408ff */
[-C--:B------:R-:W-:Y:S01]  /*33f0*/  IMAD R59, R59, R12.reuse, RZ ;  /* 0x0000000c3b3b7224 */ /* 0x080fe200078e02ff */
[----:B------:R-:W-:Y:S01]  /*3400*/  CS2R R72, SRZ ;  /* 0x0000000000487805 */ /* 0x000fe2000001ff00 */
[-C--:B------:R-:W-:Y:S01]  /*3410*/  IMAD R61, R61, R12.reuse, RZ ;  /* 0x0000000c3d3d7224 */ /* 0x080fe200078e02ff */
[----:B------:R0:W-:Y:S01]  /*3420*/  STL [R1+0xbe0], R14 ;  /* 0x000be00e01007387 */ /* 0x0001e20000100800 */
[----:B------:R-:W-:-:S02]  /*3430*/  IMAD R63, R63, R12, RZ ;  /* 0x0000000c3f3f7224 */ /* 0x000fc400078e02ff */
[-C--:B------:R-:W-:Y:S02]  /*3440*/  IMAD R65, R65, R12.reuse, RZ ;  /* 0x0000000c41417224 */ /* 0x080fe400078e02ff */
[-C--:B------:R-:W-:Y:S02]  /*3450*/  IMAD R67, R67, R12.reuse, RZ ;  /* 0x0000000c43437224 */ /* 0x080fe400078e02ff */
[-C--:B------:R-:W-:Y:S02]  /*3460*/  IMAD R69, R69, R12.reuse, RZ ;  /* 0x0000000c45457224 */ /* 0x080fe400078e02ff */
[----:B------:R-:W-:Y:S01]  /*3470*/  IMAD R71, R71, R12, RZ ;  /* 0x0000000c47477224 */ /* 0x000fe200078e02ff */
[----:B0-----:R-:W-:Y:S01]  /*3480*/  LEA R14, P1, R17, R10, 0x1 ;  /* 0x0000000a110e7211 */ /* 0x001fe200078208ff */
[----:B------:R-:W-:Y:S01]  /*3490*/  IMAD R4, R4, R12, RZ ;  /* 0x0000000c04047224 */ /* 0x000fe200078e02ff */
[----:B------:R-:W-:-:S04]  /*34a0*/  LEA R12, P3, R13, R10, 0x1 ;  /* 0x0000000a0d0c7211 */ /* 0x000fc800078608ff */
[----:B------:R-:W-:Y:S01]  /*34b0*/  LEA.HI.X.SX32 R13, R13, R11, 0x1, P3 ;  /* 0x0000000b0d0d7211 */ /* 0x000fe200018f0eff */
[----:B------:R0:W-:Y:S04]  /*34c0*/  STL [R1+0xbd8], R12 ;  /* 0x000bd80c01007387 */ /* 0x0001e80000100800 */
[----:B------:R1:W-:Y:S04]  /*34d0*/  STL [R1+0xbd0], R16 ;  /* 0x000bd01001007387 */ /* 0x0003e80000100800 */
[----:B------:R2:W-:Y:S01]  /*34e0*/  STL [R1+0xbb0], R14 ;  /* 0x000bb00e01007387 */ /* 0x0005e20000100800 */
[----:B0-----:R-:W-:-:S02]  /*34f0*/  LEA R12, P0, R19, R10, 0x1 ;  /* 0x0000000a130c7211 */ /* 0x001fc400078008ff */
[----:B-1----:R-:W-:-:S03]  /*3500*/  LEA R16, P6, R21, R10, 0x1 ;  /* 0x0000000a15107211 */ /* 0x002fc600078c08ff */
[----:B------:R0:W-:Y:S01]  /*3510*/  STL [R1+0xba8], R12 ;  /* 0x000ba80c01007387 */ /* 0x0001e20000100800 */
[----:B--2---:R-:W-:-:S03]  /*3520*/  LEA R14, P5, R23, R10, 0x1 ;  /* 0x0000000a170e7211 */ /* 0x004fc600078a08ff */
[----:B------:R-:W-:Y:S04]  /*3530*/  STL [R1+0xba0], R16 ;  /* 0x000ba01001007387 */ /* 0x000fe80000100800 */
[----:B------:R-:W-:Y:S01]  /*3540*/  STL [R1+0xb98], R14 ;  /* 0x000b980e01007387 */ /* 0x000fe20000100800 */
[----:B0-----:R-:W-:Y:S02]  /*3550*/  LEA.HI.X.SX32 R12, R3, R11, 0x1, P4 ;  /* 0x0000000b030c7211 */ /* 0x001fe400020f0eff */
[----:B------:R-:W-:-:S03]  /*3560*/  LEA R3, P4, R25, R10, 0x1 ;  /* 0x0000000a19037211 */ /* 0x000fc600078808ff */
[----:B------:R0:W-:Y:S04]  /*3570*/  STL [R1+0xbdc], R12 ;  /* 0x000bdc0c01007387 */ /* 0x0001e80000100800 */
[----:B------:R1:W-:Y:S04]  /*3580*/  STL [R1+0xb8c], R3 ;  /* 0x000b8c0301007387 */ /* 0x0003e80000100800 */
[----:B------:R2:W-:Y:S01]  /*3590*/  STL [R1+0xbd4], R13 ;  /* 0x000bd40d01007387 */ /* 0x0005e20000100800 */
[----:B0-----:R-:W-:Y:S02]  /*35a0*/  LEA R12, P3, R27, R10, 0x1 ;  /* 0x0000000a1b0c7211 */ /* 0x001fe400078608ff */
[----:B-1----:R-:W-:-:S03]  /*35b0*/  LEA.HI.X.SX32 R3, R15, R11, 0x1, P2 ;  /* 0x0000000b0f037211 */ /* 0x002fc600010f0eff */
[----:B------:R0:W-:Y:S01]  /*35c0*/  STL [R1+0xb84], R12 ;  /* 0x000b840c01007387 */ /* 0x0001e20000100800 */
[----:B--2---:R-:W-:-:S03]  /*35d0*/  LEA R13, P2, R29, R10, 0x1 ;  /* 0x0000000a1d0d7211 */ /* 0x004fc600078408ff */
[----:B------:R1:W-:Y:S04]  /*35e0*/  STL [R1+0xbcc], R3 ;  /* 0x000bcc0301007387 */ /* 0x0003e80000100800 */
[----:B------:R2:W-:Y:S01]  /*35f0*/  STL [R1+0xb7c], R13 ;  /* 0x000b7c0d01007387 */ /* 0x0005e20000100800 */
[----:B0-----:R-:W-:Y:S02]  /*3600*/  LEA.HI.X.SX32 R12, R17, R11, 0x1, P1 ;  /* 0x0000000b110c7211 */ /* 0x001fe400008f0eff */
[----:B-1----:R-:W-:-:S03]  /*3610*/  LEA R3, P1, R31, R10, 0x1 ;  /* 0x0000000a1f037211 */ /* 0x002fc600078208ff */
[----:B------:R0:W-:Y:S01]  /*3620*/  STL [R1+0xbac], R12 ;  /* 0x000bac0c01007387 */ /* 0x0001e20000100800 */
[----:B--2---:R-:W-:-:S03]  /*3630*/  LEA.HI.X.SX32 R13, R19, R11, 0x1, P0 ;  /* 0x0000000b130d7211 */ /* 0x004fc600000f0eff */
        /* <DEDUP_REMOVED lines=12> */
[----:B------:R1:W-:Y:S01]  /*3700*/  STL [R1+0x580], R3 ;  /* 0x0005800301007387 */ /* 0x0003e20000100800 */
[----:B------:R-:W-:-:S03]  /*3710*/  CS2R R24, SRZ ;  /* 0x0000000000187805 */ /* 0x000fc6000001ff00 */
[----:B------:R-:W-:Y:S01]  /*3720*/  STL [R1+0xb88], R13 ;  /* 0x000b880d01007387 */ /* 0x000fe20000100800 */
[----:B0-----:R-:W-:Y:S02]  /*3730*/  LEA R12, P4, R39, R10, 0x1 ;  /* 0x0000000a270c7211 */ /* 0x001fe400078808ff */
[----:B-1----:R-:W-:-:S03]  /*3740*/  LEA.HI.X.SX32 R3, R27, R11, 0x1, P3 ;  /* 0x0000000b1b037211 */ /* 0x002fc600018f0eff */
[----:B------:R0:W-:Y:S01]  /*3750*/  STL [R1+0x578], R12 ;  /* 0x0005780c01007387 */ /* 0x0001e20000100800 */
[CC--:B------:R-:W-:Y:S02]  /*3760*/  LEA R229, P3, R41.reuse, R10.reuse, 0x1 ;  /* 0x0000000a29e57211 */ /* 0x0c0fe400078608ff */
[----:B------:R-:W-:Y:S01]  /*3770*/  CS2R R26, SRZ ;  /* 0x00000000001a7805 */ /* 0x000fe2000001ff00 */
[----:B------:R1:W-:Y:S01]  /*3780*/  STL [R1+0xb80], R3 ;  /* 0x000b800301007387 */ /* 0x0003e20000100800 */
[-C--:B------:R-:W-:Y:S02]  /*3790*/  LEA.HI.X.SX32 R228, R41, R11.reuse, 0x1, P3 ;  /* 0x0000000b29e47211 */ /* 0x080fe400018f0eff */
[----:B------:R-:W-:Y:S02]  /*37a0*/  CS2R R40, SRZ ;  /* 0x0000000000287805 */ /* 0x000fe4000001ff00 */
[----:B------:R-:W-:Y:S02]  /*37b0*/  LEA R245, P3, R55, R10, 0x1 ;  /* 0x0000000a37f57211 */ /* 0x000fe400078608ff */
[----:B0-----:R-:W-:-:S02]  /*37c0*/  LEA.HI.X.SX32 R12, R29, R11, 0x1, P2 ;  /* 0x0000000b1d0c7211 */ /* 0x001fc400010f0eff */
[----:B------:R-:W-:Y:S02]  /*37d0*/  CS2R R28, SRZ ;  /* 0x00000000001c7805 */ /* 0x000fe4000001ff00 */
[-C--:B------:R-:W-:Y:S02]  /*37e0*/  LEA R231, P2, R43, R10.reuse, 0x1 ;  /* 0x0000000a2be77211 */ /* 0x080fe400078408ff */
[-C--:B-1----:R-:W-:Y:S01]  /*37f0*/  LEA.HI.X.SX32 R3, R31, R11.reuse, 0x1, P1 ;  /* 0x0000000b1f037211 */ /* 0x082fe200008f0eff */
[----:B------:R0:W-:Y:S01]  /*3800*/  STL [R1+0xb78], R12 ;  /* 0x000b780c01007387 */ /* 0x0001e20000100800 */
[----:B------:R-:W-:Y:S02]  /*3810*/  LEA.HI.X.SX32 R230, R43, R11, 0x1, P2 ;  /* 0x0000000b2be67211 */ /* 0x000fe400010f0eff */
[----:B------:R-:W-:Y:S02]  /*3820*/  CS2R R30, SRZ ;  /* 0x00000000001e7805 */ /* 0x000fe4000001ff00 */
[-C--:B------:R-:W-:Y:S01]  /*3830*/  LEA R233, P1, R45, R10.reuse, 0x1 ;  /* 0x0000000a2de97211 */ /* 0x080fe200078208ff */
[----:B------:R1:W-:Y:S01]  /*3840*/  STL [R1+0xb70], R3 ;  /* 0x000b700301007387 */ /* 0x0003e20000100800 */
[----:B------:R-:W-:-:S02]  /*3850*/  LEA R247, P2, R57, R10, 0x1 ;  /* 0x0000000a39f77211 */ /* 0x000fc400078408ff */
[----:B------:R-:W-:Y:S02]  /*3860*/  CS2R R42, SRZ ;  /* 0x00000000002a7805 */ /* 0x000fe4000001ff00 */
[-C--:B------:R-:W-:Y:S02]  /*3870*/  LEA.HI.X.SX32 R232, R45, R11.reuse, 0x1, P1 ;  /* 0x0000000b2de87211 */ /* 0x080fe400008f0eff */
[----:B------:R-:W-:Y:S02]  /*3880*/  CS2R R44, SRZ ;  /* 0x00000000002c7805 */ /* 0x000fe4000001ff00 */
[----:B------:R-:W-:Y:S02]  /*3890*/  LEA R249, P1, R59, R10, 0x1 ;  /* 0x0000000a3bf97211 */ /* 0x000fe400078208ff */
[----:B0-----:R-:W-:Y:S02]  /*38a0*/  LEA.HI.X.SX32 R12, R33, R11, 0x1, P0 ;  /* 0x0000000b210c7211 */ /* 0x001fe400000f0eff */
[----:B------:R-:W-:-:S02]  /*38b0*/  CS2R R32, SRZ ;  /* 0x0000000000207805 */ /* 0x000fc4000001ff00 */
[-C--:B------:R-:W-:Y:S02]  /*38c0*/  LEA R235, P0, R47, R10.reuse, 0x1 ;  /* 0x0000000a2feb7211 */ /* 0x080fe400078008ff */
[-C--:B-1----:R-:W-:Y:S01]  /*38d0*/  LEA.HI.X.SX32 R3, R35, R11.reuse, 0x1, P6 ;  /* 0x0000000b23037211 */ /* 0x082fe200030f0eff */
[----:B------:R0:W-:Y:S01]  /*38e0*/  STL [R1+0xb68], R12 ;  /* 0x000b680c01007387 */ /* 0x0001e20000100800 */
[----:B------:R-:W-:Y:S02]  /*38f0*/  LEA R237, P6, R49, R10, 0x1 ;  /* 0x0000000a31ed7211 */ /* 0x000fe400078c08ff */
[----:B------:R-:W-:Y:S02]  /*3900*/  CS2R R34, SRZ ;  /* 0x0000000000227805 */ /* 0x000fe4000001ff00 */
[-C--:B------:R-:W-:Y:S01]  /*3910*/  LEA.HI.X.SX32 R234, R47, R11.reuse, 0x1, P0 ;  /* 0x0000000b2fea7211 */ /* 0x080fe200000f0eff */
[----:B------:R1:W-:Y:S01]  /*3920*/  STL [R1+0x584], R3 ;  /* 0x0005840301007387 */ /* 0x0003e20000100800 */
[----:B------:R-:W-:-:S02]  /*3930*/  LEA.HI.X.SX32 R236, R49, R11, 0x1, P6 ;  /* 0x0000000b31ec7211 */ /* 0x000fc400030f0eff */
[----:B------:R-:W-:Y:S02]  /*3940*/  CS2R R46, SRZ ;  /* 0x00000000002e7805 */ /* 0x000fe4000001ff00 */
[-C--:B------:R-:W-:Y:S02]  /*3950*/  LEA.HI.X.SX32 R244, R55, R11.reuse, 0x1, P3 ;  /* 0x0000000b37f47211 */ /* 0x080fe400018f0eff */
[----:B------:R-:W-:Y:S02]  /*3960*/  CS2R R48, SRZ ;  /* 0x0000000000307805 */ /* 0x000fe4000001ff00 */
[-C--:B------:R-:W-:Y:S02]  /*3970*/  LEA.HI.X.SX32 R246, R57, R11.reuse, 0x1, P2 ;  /* 0x0000000b39f67211 */ /* 0x080fe400010f0eff */
[----:B------:R-:W-:Y:S02]  /*3980*/  CS2R R54, SRZ ;  /* 0x0000000000367805 */ /* 0x000fe4000001ff00 */
[----:B0-----:R-:W-:-:S02]  /*3990*/  LEA.HI.X.SX32 R12, R37, R11, 0x1, P5 ;  /* 0x0000000b250c7211 */ /* 0x001fc400028f0eff */
[----:B------:R-:W-:Y:S02]  /*39a0*/  CS2R R36, SRZ ;  /* 0x0000000000247805 */ /* 0x000fe4000001ff00 */
[-C--:B------:R-:W-:Y:S02]  /*39b0*/  LEA R241, P5, R51, R10.reuse, 0x1 ;  /* 0x0000000a33f17211 */ /* 0x080fe400078a08ff */
[----:B------:R-:W-:Y:S02]  /*39c0*/  CS2R R56, SRZ ;  /* 0x0000000000387805 */ /* 0x000fe4000001ff00 */
[----:B-1----:R-:W-:Y:S01]  /*39d0*/  LEA.HI.X.SX32 R3, R39, R11, 0x1, P4 ;  /* 0x0000000b27037211 */ /* 0x002fe200020f0eff */
[----:B------:R-:W-:Y:S01]  /*39e0*/  STL [R1+0x57c], R12 ;  /* 0x00057c0c01007387 */ /* 0x000fe20000100800 */
[----:B------:R-:W-:Y:S02]  /*39f0*/  LEA R243, P4, R53, R10, 0x1 ;  /* 0x0000000a35f37211 */ /* 0x000fe400078808ff */
[----:B------:R-:W-:-:S02]  /*3a00*/  CS2R R38, SRZ ;  /* 0x0000000000267805 */ /* 0x000fc4000001ff00 */
[-C--:B------:R-:W-:Y:S01]  /*3a10*/  LEA.HI.X.SX32 R240, R51, R11.reuse, 0x1, P5 ;  /* 0x0000000b33f07211 */ /* 0x080fe200028f0eff */
[----:B------:R0:W-:Y:S01]  /*3a20*/  STL [R1+0x574], R3 ;  /* 0x0005740301007387 */ /* 0x0001e20000100800 */
[-C--:B------:R-:W-:Y:S02]  /*3a30*/  LEA.HI.X.SX32 R242, R53, R11.reuse, 0x1, P4 ;  /* 0x0000000b35f27211 */ /* 0x080fe400020f0eff */
[----:B------:R-:W-:Y:S02]  /*3a40*/  CS2R R50, SRZ ;  /* 0x0000000000327805 */ /* 0x000fe4000001ff00 */
[----:B------:R-:W-:Y:S01]  /*3a50*/  LEA.HI.X.SX32 R248, R59, R11, 0x1, P1 ;  /* 0x0000000b3bf87211 */ /* 0x000fe200008f0eff */
[----:B------:R1:W-:Y:S01]  /*3a60*/  STL.64 [R1+0xc10], R228 ;  /* 0x000c10e401007387 */ /* 0x0003e20000100a00 */
[----:B------:R-:W-:Y:S02]  /*3a70*/  LEA R251, P0, R61, R10, 0x1 ;  /* 0x0000000a3dfb7211 */ /* 0x000fe400078008ff */
[----:B------:R-:W-:-:S02]  /*3a80*/  CS2R R52, SRZ ;  /* 0x0000000000347805 */ /* 0x000fc4000001ff00 */
[-C--:B------:R-:W-:Y:S01]  /*3a90*/  LEA R227, P6, R63, R10.reuse, 0x1 ;  /* 0x0000000a3fe37211 */ /* 0x080fe200078c08ff */
[----:B------:R2:W-:Y:S01]  /*3aa0*/  STL.64 [R1+0xc18], R230 ;  /* 0x000c18e601007387 */ /* 0x0005e20000100a00 */
[-C--:B------:R-:W-:Y:S01]  /*3ab0*/  LEA R225, P5, R65, R10.reuse, 0x1 ;  /* 0x0000000a41e17211 */ /* 0x080fe200078a08ff */
[----:B0-----:R-:W0:Y:S01]  /*3ac0*/  LDC R3, c[0x0][0x238] ;  /* 0x00008e00ff037b82 */ /* 0x001e220000000800 */
[-C--:B------:R-:W-:Y:S01]  /*3ad0*/  LEA R223, P4, R67, R10.reuse, 0x1 ;  /* 0x0000000a43df7211 */ /* 0x080fe200078808ff */
[----:B------:R-:W-:Y:S01]  /*3ae0*/  STL [R1+0x400], RZ ;  /* 0x000400ff01007387 */ /* 0x000fe20000100800 */
[-C--:B------:R-:W-:Y:S02]  /*3af0*/  LEA R221, P3, R69, R10.reuse, 0x1 ;  /* 0x0000000a45dd7211 */ /* 0x080fe400078608ff */
[----:B------:R-:W-:Y:S02]  /*3b00*/  CS2R R58, SRZ ;  /* 0x00000000003a7805 */ /* 0x000fe4000001ff00 */
[-C--:B------:R-:W-:Y:S01]  /*3b10*/  LEA R219, P2, R71, R10.reuse, 0x1 ;  /* 0x0000000a47db7211 */ /* 0x080fe200078408ff */
[----:B------:R-:W-:Y:S01]  /*3b20*/  STL [R1+0x404], RZ ;  /* 0x000404ff01007387 */ /* 0x000fe20000100800 */
[----:B------:R-:W-:Y:S01]  /*3b30*/  LEA R217, P1, R4, R10, 0x1 ;  /* 0x0000000a04d97211 */ /* 0x000fe200078208ff */
[----:B-1----:R-:W-:Y:S01]  /*3b40*/  IMAD.WIDE R228, R8, 0x2, RZ ;  /* 0x0000000208e47825 */ /* 0x002fe200078e02ff */
[----:B------:R-:W1:Y:S01]  /*3b50*/  LDC R10, c[0x0][0x23c] ;  /* 0x00008f00ff0a7b82 */ /* 0x000e620000000800 */
[----:B------:R-:W-:Y:S01]  /*3b60*/  STL [R1+0x408], RZ ;  /* 0x000408ff01007387 */ /* 0x000fe20000100800 */
[----:B------:R-:W-:Y:S01]  /*3b70*/  LOP3.LUT R12, R152, 0x1f, RZ, 0xc0, !PT ;  /* 0x0000001f980c7812 */ /* 0x000fe200078ec0ff */
[----:B--2---:R-:W-:Y:S01]  /*3b80*/  IMAD.WIDE R230, R9, 0x2, RZ ;  /* 0x0000000209e67825 */ /* 0x004fe200078e02ff */
[-C--:B------:R-:W-:Y:S01]  /*3b90*/  LEA.HI.X.SX32 R250, R61, R11.reuse, 0x1, P0 ;  /* 0x0000000b3dfa7211 */ /* 0x080fe200000f0eff */
[----:B------:R-:W-:Y:S01]  /*3ba0*/  STL [R1+0x40c], RZ ;  /* 0x00040cff01007387 */ /* 0x000fe20000100800 */
[-C--:B------:R-:W-:Y:S01]  /*3bb0*/  LEA.HI.X.SX32 R226, R63, R11.reuse, 0x1, P6 ;  /* 0x0000000b3fe27211 */ /* 0x080fe200030f0eff */
[----:B------:R-:W-:Y:S01]  /*3bc0*/  IMAD.WIDE R8, R6, 0x2, RZ ;  /* 0x0000000206087825 */ /* 0x000fe200078e02ff */
[-C--:B------:R-:W-:Y:S01]  /*3bd0*/  LEA.HI.X.SX32 R224, R65, R11.reuse, 0x1, P5 ;  /* 0x0000000b41e07211 */ /* 0x080fe200028f0eff */
[----:B------:R-:W-:Y:S01]  /*3be0*/  STL [R1+0x410], RZ ;  /* 0x000410ff01007387 */ /* 0x000fe20000100800 */
[----:B------:R-:W-:-:S02]  /*3bf0*/  LEA.HI.X.SX32 R222, R67, R11, 0x1, P4 ;  /* 0x0000000b43de7211 */ /* 0x000fc400020f0eff */
[----:B------:R-:W-:Y:S02]  /*3c00*/  CS2R R152, SRZ ;  /* 0x0000000000987805 */ /* 0x000fe4000001ff00 */
[-C--:B------:R-:W-:Y:S01]  /*3c10*/  LEA.HI.X.SX32 R220, R69, R11.reuse, 0x1, P3 ;  /* 0x0000000b45dc7211 */ /* 0x080fe200018f0eff */
[----:B------:R-:W-:Y:S01]  /*3c20*/  STL [R1+0x414], RZ ;  /* 0x000414ff01007387 */ /* 0x000fe20000100800 */
[-C--:B------:R-:W-:Y:S01]  /*3c30*/  LEA.HI.X.SX32 R218, R71, R11.reuse, 0x1, P2 ;  /* 0x0000000b47da7211 */ /* 0x080fe200010f0eff */
[C---:B0-----:R-:W-:Y:S01]  /*3c40*/  IMAD R13, R3.reuse, 0x1e, RZ ;  /* 0x0000001e030d7824 */ /* 0x041fe200078e02ff */
[----:B------:R-:W-:Y:S01]  /*3c50*/  LEA.HI.X.SX32 R216, R4, R11, 0x1, P1 ;  /* 0x0000000b04d87211 */ /* 0x000fe200008f0eff */
[----:B------:R-:W-:Y:S01]  /*3c60*/  STL [R1+0x418], RZ ;  /* 0x000418ff01007387 */ /* 0x000fe20000100800 */
[----:B------:R-:W-:Y:S01]  /*3c70*/  SHF.R.S32.HI R11, RZ, 0x5, R2 ;  /* 0x00000005ff0b7819 */ /* 0x000fe20000011402 */
[C---:B------:R-:W-:Y:S01]  /*3c80*/  IMAD R14, R3.reuse, 0x1d, RZ ;  /* 0x0000001d030e7824 */ /* 0x040fe200078e02ff */
[C---:B------:R-:W-:Y:S01]  /*3c90*/  LOP3.LUT R2, R0.reuse, 0x10, RZ, 0x3c, !PT ;  /* 0x0000001000027812 */ /* 0x040fe200078e3cff */
[----:B------:R-:W-:Y:S01]  /*3ca0*/  STL [R1+0x41c], RZ ;  /* 0x00041cff01007387 */ /* 0x000fe20000100800 */
[C---:B------:R-:W-:Y:S01]  /*3cb0*/  IMAD R15, R3.reuse, 0x1c, RZ ;  /* 0x0000001c030f7824 */ /* 0x040fe200078e02ff */
[----:B------:R-:W-:Y:S01]  /*3cc0*/  LOP3.LUT R2, R0, 0x30, RZ, 0x3c, !PT ;  /* 0x0000003000027812 */ /* 0x000fe200078e3cff */
[----:B-1----:R-:W-:Y:S01]  /*3cd0*/  IMAD R10, R12, R10, RZ ;  /* 0x0000000a0c0a7224 */ /* 0x002fe200078e02ff */
[----:B------:R-:W-:Y:S01]  /*3ce0*/  STL [R1+0x420], RZ ;  /* 0x000420ff01007387 */ /* 0x000fe20000100800 */
[C---:B------:R-:W-:Y:S01]  /*3cf0*/  IMAD R12, R3.reuse, 0x1f, RZ ;  /* 0x0000001f030c7824 */ /* 0x040fe200078e02ff */
[----:B------:R-:W-:Y:S01]  /*3d00*/  LOP3.LUT R2, R0, 0x50, RZ, 0x3c, !PT ;  /* 0x0000005000027812 */ /* 0x000fe200078e3cff */
[----:B------:R-:W-:Y:S01]  /*3d10*/  IMAD R16, R3, 0x1b, RZ ;  /* 0x0000001b03107824 */ /* 0x000fe200078e02ff */
[----:B------:R-:W-:Y:S01]  /*3d20*/  STL [R1+0x424], RZ ;  /* 0x000424ff01007387 */ /* 0x000fe20000100800 */
[----:B------:R-:W-:Y:S01]  /*3d30*/  IMAD.WIDE R6, R12, 0x2, R230 ;  /* 0x000000020c067825 */ /* 0x000fe200078e02e6 */
[----:B------:R-:W-:-:S02]  /*3d40*/  LOP3.LUT R2, R0, 0x70, RZ, 0x3c, !PT ;  /* 0x0000007000027812 */ /* 0x000fc400078e3cff */
[----:B------:R-:W-:Y:S01]  /*3d50*/  CS2R R60, SRZ ;  /* 0x00000000003c7805 */ /* 0x000fe2000001ff00 */
[----:B------:R-:W-:Y:S01]  /*3d60*/  STL [R1+0x428], RZ ;  /* 0x000428ff01007387 */ /* 0x000fe20000100800 */
[----:B------:R-:W-:Y:S01]  /*3d70*/  IMAD R17, R3, 0x1a, RZ ;  /* 0x0000001a03117824 */ /* 0x000fe200078e02ff */
[----:B------:R-:W-:Y:S01]  /*3d80*/  LOP3.LUT R2, R5, 0x20, RZ, 0x3c, !PT ;  /* 0x0000002005027812 */ /* 0x000fe200078e3cff */
[C---:B------:R-:W-:Y:S01]  /*3d90*/  IMAD R18, R3.reuse, 0x19, RZ ;  /* 0x0000001903127824 */ /* 0x040fe200078e02ff */
[----:B------:R-:W-:Y:S01]  /*3da0*/  STL [R1+0x42c], RZ ;  /* 0x00042cff01007387 */ /* 0x000fe20000100800 */
[C---:B------:R-:W-:Y:S01]  /*3db0*/  IMAD R19, R3.reuse, 0x18, RZ ;  /* 0x0000001803137824 */ /* 0x040fe200078e02ff */
[----:B------:R-:W-:Y:S01]  /*3dc0*/  CS2R R62, SRZ ;  /* 0x00000000003e7805 */ /* 0x000fe2000001ff00 */
        /* <DEDUP_REMOVED lines=10> */
[----:B------:R-:W-:Y:S01]  /*3e70*/  IMAD.SHL.U32 R10, R3, 0x2, RZ ;  /* 0x00000002030a7824 */ /* 0x000fe200078e00ff */
[----:B------:R-:W-:Y:S01]  /*3e80*/  CS2R R68, SRZ ;  /* 0x0000000000447805 */ /* 0x000fe2000001ff00 */
[----:B------:R-:W-:Y:S01]  /*3e90*/  IMAD.U32 R4, RZ, RZ, UR9 ;  /* 0x00000009ff047e24 */ /* 0x000fe2000f8e00ff */
[----:B------:R-:W-:Y:S01]  /*3ea0*/  STL [R1+0x43c], RZ ;  /* 0x00043cff01007387 */ /* 0x000fe20000100800 */
[----:B------:R-:W-:Y:S01]  /*3eb0*/  UIADD3.X UR9, UR5, 0x40000040, URZ, UP0, !UPT ;  /* 0x4000004005097890 */ /* 0x000fe200087fe43f */
[----:B------:R-:W-:-:S02]  /*3ec0*/  CS2R R70, SRZ ;  /* 0x0000000000467805 */ /* 0x000fc4000001ff00 */
[----:B------:R-:W-:Y:S01]  /*3ed0*/  STL [R1+0x440], RZ ;  /* 0x000440ff01007387 */ /* 0x000fe20000100800 */
[----:B------:R-:W-:Y:S02]  /*3ee0*/  UIADD3.64 UR20, UR8, 0x80, URZ ;  /* 0x0000008008147897 */ /* 0x000fe4000fffe03f */
[----:B------:R-:W-:Y:S01]  /*3ef0*/  UIADD3.64 UR16, UR8, 0x100, URZ ;  /* 0x0000010008107897 */ /* 0x000fe2000fffe03f */
[----:B------:R-:W-:Y:S01]  /*3f00*/  STL [R1+0x444], RZ ;  /* 0x000444ff01007387 */ /* 0x000fe20000100800 */
[----:B------:R-:W-:Y:S02]  /*3f10*/  UIADD3.64 UR20, UR8, 0x180, URZ ;  /* 0x0000018008147897 */ /* 0x000fe4000fffe03f */
[----:B------:R-:W-:Y:S01]  /*3f20*/  UIADD3.64 UR16, UR8, 0x200, URZ ;  /* 0x0000020008107897 */ /* 0x000fe2000fffe03f */
[----:B------:R-:W-:Y:S01]  /*3f30*/  STL [R1+0x448], RZ ;  /* 0x000448ff01007387 */ /* 0x000fe20000100800 */
[----:B------:R-:W-:Y:S02]  /*3f40*/  UIADD3.64 UR20, UR8, 0x280, URZ ;  /* 0x0000028008147897 */ /* 0x000fe4000fffe03f */
[----:B------:R-:W-:Y:S01]  /*3f50*/  UIADD3.64 UR24, UR8, 0x300, URZ ;  /* 0x0000030008187897 */ /* 0x000fe2000fffe03f */
[----:B------:R-:W-:Y:S01]  /*3f60*/  STL [R1+0x44c], RZ ;  /* 0x00044cff01007387 */ /* 0x000fe20000100800 */
[----:B------:R-:W-:-:S02]  /*3f70*/  UIADD3.64 UR28, UR8, 0x380, URZ ;  /* 0x00000380081c7897 */ /* 0x000fc4000fffe03f */
        /* <DEDUP_REMOVED lines=10> */
[----:B------:R-:W-:Y:S04]  /*4020*/  STL [R1+0x45c], RZ ;  /* 0x00045cff01007387 */ /* 0x000fe80000100800 */
        /* <DEDUP_REMOVED lines=232> */
[----:B------:R-:W-:Y:S04]  /*4eb0*/  STL [R1], RZ ;  /* 0x000000ff01007387 */ /* 0x000fe80000100800 */
        /* <DEDUP_REMOVED lines=63> */
[----:B------:R0:W-:Y:S04]  /*52b0*/  STL [R1+0xb60], R11 ;  /* 0x000b600b01007387 */ /* 0x0001e80000100800 */
[----:B------:R-:W-:Y:S04]  /*52c0*/  STL.64 [R1+0x550], R230 ;  /* 0x000550e601007387 */ /* 0x000fe80000100a00 */
[----:B------:R-:W-:Y:S01]  /*52d0*/  STL.64 [R1+0x548], R228 ;  /* 0x000548e401007387 */ /* 0x000fe20000100a00 */
[----:B0-----:R-:W-:-:S03]  /*52e0*/  LOP3.LUT R11, R0, 0x20, RZ, 0x3c, !PT ;  /* 0x00000020000b7812 */ /* 0x001fc600078e3cff */
[----:B------:R-:W-:Y:S01]  /*52f0*/  STL.64 [R1+0x540], R238 ;  /* 0x000540ee01007387 */ /* 0x000fe20000100a00 */
[C---:B------:R-:W-:Y:S02]  /*5300*/  LOP3.LUT R11, R0.reuse, 0x40, RZ, 0x3c, !PT ;  /* 0x00000040000b7812 */ /* 0x040fe400078e3cff */
[----:B------:R-:W-:Y:S01]  /*5310*/  LOP3.LUT R11, R0, 0x60, RZ, 0x3c, !PT ;  /* 0x00000060000b7812 */ /* 0x000fe200078e3cff */
[----:B------:R-:W-:Y:S01]  /*5320*/  STL.64 [R1+0x538], R8 ;  /* 0x0005380801007387 */ /* 0x000fe20000100a00 */
[----:B------:R-:W-:-:S03]  /*5330*/  IMAD R11, R3, 0x13, RZ ;  /* 0x00000013030b7824 */ /* 0x000fc600078e02ff */
[----:B------:R0:W-:Y:S02]  /*5340*/  STL.64 [R1+0x9e0], R6 ;  /* 0x0009e00601007387 */ /* 0x0001e40000100a00 */
[----:B0-----:R-:W-:-:S05]  /*5350*/  IMAD.WIDE R6, R12, 0x2, R228 ;  /* 0x000000020c067825 */ /* 0x001fca00078e02e4 */
        /* <DEDUP_REMOVED lines=9> */
[----:B0-----:R-:W-:-:S04]  /*53f0*/  IMAD.WIDE R6, R13, 0x2, R238 ;  /* 0x000000020d067825 */ /* 0x001fc800078e02ee */
[----:B------:R-:W-:Y:S01]  /*5400*/  IMAD.WIDE R12, R13, 0x2, R8 ;  /* 0x000000020d0c7825 */ /* 0x000fe200078e0208 */
[----:B------:R0:W-:Y:S04]  /*5410*/  STL.64 [R1+0x9b0], R6 ;  /* 0x0009b00601007387 */ /* 0x0001e80000100a00 */
[----:B------:R1:W-:Y:S01]  /*5420*/  STL.64 [R1+0x9a8], R12 ;  /* 0x0009a80c01007387 */ /* 0x0003e20000100a00 */
[----:B0-----:R-:W-:-:S04]  /*5430*/  IMAD.WIDE R6, R14, 0x2, R230 ;  /* 0x000000020e067825 */ /* 0x001fc800078e02e6 */
[C---:B-1----:R-:W-:Y:S01]  /*5440*/  IMAD.WIDE R12, R14.reuse, 0x2, R228 ;  /* 0x000000020e0c7825 */ /* 0x042fe200078e02e4 */
[----:B------:R0:W-:Y:S04]  /*5450*/  STL.64 [R1+0x9a0], R6 ;  /* 0x0009a00601007387 */ /* 0x0001e80000100a00 */
[----:B------:R1:W-:Y:S01]  /*5460*/  STL.64 [R1+0x998], R12 ;  /* 0x0009980c01007387 */ /* 0x0003e20000100a00 */
[----:B0-----:R-:W-:-:S04]  /*5470*/  IMAD.WIDE R6, R14, 0x2, R238 ;  /* 0x000000020e067825 */ /* 0x001fc800078e02ee */
[----:B-1----:R-:W-:Y:S01]  /*5480*/  IMAD.WIDE R12, R14, 0x2, R8 ;  /* 0x000000020e0c7825 */ /* 0x002fe200078e0208 */
[----:B------:R0:W-:Y:S04]  /*5490*/  STL.64 [R1+0x990], R6 ;  /* 0x0009900601007387 */ /* 0x0001e80000100a00 */
[----:B------:R1:W-:Y:S01]  /*54a0*/  STL.64 [R1+0x988], R12 ;  /* 0x0009880c01007387 */ /* 0x0003e20000100a00 */
[----:B0-----:R-:W-:-:S04]  /*54b0*/  IMAD.WIDE R6, R15, 0x2, R230 ;  /* 0x000000020f067825 */ /* 0x001fc800078e02e6 */
[C---:B-1----:R-:W-:Y:S01]  /*54c0*/  IMAD.WIDE R12, R15.reuse, 0x2, R228 ;  /* 0x000000020f0c7825 */ /* 0x042fe200078e02e4 */
[----:B------:R0:W-:Y:S04]  /*54d0*/  STL.64 [R1+0x980], R6 ;  /* 0x0009800601007387 */ /* 0x0001e80000100a00 */
[----:B------:R1:W-:Y:S01]  /*54e0*/  STL.64 [R1+0x978], R12 ;  /* 0x0009780c01007387 */ /* 0x0003e20000100a00 */
[----:B0-----:R-:W-:-:S04]  /*54f0*/  IMAD.WIDE R6, R15, 0x2, R238 ;  /* 0x000000020f067825 */ /* 0x001fc800078e02ee */
[----:B------:R-:W-:Y:S01]  /*5500*/  IMAD.WIDE R14, R15, 0x2, R8 ;  /* 0x000000020f0e7825 */ /* 0x000fe200078e0208 */
[----:B------:R0:W-:Y:S03]  /*5510*/  STL.64 [R1+0x970], R6 ;  /* 0x0009700601007387 */ /* 0x0001e60000100a00 */
[C---:B-1----:R-:W-:Y:S01]  /*5520*/  IMAD.WIDE R12, R16.reuse, 0x2, R230 ;  /* 0x00000002100c7825 */ /* 0x042fe200078e02e6 */
[----:B------:R1:W-:Y:S04]  /*5530*/  STL.64 [R1+0x968], R14 ;  /* 0x0009680e01007387 */ /* 0x0003e80000100a00 */
[----:B------:R2:W-:Y:S01]  /*5540*/  STL.64 [R1+0x960], R12 ;  /* 0x0009600c01007387 */ /* 0x0005e20000100a00 */
[----:B0-----:R-:W-:-:S04]  /*5550*/  IMAD.WIDE R6, R16, 0x2, R228 ;  /* 0x0000000210067825 */ /* 0x001fc800078e02e4 */
[C---:B-1----:R-:W-:Y:S01]  /*5560*/  IMAD.WIDE R14, R16.reuse, 0x2, R238 ;  /* 0x00000002100e7825 */ /* 0x042fe200078e02ee */
[----:B------:R0:W-:Y:S03]  /*5570*/  STL.64 [R1+0x958], R6 ;  /* 0x0009580601007387 */ /* 0x0001e60000100a00 */
[----:B--2---:R-:W-:Y:S01]  /*5580*/  IMAD.WIDE R12, R16, 0x2, R8 ;  /* 0x00000002100c7825 */ /* 0x004fe200078e0208 */
[----:B------:R1:W-:Y:S04]  /*5590*/  STL.64 [R1+0x950], R14 ;  /* 0x0009500e01007387 */ /* 0x0003e80000100a00 */
[----:B------:R2:W-:Y:S01]  /*55a0*/  STL.64 [R1+0x948], R12 ;  /* 0x0009480c01007387 */ /* 0x0005e20000100a00 */
[----:B0-----:R-:W-:-:S04]  /*55b0*/  IMAD.WIDE R6, R17, 0x2, R230 ;  /* 0x0000000211067825 */ /* 0x001fc800078e02e6 */
[C---:B-1----:R-:W-:Y:S01]  /*55c0*/  IMAD.WIDE R14, R17.reuse, 0x2, R228 ;  /* 0x00000002110e7825 */ /* 0x042fe200078e02e4 */
[----:B------:R0:W-:Y:S03]  /*55d0*/  STL.64 [R1+0x940], R6 ;  /* 0x0009400601007387 */ /* 0x0001e60000100a00 */
[C---:B--2---:R-:W-:Y:S01]  /*55e0*/  IMAD.WIDE R12, R17.reuse, 0x2, R238 ;  /* 0x00000002110c7825 */ /* 0x044fe200078e02ee */
        /* <DEDUP_REMOVED lines=9> */
[----:B-1----:R-:W-:Y:S01]  /*5680*/  IMAD.WIDE R14, R18, 0x2, R8 ;  /* 0x00000002120e7825 */ /* 0x002fe200078e0208 */
[----:B------:R0:W-:Y:S03]  /*5690*/  STL.64 [R1+0x910], R6 ;  /* 0x0009100601007387 */ /* 0x0001e60000100a00 */
[C---:B--2---:R-:W-:Y:S01]  /*56a0*/  IMAD.WIDE R12, R19.reuse, 0x2, R230 ;  /* 0x00000002130c7825 */ /* 0x044fe200078e02e6 */
        /* <DEDUP_REMOVED lines=35> */
[----:B--2---:R-:W-:-:S05]  /*58e0*/  IMAD.WIDE R12, R23, 0x2, R228 ;  /* 0x00000002170c7825 */ /* 0x004fca00078e02e4 */
[----:B------:R1:W-:Y:S01]  /*58f0*/  STL.64 [R1+0x878], R12 ;  /* 0x0008780c01007387 */ /* 0x0003e20000100a00 */
[----:B0-----:R-:W-:-:S03]  /*5900*/  IMAD.WIDE R6, R23, 0x2, R8 ;  /* 0x0000000217067825 */ /* 0x001fc600078e0208 */
[----:B------:R0:W-:Y:S04]  /*5910*/  STL.64 [R1+0x870], R14 ;  /* 0x0008700e01007387 */ /* 0x0001e80000100a00 */
[----:B------:R2:W-:Y:S01]  /*5920*/  STL.64 [R1+0x868], R6 ;  /* 0x0008680601007387 */ /* 0x0005e20000100a00 */
[----:B-1----:R-:W-:-:S05]  /*5930*/  IMAD.WIDE R12, R11, 0x2, R230 ;  /* 0x000000020b0c7825 */ /* 0x002fca00078e02e6 */
[----:B------:R1:W-:Y:S01]  /*5940*/  STL.64 [R1+0x860], R12 ;  /* 0x0008600c01007387 */ /* 0x0003e20000100a00 */
[----:B0-----:R-:W-:-:S04]  /*5950*/  IMAD.WIDE R14, R11, 0x2, R238 ;  /* 0x000000020b0e7825 */ /* 0x001fc800078e02ee */
[----:B--2---:R-:W-:-:S05]  /*5960*/  IMAD.WIDE R6, R11, 0x2, R228 ;  /* 0x000000020b067825 */ /* 0x004fca00078e02e4 */
[----:B------:R0:W-:Y:S01]  /*5970*/  STL.64 [R1+0x858], R6 ;  /* 0x0008580601007387 */ /* 0x0001e20000100a00 */
[----:B-1----:R-:W-:-:S03]  /*5980*/  IMAD.WIDE R12, R11, 0x2, R8 ;  /* 0x000000020b0c7825 */ /* 0x002fc600078e0208 */
[----:B------:R1:W-:Y:S01]  /*5990*/  STL.64 [R1+0x850], R14 ;  /* 0x0008500e01007387 */ /* 0x0003e20000100a00 */
[----:B------:R-:W-:-:S03]  /*59a0*/  IMAD R11, R3, 0x11, RZ ;  /* 0x00000011030b7824 */ /* 0x000fc600078e02ff */
[----:B------:R2:W-:Y:S01]  /*59b0*/  STL.64 [R1+0x848], R12 ;  /* 0x0008480c01007387 */ /* 0x0005e20000100a00 */
[----:B0-----:R-:W-:-:S04]  /*59c0*/  IMAD.WIDE R6, R2, 0x2, R230 ;  /* 0x0000000202067825 */ /* 0x001fc800078e02e6 */
[C---:B-1----:R-:W-:Y:S01]  /*59d0*/  IMAD.WIDE R14, R2.reuse, 0x2, R238 ;  /* 0x00000002020e7825 */ /* 0x042fe200078e02ee */
[----:B------:R0:W-:Y:S03]  /*59e0*/  STL.64 [R1+0x840], R6 ;  /* 0x0008400601007387 */ /* 0x0001e60000100a00 */
[----:B--2---:R-:W-:-:S05]  /*59f0*/  IMAD.WIDE R12, R2, 0x2, R228 ;  /* 0x00000002020c7825 */ /* 0x004fca00078e02e4 */
[----:B------:R1:W-:Y:S01]  /*5a00*/  STL.64 [R1+0x838], R12 ;  /* 0x0008380c01007387 */ /* 0x0003e20000100a00 */
[----:B0-----:R-:W-:-:S03]  /*5a10*/  IMAD.WIDE R6, R2, 0x2, R8 ;  /* 0x0000000202067825 */ /* 0x001fc600078e0208 */
[----:B------:R0:W-:Y:S01]  /*5a20*/  STL.64 [R1+0x830], R14 ;  /* 0x0008300e01007387 */ /* 0x0001e20000100a00 */
[----:B------:R-:W-:-:S03]  /*5a30*/  IMAD.SHL.U32 R2, R3, 0x10, RZ ;  /* 0x0000001003027824 */ /* 0x000fc600078e00ff */
        /* <DEDUP_REMOVED lines=17> */
[----:B------:R-:W-:-:S03]  /*5b50*/  IMAD R2, R3, 0xe, RZ ;  /* 0x0000000e03027824 */ /* 0x000fc600078e02ff */
        /* <DEDUP_REMOVED lines=105> */
[----:B0-----:R-:W-:-:S05]  /*61f0*/  IMAD.WIDE R6, R2, 0x2, R238 ;  /* 0x0000000202067825 */ /* 0x001fca00078e02ee */
[----:B------:R0:W-:Y:S01]  /*6200*/  STL.64 [R1+0x670], R6 ;  /* 0x0006700601007387 */ /* 0x0001e20000100a00 */
[----:B-1----:R-:W-:-:S03]  /*6210*/  IMAD.WIDE R12, R11, 0x2, R230 ;  /* 0x000000020b0c7825 */ /* 0x002fc600078e02e6 */
        /* <DEDUP_REMOVED lines=12> */
[----:B------:R-:W-:Y:S04]  /*62e0*/  STL.64 [R1+0x638], R14 ;  /* 0x0006380e01007387 */ /* 0x000fe80000100a00 */
[----:B------:R-:W-:Y:S01]  /*62f0*/  STL.64 [R1+0x630], R12 ;  /* 0x0006300c01007387 */ /* 0x000fe20000100a00 */
[----:B0-----:R-:W-:-:S04]  /*6300*/  IMAD.WIDE R6, R10, 0x2, R8 ;  /* 0x000000020a067825 */ /* 0x001fc800078e0208 */
[C---:B------:R-:W-:Y:S02]  /*6310*/  IMAD.WIDE R10, R3.reuse, 0x2, R230 ;  /* 0x00000002030a7825 */ /* 0x040fe400078e02e6 */
[----:B------:R0:W5:Y:S04]  /*6320*/  LDL.LU.64 R230, [R1+0xc18] ;  /* 0x000c180001e67983 */ /* 0x0001680000300a00 */
[----:B------:R1:W-:Y:S02]  /*6330*/  STL.64 [R1+0x628], R6 ;  /* 0x0006280601007387 */ /* 0x0003e40000100a00 */
[C---:B-1----:R-:W-:Y:S02]  /*6340*/  IMAD.WIDE R6, R3.reuse, 0x2, R228 ;  /* 0x0000000203067825 */ /* 0x042fe400078e02e4 */
[----:B------:R0:W5:Y:S04]  /*6350*/  LDL.LU.64 R228, [R1+0xc10] ;  /* 0x000c100001e47983 */ /* 0x0001680000300a00 */
[----:B------:R1:W-:Y:S02]  /*6360*/  STL.64 [R1+0x620], R10 ;  /* 0x0006200a01007387 */ /* 0x0003e40000100a00 */
[----:B-1----:R-:W-:-:S02]  /*6370*/  IMAD.WIDE R10, R3, 0x2, R238 ;  /* 0x00000002030a7825 */ /* 0x002fc400078e02ee */
[----:B------:R0:W5:Y:S01]  /*6380*/  LDL.LU.64 R238, [R1+0xc08] ;  /* 0x000c080001ee7983 */ /* 0x0001620000300a00 */
[----:B------:R-:W-:Y:S01]  /*6390*/  UMOV UR15, 0x80000020 ;  /* 0x80000020000f7882 */ /* 0x000fe20000000000 */
[----:B------:R-:W-:Y:S02]  /*63a0*/  IMAD.U32 R2, RZ, RZ, UR18 ;  /* 0x00000012ff027e24 */ /* 0x000fe4000f8e00ff */
[----:B------:R1:W-:Y:S04]  /*63b0*/  STL.64 [R1+0x618], R6 ;  /* 0x0006180601007387 */ /* 0x0003e80000100a00 */
[----:B------:R0:W-:Y:S01]  /*63c0*/  STL.64 [R1+0x610], R10 ;  /* 0x0006100a01007387 */ /* 0x0001e20000100a00 */
[----:B-1----:R-:W-:-:S04]  /*63d0*/  IMAD.WIDE R6, R3, 0x2, R8 ;  /* 0x0000000203067825 */ /* 0x002fc800078e0208 */
[----:B------:R-:W-:Y:S01]  /*63e0*/  IMAD.U32 R3, RZ, RZ, UR19 ;  /* 0x00000013ff037e24 */ /* 0x000fe2000f8e00ff */
[----:B------:R0:W-:Y:S06]  /*63f0*/  STL.64 [R1+0x608], R6 ;  /* 0x0006080601007387 */ /* 0x0001ec0000100a00 */
.L_x_1:
[----:B0-----:R-:W2:Y:S04]  /*6400*/  LDL.64 R10, [R1+0x540] ;  /* 0x00054000010a7983 */ /* 0x001ea80000100a00 */
[----:B------:R-:W-:Y:S04]  /*6410*/  STL.64 [R1+0xf18], R214 ;  /* 0x000f18d601007387 */ /* 0x000fe80000100a00 */
[----:B------:R-:W-:Y:S04]  /*6420*/  STL.64 [R1+0xf10], R212 ;  /* 0x000f10d401007387 */ /* 0x000fe80000100a00 */
[----:B------:R0:W-:Y:S04]  /*6430*/  STL.64 [R1+0xf08], R210 ;  /* 0x000f08d201007387 */ /* 0x0001e80000100a00 */
[----:B0-----:R-:W3:Y:S04]  /*6440*/  LDL.64 R210, [R1+0x610] ;  /* 0x0006100001d27983 */ /* 0x001ee80000100a00 */
[----:B------:R0:W-:Y:S04]  /*6450*/  STL.64 [R1+0xf00], R208 ;  /* 0x000f00d001007387 */ /* 0x0001e80000100a00 */
[----:B0-----:R-:W4:Y:S04]  /*6460*/  LDL.64 R208, [R1+0x618] ;  /* 0x0006180001d07983 */ /* 0x001f280000100a00 */
[----:B------:R0:W-:Y:S04]  /*6470*/  STL.64 [R1+0xef8], R206 ;  /* 0x000ef8ce01007387 */ /* 0x0001e80000100a00 */
[----:B0-----:R-:W3:Y:S04]  /*6480*/  LDL.64 R206, [R1+0x550] ;  /* 0x0005500001ce7983 */ /* 0x001ee80000100a00 */
[----:B------:R0:W-:Y:S04]  /*6490*/  STL.64 [R1+0xef0], R204 ;  /* 0x000ef0cc01007387 */ /* 0x0001e80000100a00 */
[----:B0-----:R-:W4:Y:S04]  /*64a0*/  LDL.64 R204, [R1+0x538] ;  /* 0x0005380001cc7983 */ /* 0x001f280000100a00 */
[----:B------:R0:W-:Y:S04]  /*64b0*/  STL.64 [R1+0xee8], R202 ;  /* 0x000ee8ca01007387 */ /* 0x0001e80000100a00 */
[----:B0-----:R-:W3:Y:S01]  /*64c0*/  LDL.64 R202, [R1+0x548] ;  /* 0x0005480001ca7983 */ /* 0x001ee20000100a00 */
[----:B------:R-:W-:-:S02]  /*64d0*/  MOV R6, UR52 ;  /* 0x0000003400067c02 */ /* 0x000fc40008000f00 */
[----:B------:R-:W-:Y:S01]  /*64e0*/  ISETP.GT.AND P2, PT, R4, RZ, PT ;  /* 0x000000ff0400720c */ /* 0x000fe20003f44270 */
[----:B------:R-:W-:Y:S01]  /*64f0*/  STL.64 [R1+0xee0], R200 ;  /* 0x000ee0c801007387 */ /* 0x000fe20000100a00 */
[----:B------:R-:W-:Y:S02]  /*6500*/  PRMT R22, RZ, 0x7610, R22 ;  /* 0x00007610ff167816 */ /* 0x000fe40000000016 */
[----:B------:R-:W-:Y:S01]  /*6510*/  PRMT R21, RZ, 0x7610, R21 ;  /* 0x00007610ff157816 */ /* 0x000fe20000000015 */
[----:B------:R-:W-:Y:S01]  /*6520*/  STL.64 [R1+0xed8], R198 ;  /* 0x000ed8c601007387 */ /* 0x000fe20000100a00 */
[----:B------:R-:W-:Y:S02]  /*6530*/  PRMT R20, RZ, 0x7610, R20 ;  /* 0x00007610ff147816 */ /* 0x000fe40000000014 */
[----:B------:R-:W-:Y:S01]  /*6540*/  PRMT R23, RZ, 0x7610, R23 ;  /* 0x00007610ff177816 */ /* 0x000fe20000000017 */
[----:B------:R-:W-:Y:S01]  /*6550*/  STL.64 [R1+0xed0], R196 ;  /* 0x000ed0c401007387 */ /* 0x000fe20000100a00 */
[----:B------:R-:W-:-:S02]  /*6560*/  PRMT R19, RZ, 0x7610, R19 ;  /* 0x00007610ff137816 */ /* 0x000fc40000000013 */
[----:B------:R-:W-:Y:S01]  /*6570*/  PRMT R17, RZ, 0x7610, R17 ;  /* 0x00007610ff117816 */ /* 0x000fe20000000011 */
[----:B------:R-:W-:Y:S01]  /*6580*/  STL.64 [R1+0xec8], R194 ;  /* 0x000ec8c201007387 */ /* 0x000fe20000100a00 */
[----:B------:R-:W-:Y:S02]  /*6590*/  PRMT R16, RZ, 0x7610, R16 ;  /* 0x00007610ff107816 */ /* 0x000fe40000000010 */
[----:B------:R-:W-:Y:S01]  /*65a0*/  PRMT R18, RZ, 0x7610, R18 ;  /* 0x00007610ff127816 */ /* 0x000fe20000000012 */
[----:B------:R-:W-:Y:S01]  /*65b0*/  STL.64 [R1+0xec0], R192 ;  /* 0x000ec0c001007387 */ /* 0x000fe20000100a00 */
[----:B------:R-:W-:Y:S02]  /*65c0*/  PRMT R15, RZ, 0x7610, R15 ;  /* 0x00007610ff0f7816 */ /* 0x000fe4000000000f */
[----:B------:R-:W-:Y:S01]  /*65d0*/  PRMT R14, RZ, 0x7610, R14 ;  /* 0x00007610ff0e7816 */ /* 0x000fe2000000000e */
[----:B------:R-:W-:Y:S01]  /*65e0*/  STL.64 [R1+0xeb8], R190 ;  /* 0x000eb8be01007387 */ /* 0x000fe20000100a00 */
[----:B------:R-:W-:-:S02]  /*65f0*/  LOP3.LUT R251, R251, R250, RZ, 0x3c, !PT ;  /* 0x000000fafbfb7212 */ /* 0x000fc400078e3cff */
[----:B------:R-:W-:Y:S01]  /*6600*/  LOP3.LUT R249, R249, R248, RZ, 0x3c, !PT ;  /* 0x000000f8f9f97212 */ /* 0x000fe200078e3cff */
[----:B------:R-:W-:Y:S01]  /*6610*/  STL.64 [R1+0xeb0], R188 ;  /* 0x000eb0bc01007387 */ /* 0x000fe20000100a00 */
[----:B------:R-:W-:Y:S02]  /*6620*/  LOP3.LUT R247, R247, R246, RZ, 0x3c, !PT ;  /* 0x000000f6f7f77212 */ /* 0x000fe400078e3cff */
[----:B------:R-:W-:Y:S01]  /*6630*/  LOP3.LUT R245, R245, R244, RZ, 0x3c, !PT ;  /* 0x000000f4f5f57212 */ /* 0x000fe200078e3cff */
[----:B------:R-:W-:Y:S01]  /*6640*/  STL.64 [R1+0xea8], R186 ;  /* 0x000ea8ba01007387 */ /* 0x000fe20000100a00 */
[----:B------:R-:W-:Y:S02]  /*6650*/  LOP3.LUT R243, R243, R242, RZ, 0x3c, !PT ;  /* 0x000000f2f3f37212 */ /* 0x000fe400078e3cff */
[----:B------:R-:W-:Y:S01]  /*6660*/  LOP3.LUT R241, R241, R240, RZ, 0x3c, !PT ;  /* 0x000000f0f1f17212 */ /* 0x000fe200078e3cff */
[----:B------:R-:W-:Y:S01]  /*6670*/  STL.64 [R1+0xea0], R184 ;  /* 0x000ea0b801007387 */ /* 0x000fe20000100a00 */
[----:B------:R-:W-:-:S02]  /*6680*/  LOP3.LUT R237, R237, R236, RZ, 0x3c, !PT ;  /* 0x000000eceded7212 */ /* 0x000fc400078e3cff */
[----:B------:R-:W-:Y:S01]  /*6690*/  LOP3.LUT R235, R235, R234, RZ, 0x3c, !PT ;  /* 0x000000eaebeb7212 */ /* 0x000fe200078e3cff */
[----:B------:R-:W-:Y:S01]  /*66a0*/  STL.64 [R1+0xe98], R182 ;  /* 0x000e98b601007387 */ /* 0x000fe20000100a00 */
[----:B------:R-:W-:Y:S02]  /*66b0*/  LOP3.LUT R233, R233, R232, RZ, 0x3c, !PT ;  /* 0x000000e8e9e97212 */ /* 0x000fe400078e3cff */
[----:B-----5:R-:W-:Y:S01]  /*66c0*/  LOP3.LUT R231, R231, R230, RZ, 0x3c, !PT ;  /* 0x000000e6e7e77212 */ /* 0x020fe200078e3cff */
[----:B------:R-:W-:Y:S01]  /*66d0*/  STL.64 [R1+0xe90], R180 ;  /* 0x000e90b401007387 */ /* 0x000fe20000100a00 */
[----:B------:R-:W-:Y:S01]  /*66e0*/  LOP3.LUT R229, R229, R228, RZ, 0x3c, !PT ;  /* 0x000000e4e5e57212 */ /* 0x000fe200078e3cff */
[----:B------:R-:W-:Y:S01]  /*66f0*/  UMOV UR13, 0x40000040 ;  /* 0x40000040000d7882 */ /* 0x000fe20000000000 */
[----:B------:R-:W-:Y:S01]  /*6700*/  MOV R213, UR49 ;  /* 0x0000003100d57c02 */ /* 0x000fe20008000f00 */
[----:B------:R-:W-:Y:S01]  /*6710*/  STL.64 [R1+0xe88], R178 ;  /* 0x000e88b201007387 */ /* 0x000fe20000100a00 */
[----:B------:R-:W-:Y:S01]  /*6720*/  MOV R214, UR48 ;  /* 0x0000003000d67c02 */ /* 0x000fe20008000f00 */
[----:B------:R-:W-:Y:S01]  /*6730*/  UMOV UR50, UR14 ;  /* 0x0000000e00327c82 */ /* 0x000fe20008000000 */
[----:B------:R-:W-:Y:S01]  /*6740*/  UMOV UR51, UR15 ;  /* 0x0000000f00337c82 */ /* 0x000fe20008000000 */
[----:B------:R-:W-:Y:S01]  /*6750*/  STL.64 [R1+0xe80], R176 ;  /* 0x000e80b001007387 */ /* 0x000fe20000100a00 */
[----:B------:R-:W-:-:S03]  /*6760*/  MOV R215, UR53 ;  /* 0x0000003500d77c02 */ /* 0x000fc60008000f00 */
[----:B------:R-:W-:Y:S04]  /*6770*/  STL.64 [R1+0xe78], R174 ;  /* 0x000e78ae01007387 */ /* 0x000fe80000100a00 */
[----:B------:R-:W-:Y:S04]  /*6780*/  STL.64 [R1+0xe70], R172 ;  /* 0x000e70ac01007387 */ /* 0x000fe80000100a00 */
[----:B------:R-:W-:Y:S04]  /*6790*/  STL.64 [R1+0xe68], R170 ;  /* 0x000e68aa01007387 */ /* 0x000fe80000100a00 */
[----:B------:R-:W-:Y:S04]  /*67a0*/  STL.64 [R1+0xe60], R168 ;  /* 0x000e60a801007387 */ /* 0x000fe80000100a00 */
[----:B------:R-:W-:Y:S04]  /*67b0*/  STL.64 [R1+0xe58], R166 ;  /* 0x000e58a601007387 */ /* 0x000fe80000100a00 */
[----:B------:R-:W-:Y:S04]  /*67c0*/  STL.64 [R1+0xe50], R164 ;  /* 0x000e50a401007387 */ /* 0x000fe80000100a00 */
[----:B------:R-:W-:Y:S04]  /*67d0*/  STL.64 [R1+0xe48], R162 ;  /* 0x000e48a201007387 */ /* 0x000fe80000100a00 */
[----:B------:R0:W-:Y:S04]  /*67e0*/  STL.64 [R1+0xe40], R160 ;  /* 0x000e40a001007387 */ /* 0x0001e80000100a00 */
[----:B------:R1:W-:Y:S04]  /*67f0*/  STL.64 [R1+0xe38], R158 ;  /* 0x000e389e01007387 */ /* 0x0003e80000100a00 */
[----:B------:R-:W-:Y:S04]  /*6800*/  STL.64 [R1+0xe30], R156 ;  /* 0x000e309c01007387 */ /* 0x000fe80000100a00 */
[----:B------:R-:W-:Y:S04]  /*6810*/  STL.64 [R1+0xe28], R154 ;  /* 0x000e289a01007387 */ /* 0x000fe80000100a00 */
[----:B------:R-:W-:Y:S01]  /*6820*/  STL.64 [R1+0xe20], R152 ;  /* 0x000e209801007387 */ /* 0x000fe20000100a00 */
[----:B0-----:R-:W-:Y:S01]  /*6830*/  PRMT R160, RZ, 0x7610, R160 ;  /* 0x00007610ffa07816 */ /* 0x001fe200000000a0 */
[----:B-1----:R-:W0:Y:S02]  /*6840*/  LDC R159, c[0x0][0x23c] ;  /* 0x00008f00ff9f7b82 */ /* 0x002e240000000800 */
[----:B------:R-:W-:Y:S04]  /*6850*/  STL.64 [R1+0xe18], R150 ;  /* 0x000e189601007387 */ /* 0x000fe80000100a00 */
        /* <DEDUP_REMOVED lines=63> */
[----:B------:R1:W-:Y:S04]  /*6c50*/  STL [R1+0xc18], R252 ;  /* 0x000c18fc01007387 */ /* 0x0003e80000100800 */
[----:B------:R-:W-:Y:S04]  /*6c60*/  STL.64 [R1+0xc08], R238 ;  /* 0x000c08ee01007387 */ /* 0x000fe80000100a00 */
[----:B------:R-:W4:Y:S01]  /*6c70*/  LDL.64 R12, [R1+0x608] ;  /* 0x00060800010c7983 */ /* 0x000f220000100a00 */
[----:B--2---:R-:W-:-:S02]  /*6c80*/  IADD3 R8, P1, R10, R2, RZ ;  /* 0x000000020a087210 */ /* 0x004fc40007f3e0ff */
[----:B-1----:R-:W-:Y:S01]  /*6c90*/  MOV R252, UR56 ;  /* 0x0000003800fc7c02 */ /* 0x002fe20008000f00 */
[----:B------:R3:W-:Y:S01]  /*6ca0*/  STL [R1+0xbbc], R6 ;  /* 0x000bbc0601007387 */ /* 0x0007e20000100800 */
[----:B------:R-:W-:Y:S01]  /*6cb0*/  PRMT R161, RZ, 0x7610, R161 ;  /* 0x00007610ffa17816 */ /* 0x000fe200000000a1 */
[----:B------:R-:W-:Y:S01]  /*6cc0*/  IMAD.X R9, R11, 0x1, R3, P1 ;  /* 0x000000010b097824 */ /* 0x000fe200008e0603 */
[----:B------:R-:W-:Y:S01]  /*6cd0*/  PRMT R168, RZ, 0x7610, R168 ;  /* 0x00007610ffa87816 */ /* 0x000fe200000000a8 */
[----:B------:R-:W-:Y:S01]  /*6ce0*/  STL [R1+0xf20], R252 ;  /* 0x000f20fc01007387 */ /* 0x000fe20000100800 */
[----:B------:R-:W-:Y:S02]  /*6cf0*/  PRMT R167, RZ, 0x7610, R167 ;  /* 0x00007610ffa77816 */ /* 0x000fe400000000a7 */
[----:B------:R-:W-:Y:S01]  /*6d00*/  PRMT R147, RZ, 0x7610, R147 ;  /* 0x00007610ff937816 */ /* 0x000fe20000000093 */
[----:B------:R-:W2:Y:S01]  /*6d10*/  LDL.64 R182, [R1+0x620] ;  /* 0x0006200001b67983 */ /* 0x000ea20000100a00 */
[----:B------:R-:W-:-:S02]  /*6d20*/  PRMT R148, RZ, 0x7610, R148 ;  /* 0x00007610ff947816 */ /* 0x000fc40000000094 */
[----:B---3--:R-:W-:Y:S01]  /*6d30*/  IADD3 R6, P0, R202, R2, RZ ;  /* 0x00000002ca067210 */ /* 0x008fe20007f1e0ff */
[----:B------:R-:W3:Y:S01]  /*6d40*/  LDL.64 R180, [R1+0x638] ;  /* 0x0006380001b47983 */ /* 0x000ee20000100a00 */
[----:B------:R-:W-:Y:S02]  /*6d50*/  PRMT R149, RZ, 0x7610, R149 ;  /* 0x00007610ff957816 */ /* 0x000fe40000000095 */
[----:B------:R-:W-:Y:S01]  /*6d60*/  PRMT R146, RZ, 0x7610, R146 ;  /* 0x00007610ff927816 */ /* 0x000fe20000000092 */
[----:B------:R-:W3:Y:S01]  /*6d70*/  LDL.64 R174, [R1+0x628] ;  /* 0x0006280001ae7983 */ /* 0x000ee20000100a00 */
[----:B------:R-:W-:Y:S01]  /*6d80*/  IMAD.X R7, R203, 0x1, R3, P0 ;  /* 0x00000001cb077824 */ /* 0x000fe200000e0603 */
[----:B------:R-:W-:Y:S02]  /*6d90*/  PRMT R131, RZ, 0x7610, R131 ;  /* 0x00007610ff837816 */ /* 0x000fe40000000083 */
[----:B------:R-:W3:Y:S01]  /*6da0*/  LDL.64 R172, [R1+0x640] ;  /* 0x0006400001ac7983 */ /* 0x000ee20000100a00 */
[----:B------:R-:W-:-:S02]  /*6db0*/  PRMT R132, RZ, 0x7610, R132 ;  /* 0x00007610ff847816 */ /* 0x000fc40000000084 */
[----:B------:R-:W-:Y:S01]  /*6dc0*/  PRMT R133, RZ, 0x7610, R133 ;  /* 0x00007610ff857816 */ /* 0x000fe20000000085 */
[----:B------:R-:W3:Y:S01]  /*6dd0*/  LDL.64 R178, [R1+0x630] ;  /* 0x0006300001b27983 */ /* 0x000ee20000100a00 */
[----:B------:R-:W-:Y:S02]  /*6de0*/  PRMT R130, RZ, 0x7610, R130 ;  /* 0x00007610ff827816 */ /* 0x000fe40000000082 */
[----:B------:R-:W-:Y:S01]  /*6df0*/  PRMT R115, RZ, 0x7610, R115 ;  /* 0x00007610ff737816 */ /* 0x000fe20000000073 */
[----:B------:R-:W3:Y:S01]  /*6e00*/  LDL.64 R170, [R1+0x650] ;  /* 0x0006500001aa7983 */ /* 0x000ee20000100a00 */
[----:B----4-:R-:W-:Y:S02]  /*6e10*/  IADD3 R10, P0, R204, R2, RZ ;  /* 0x00000002cc0a7210 */ /* 0x010fe40007f1e0ff */
[----:B------:R-:W-:Y:S01]  /*6e20*/  PRMT R116, RZ, 0x7610, R116 ;  /* 0x00007610ff747816 */ /* 0x000fe20000000074 */
[----:B------:R1:W4:Y:S01]  /*6e30*/  @P2 LDG.E.U16 R22, desc[UR6][R6.64] ;  /* 0x0000000606162981 */ /* 0x000322000c1e1500 */
[----:B------:R-:W-:Y:S01]  /*6e40*/  PRMT R117, RZ, 0x7610, R117 ;  /* 0x00007610ff757816 */ /* 0x000fe20000000075 */
[----:B------:R-:W-:Y:S01]  /*6e50*/  IMAD.X R11, R205, 0x1, R3, P0 ;  /* 0x00000001cd0b7824 */ /* 0x000fe200000e0603 */
[----:B------:R-:W-:Y:S01]  /*6e60*/  PRMT R114, RZ, 0x7610, R114 ;  /* 0x00007610ff727816 */ /* 0x000fe20000000072 */
[----:B------:R0:W4:Y:S01]  /*6e70*/  @P2 LDG.E.U16 R21, desc[UR6][R8.64] ;  /* 0x0000000608152981 */ /* 0x000122000c1e1500 */
[----:B------:R-:W-:-:S02]  /*6e80*/  PRMT R99, RZ, 0x7610, R99 ;  /* 0x00007610ff637816 */ /* 0x000fc40000000063 */
[----:B------:R-:W-:Y:S01]  /*6e90*/  PRMT R100, RZ, 0x7610, R100 ;  /* 0x00007610ff647816 */ /* 0x000fe20000000064 */
[----:B------:R-:W4:Y:S01]  /*6ea0*/  @P2 LDG.E.U16 R20, desc[UR6][R10.64] ;  /* 0x000000060a142981 */ /* 0x000f22000c1e1500 */
[----:B------:R-:W-:Y:S02]  /*6eb0*/  PRMT R101, RZ, 0x7610, R101 ;  /* 0x00007610ff657816 */ /* 0x000fe40000000065 */
[-C--:B-1----:R-:W-:Y:S01]  /*6ec0*/  IADD3 R6, P1, R206, R2.reuse, RZ ;  /* 0x00000002ce067210 */ /* 0x082fe20007f3e0ff */
[----:B------:R-:W4:Y:S01]  /*6ed0*/  LDL.64 R176, [R1+0x658] ;  /* 0x0006580001b07983 */ /* 0x000f220000100a00 */
[----:B------:R-:W-:Y:S02]  /*6ee0*/  PRMT R98, RZ, 0x7610, R98 ;  /* 0x00007610ff627816 */ /* 0x000fe40000000062 */
[----:B------:R-:W-:Y:S01]  /*6ef0*/  PRMT R164, RZ, 0x7610, R164 ;  /* 0x00007610ffa47816 */ /* 0x000fe200000000a4 */
[----:B------:R-:W-:Y:S01]  /*6f00*/  IMAD.X R7, R207, 0x1, R3, P1 ;  /* 0x00000001cf077824 */ /* 0x000fe200008e0603 */
[----:B0-----:R-:W-:Y:S01]  /*6f10*/  IADD3 R8, P1, R208, R2, RZ ;  /* 0x00000002d0087210 */ /* 0x001fe20007f3e0ff */
[----:B------:R-:W4:Y:S01]  /*6f20*/  LDL.64 R184, [R1+0x7e0] ;  /* 0x0007e00001b87983 */ /* 0x000f220000100a00 */
[----:B------:R-:W-:-:S02]  /*6f30*/  PRMT R165, RZ, 0x7610, R165 ;  /* 0x00007610ffa57816 */ /* 0x000fc400000000a5 */
[----:B------:R-:W-:Y:S01]  /*6f40*/  PRMT R166, RZ, 0x7610, R166 ;  /* 0x00007610ffa67816 */ /* 0x000fe200000000a6 */
[----:B------:R-:W-:Y:S01]  /*6f50*/  IMAD.X R9, R209, 0x1, R3, P1 ;  /* 0x00000001d1097824 */ /* 0x000fe200008e0603 */
[----:B------:R-:W-:Y:S01]  /*6f60*/  ISETP.GT.AND P0, PT, R4, 0x1, PT ;  /* 0x000000010400780c */ /* 0x000fe20003f04270 */
[----:B------:R0:W4:Y:S01]  /*6f70*/  @P2 LDG.E.U16 R23, desc[UR6][R6.64] ;  /* 0x0000000606172981 */ /* 0x000122000c1e1500 */
[----:B------:R-:W-:Y:S02]  /*6f80*/  PRMT R163, RZ, 0x7610, R163 ;  /* 0x00007610ffa37816 */ /* 0x000fe400000000a3 */
[----:B------:R-:W-:Y:S02]  /*6f90*/  PRMT R143, RZ, 0x7610, R143 ;  /* 0x00007610ff8f7816 */ /* 0x000fe4000000008f */
[----:B------:R-:W-:Y:S02]  /*6fa0*/  PRMT R144, RZ, 0x7610, R144 ;  /* 0x00007610ff907816 */ /* 0x000fe40000000090 */
[----:B------:R-:W-:-:S02]  /*6fb0*/  PRMT R145, RZ, 0x7610, R145 ;  /* 0x00007610ff917816 */ /* 0x000fc40000000091 */
[----:B------:R-:W-:Y:S02]  /*6fc0*/  PRMT R142, RZ, 0x7610, R142 ;  /* 0x00007610ff8e7816 */ /* 0x000fe4000000008e */
[----:B0-----:R-:W-:Y:S01]  /*6fd0*/  IADD3 R6, P2, R210, R2, RZ ;  /* 0x00000002d2067210 */ /* 0x001fe20007f5e0ff */
[----:B------:R2:W4:Y:S01]  /*6fe0*/  @P0 LDG.E.U16 R160, desc[UR6][R8.64] ;  /* 0x0000000608a00981 */ /* 0x000522000c1e1500 */
[----:B------:R-:W-:Y:S02]  /*6ff0*/  PRMT R127, RZ, 0x7610, R127 ;  /* 0x00007610ff7f7816 */ /* 0x000fe4000000007f */
[----:B------:R-:W-:Y:S01]  /*7000*/  PRMT R128, RZ, 0x7610, R128 ;  /* 0x00007610ff807816 */ /* 0x000fe20000000080 */
[----:B------:R-:W-:Y:S01]  /*7010*/  IMAD.X R7, R211, 0x1, R3, P2 ;  /* 0x00000001d3077824 */ /* 0x000fe200010e0603 */
[----:B------:R-:W-:Y:S02]  /*7020*/  PRMT R129, RZ, 0x7610, R129 ;  /* 0x00007610ff817816 */ /* 0x000fe40000000081 */
[----:B------:R-:W-:-:S02]  /*7030*/  PRMT R126, RZ, 0x7610, R126 ;  /* 0x00007610ff7e7816 */ /* 0x000fc4000000007e */
[----:B------:R3:W4:Y:S01]  /*7040*/  @P0 LDG.E.U16 R161, desc[UR6][R6.64] ;  /* 0x0000000606a10981 */ /* 0x000722000c1e1500 */
[----:B------:R-:W-:Y:S02]  /*7050*/  PRMT R111, RZ, 0x7610, R111 ;  /* 0x00007610ff6f7816 */ /* 0x000fe4000000006f */
[----:B------:R-:W-:Y:S02]  /*7060*/  PRMT R112, RZ, 0x7610, R112 ;  /* 0x00007610ff707816 */ /* 0x000fe40000000070 */
[----:B------:R-:W-:Y:S02]  /*7070*/  PRMT R113, RZ, 0x7610, R113 ;  /* 0x00007610ff717816 */ /* 0x000fe40000000071 */
[----:B------:R-:W-:Y:S02]  /*7080*/  PRMT R110, RZ, 0x7610, R110 ;  /* 0x00007610ff6e7816 */ /* 0x000fe4000000006e */
[----:B------:R-:W-:Y:S02]  /*7090*/  PRMT R96, RZ, 0x7610, R96 ;  /* 0x00007610ff607816 */ /* 0x000fe40000000060 */
[----:B------:R-:W-:-:S02]  /*70a0*/  PRMT R97, RZ, 0x7610, R97 ;  /* 0x00007610ff617816 */ /* 0x000fc40000000061 */
        /* <DEDUP_REMOVED lines=34> */
[----:B------:R-:W-:Y:S01]  /*72d0*/  PRMT R102, RZ, 0x7610, R102 ;  /* 0x00007610ff667816 */ /* 0x000fe20000000066 */
[----:B------:R-:W0:Y:S01]  /*72e0*/  S2R R151, SR_TID.X ;  /* 0x0000000000977919 */ /* 0x000e220000002100 */
[----:B------:R-:W-:-:S02]  /*72f0*/  LOP3.LUT R250, R251, R250, RZ, 0x3c, !PT ;  /* 0x000000fafbfa7212 */ /* 0x000fc400078e3cff */
[----:B------:R-:W-:Y:S02]  /*7300*/  LOP3.LUT R248, R249, R248, RZ, 0x3c, !PT ;  /* 0x000000f8f9f87212 */ /* 0x000fe400078e3cff */
[----:B------:R-:W-:Y:S02]  /*7310*/  LOP3.LUT R246, R247, R246, RZ, 0x3c, !PT ;  /* 0x000000f6f7f67212 */ /* 0x000fe400078e3cff */
[----:B------:R-:W-:Y:S02]  /*7320*/  LOP3.LUT R244, R245, R244, RZ, 0x3c, !PT ;  /* 0x000000f4f5f47212 */ /* 0x000fe400078e3cff */
[----:B------:R-:W-:Y:S02]  /*7330*/  LOP3.LUT R242, R243, R242, RZ, 0x3c, !PT ;  /* 0x000000f2f3f27212 */ /* 0x000fe400078e3cff */
[----:B------:R-:W-:Y:S02]  /*7340*/  LOP3.LUT R240, R241, R240, RZ, 0x3c, !PT ;  /* 0x000000f0f1f07212 */ /* 0x000fe400078e3cff */
[----:B------:R-:W-:-:S02]  /*7350*/  LOP3.LUT R236, R237, R236, RZ, 0x3c, !PT ;  /* 0x000000ecedec7212 */ /* 0x000fc400078e3cff */
[----:B------:R-:W-:Y:S02]  /*7360*/  LOP3.LUT R234, R235, R234, RZ, 0x3c, !PT ;  /* 0x000000eaebea7212 */ /* 0x000fe400078e3cff */
[----:B------:R-:W-:Y:S02]  /*7370*/  LOP3.LUT R232, R233, R232, RZ, 0x3c, !PT ;  /* 0x000000e8e9e87212 */ /* 0x000fe400078e3cff */
[----:B------:R-:W-:Y:S02]  /*7380*/  LOP3.LUT R230, R231, R230, RZ, 0x3c, !PT ;  /* 0x000000e6e7e67212 */ /* 0x000fe400078e3cff */
[----:B------:R-:W-:Y:S02]  /*7390*/  LOP3.LUT R228, R229, R228, RZ, 0x3c, !PT ;  /* 0x000000e4e5e47212 */ /* 0x000fe400078e3cff */
[----:B------:R-:W-:Y:S02]  /*73a0*/  PRMT R157, RZ, 0x7610, R157 ;  /* 0x00007610ff9d7816 */ /* 0x000fe4000000009d */
[----:B------:R-:W-:-:S02]  /*73b0*/  PRMT R156, RZ, 0x7610, R156 ;  /* 0x00007610ff9c7816 */ /* 0x000fc4000000009c */
[----:B------:R-:W-:Y:S02]  /*73c0*/  PRMT R91, RZ, 0x7610, R91 ;  /* 0x00007610ff5b7816 */ /* 0x000fe4000000005b */
[----:B------:R-:W-:Y:S01]  /*73d0*/  PRMT R90, RZ, 0x7610, R90 ;  /* 0x00007610ff5a7816 */ /* 0x000fe2000000005a */
[----:B------:R-:W-:Y:S01]  /*73e0*/  UIADD3.64 UR48, UR8, 0x80, URZ ;  /* 0x0000008008307897 */ /* 0x000fe2000fffe03f */
[----:B------:R-:W-:Y:S02]  /*73f0*/  MOV R88, UR57 ;  /* 0x0000003900587c02 */ /* 0x000fe40008000f00 */
[----:B------:R-:W-:-:S05]  /*7400*/  IADD3 R10, P1, R12, R2, RZ ;  /* 0x000000020c0a7210 */ /* 0x000fca0007f3e0ff */
[----:B------:R-:W-:Y:S02]  /*7410*/  IMAD.X R11, R13, 0x1, R3, P1 ;  /* 0x000000010d0b7824 */ /* 0x000fe400008e0603 */
[----:B------:R-:W4:Y:S01]  /*7420*/  LDL.64 R12, [R1+0x648] ;  /* 0x00064800010c7983 */ /* 0x000f220000100a00 */
[----:B------:R-:W-:-:S03]  /*7430*/  ISETP.GT.AND P1, PT, R4, 0x2, PT ;  /* 0x000000020400780c */ /* 0x000fc60003f24270 */
[----:B------:R-:W4:Y:S01]  /*7440*/  @P0 LDG.E.U16 R168, desc[UR6][R10.64] ;  /* 0x000000060aa80981 */ /* 0x000f22000c1e1500 */
[-C--:B--2---:R-:W-:Y:S02]  /*7450*/  IADD3 R8, P3, R182, R2.reuse, RZ ;  /* 0x00000002b6087210 */ /* 0x084fe40007f7e0ff */
[----:B---3--:R-:W-:-:S03]  /*7460*/  IADD3 R6, P2, R180, R2, RZ ;  /* 0x00000002b4067210 */ /* 0x008fc60007f5e0ff */
[--C-:B------:R-:W-:Y:S02]  /*7470*/  IMAD.X R9, R183, 0x1, R3.reuse, P3 ;  /* 0x00000001b7097824 */ /* 0x100fe400018e0603 */
[----:B------:R-:W2:Y:S01]  /*7480*/  LDL.64 R182, [R1+0x660] ;  /* 0x0006600001b67983 */ /* 0x000ea20000100a00 */
[----:B------:R-:W-:-:S03]  /*7490*/  IMAD.X R7, R181, 0x1, R3, P2 ;  /* 0x00000001b5077824 */ /* 0x000fc600010e0603 */
[----:B------:R-:W3:Y:S04]  /*74a0*/  LDL.64 R180, [R1+0x678] ;  /* 0x0006780001b47983 */ /* 0x000ee80000100a00 */
[----:B------:R-:W3:Y:S04]  /*74b0*/  @P0 LDG.E.U16 R167, desc[UR6][R8.64] ;  /* 0x0000000608a70981 */ /* 0x000ee8000c1e1500 */
[----:B------:R1:W3:Y:S02]  /*74c0*/  @P1 LDG.E.U16 R147, desc[UR6][R6.64] ;  /* 0x0000000606931981 */ /* 0x0002e4000c1e1500 */
[----:B-1----:R-:W-:-:S05]  /*74d0*/  IADD3 R6, P0, R174, R2, RZ ;  /* 0x00000002ae067210 */ /* 0x002fca0007f1e0ff */
[--C-:B------:R-:W-:Y:S02]  /*74e0*/  IMAD.X R7, R175, 0x1, R3.reuse, P0 ;  /* 0x00000001af077824 */ /* 0x100fe400000e0603 */
[----:B------:R-:W3:Y:S01]  /*74f0*/  LDL.64 R174, [R1+0x668] ;  /* 0x0006680001ae7983 */ /* 0x000ee20000100a00 */
[-C--:B------:R-:W-:Y:S02]  /*7500*/  IADD3 R8, P2, R172, R2.reuse, RZ ;  /* 0x00000002ac087210 */ /* 0x080fe40007f5e0ff */
[----:B------:R-:W-:Y:S01]  /*7510*/  IADD3 R10, P3, R178, R2, RZ ;  /* 0x00000002b20a7210 */ /* 0x000fe20007f7e0ff */
[----:B------:R-:W3:Y:S02]  /*7520*/  @P1 LDG.E.U16 R149, desc[UR6][R6.64] ;  /* 0x0000000606951981 */ /* 0x000ee4000c1e1500 */
[--C-:B------:R-:W-:Y:S02]  /*7530*/  IMAD.X R9, R173, 0x1, R3.reuse, P2 ;  /* 0x00000001ad097824 */ /* 0x100fe400010e0603 */
[----:B------:R-:W3:Y:S01]  /*7540*/  LDL.64 R172, [R1+0x680] ;  /* 0x0006800001ac7983 */ /* 0x000ee20000100a00 */
[----:B------:R-:W-:-:S03]  /*7550*/  IMAD.X R11, R179, 0x1, R3, P3 ;  /* 0x00000001b30b7824 */ /* 0x000fc600018e0603 */
[----:B------:R-:W3:Y:S04]  /*7560*/  LDL.64 R178, [R1+0x670] ;  /* 0x0006700001b27983 */ /* 0x000ee80000100a00 */
[----:B------:R-:W3:Y:S04]  /*7570*/  @P1 LDG.E.U16 R148, desc[UR6][R10.64] ;  /* 0x000000060a941981 */ /* 0x000ee8000c1e1500 */
[----:B------:R1:W3:Y:S02]  /*7580*/  @P1 LDG.E.U16 R146, desc[UR6][R8.64] ;  /* 0x0000000608921981 */ /* 0x0002e4000c1e1500 */
[----:B-1----:R-:W-:-:S05]  /*7590*/  IADD3 R8, P1, R170, R2, RZ ;  /* 0x00000002aa087210 */ /* 0x002fca0007f3e0ff */
[----:B------:R-:W-:Y:S02]  /*75a0*/  IMAD.X R9, R171, 0x1, R3, P1 ;  /* 0x00000001ab097824 */ /* 0x000fe400008e0603 */
[----:B------:R-:W3:Y:S01]  /*75b0*/  LDL.64 R170, [R1+0x690] ;  /* 0x0006900001aa7983 */ /* 0x000ee20000100a00 */
[----:B----4-:R-:W-:-:S05]  /*75c0*/  IADD3 R6, P2, R176, R2, RZ ;  /* 0x00000002b0067210 */ /* 0x010fca0007f5e0ff */
[----:B------:R-:W-:Y:S02]  /*75d0*/  IMAD.X R7, R177, 0x1, R3, P2 ;  /* 0x00000001b1077824 */ /* 0x000fe400010e0603 */
[----:B------:R-:W4:Y:S01]  /*75e0*/  LDL.64 R176, [R1+0x698] ;  /* 0x0006980001b07983 */ /* 0x000f220000100a00 */
[C---:B------:R-:W-:Y:S02]  /*75f0*/  ISETP.GT.AND P0, PT, R4.reuse, 0x3, PT ;  /* 0x000000030400780c */ /* 0x040fe40003f04270 */
[----:B------:R-:W-:-:S11]  /*7600*/  ISETP.GT.AND P1, PT, R4, 0x4, PT ;  /* 0x000000040400780c */ /* 0x000fd60003f24270 */
[----:B------:R-:W4:Y:S04]  /*7610*/  @P0 LDG.E.U16 R131, desc[UR6][R6.64] ;  /* 0x0000000606830981 */ /* 0x000f28000c1e1500 */
[----:B------:R2:W4:Y:S01]  /*7620*/  @P0 LDG.E.U16 R132, desc[UR6][R8.64] ;  /* 0x0000000608840981 */ /* 0x000522000c1e1500 */
[----:B------:R-:W-:-:S05]  /*7630*/  IADD3 R10, P2, R12, R2, RZ ;  /* 0x000000020c0a7210 */ /* 0x000fca0007f5e0ff */
[----:B------:R-:W-:Y:S02]  /*7640*/  IMAD.X R11, R13, 0x1, R3, P2 ;  /* 0x000000010d0b7824 */ /* 0x000fe400010e0603 */
[----:B------:R-:W4:Y:S04]  /*7650*/  LDL.64 R12, [R1+0x688] ;  /* 0x00068800010c7983 */ /* 0x000f280000100a00 */
        /* <DEDUP_REMOVED lines=10> */
[----:B------:R-:W-:Y:S02]  /*7700*/  IMAD.X R7, R175, 0x1, R3, P0 ;  /* 0x00000001af077824 */ /* 0x000fe400000e0603 */
[----:B------:R-:W3:Y:S01]  /*7710*/  LDL.64 R174, [R1+0x6a8] ;  /* 0x0006a80001ae7983 */ /* 0x000ee20000100a00 */
[----:B------:R-:W-:-:S03]  /*7720*/  IADD3 R8, P2, R172, R2, RZ ;  /* 0x00000002ac087210 */ /* 0x000fc60007f5e0ff */
[----:B------:R-:W3:Y:S02]  /*7730*/  @P1 LDG.E.U16 R117, desc[UR6][R6.64] ;  /* 0x0000000606751981 */ /* 0x000ee4000c1e1500 */
[----:B------:R-:W-:Y:S02]  /*7740*/  IMAD.X R9, R173, 0x1, R3, P2 ;  /* 0x00000001ad097824 */ /* 0x000fe400010e0603 */
[----:B------:R-:W3:Y:S01]  /*7750*/  LDL.64 R172, [R1+0x6c0] ;  /* 0x0006c00001ac7983 */ /* 0x000ee20000100a00 */
[----:B------:R-:W-:-:S03]  /*7760*/  IADD3 R10, P3, R178, R2, RZ ;  /* 0x00000002b20a7210 */ /* 0x000fc60007f7e0ff */
[----:B------:R1:W3:Y:S02]  /*7770*/  @P1 LDG.E.U16 R114, desc[UR6][R8.64] ;  /* 0x0000000608721981 */ /* 0x0002e4000c1e1500 */
[----:B------:R-:W-:Y:S02]  /*7780*/  IMAD.X R11, R179, 0x1, R3, P3 ;  /* 0x00000001b30b7824 */ /* 0x000fe400018e0603 */
[----:B------:R-:W3:Y:S04]  /*7790*/  LDL.64 R178, [R1+0x6b0] ;  /* 0x0006b00001b27983 */ /* 0x000ee80000100a00 */
[----:B------:R0:W3:Y:S01]  /*77a0*/  @P1 LDG.E.U16 R116, desc[UR6][R10.64] ;  /* 0x000000060a741981 */ /* 0x0000e2000c1e1500 */
[----:B-1----:R-:W-:-:S05]  /*77b0*/  IADD3 R8, P1, R170, R2, RZ ;  /* 0x00000002aa087210 */ /* 0x002fca0007f3e0ff */
[----:B------:R-:W-:Y:S02]  /*77c0*/  IMAD.X R9, R171, 0x1, R3, P1 ;  /* 0x00000001ab097824 */ /* 0x000fe400008e0603 */
[----:B------:R-:W3:Y:S01]  /*77d0*/  LDL.64 R170, [R1+0x6d0] ;  /* 0x0006d00001aa7983 */ /* 0x000ee20000100a00 */
[----:B----4-:R-:W-:-:S05]  /*77e0*/  IADD3 R6, P2, R176, R2, RZ ;  /* 0x00000002b0067210 */ /* 0x010fca0007f5e0ff */
[----:B------:R-:W-:Y:S02]  /*77f0*/  IMAD.X R7, R177, 0x1, R3, P2 ;  /* 0x00000001b1077824 */ /* 0x000fe400010e0603 */
[----:B------:R-:W4:Y:S01]  /*7800*/  LDL.64 R176, [R1+0x6d8] ;  /* 0x0006d80001b07983 */ /* 0x000f220000100a00 */
[C---:B------:R-:W-:Y:S02]  /*7810*/  ISETP.GT.AND P0, PT, R4.reuse, 0x5, PT ;  /* 0x000000050400780c */ /* 0x040fe40003f04270 */
[----:B------:R-:W-:Y:S02]  /*7820*/  ISETP.GT.AND P1, PT, R4, 0x6, PT ;  /* 0x000000060400780c */ /* 0x000fe40003f24270 */
[----:B------:R-:W-:-:S09]  /*7830*/  PRMT R79, RZ, 0x7610, R79 ;  /* 0x00007610ff4f7816 */ /* 0x000fd2000000004f */
[----:B------:R-:W4:Y:S04]  /*7840*/  @P0 LDG.E.U16 R99, desc[UR6][R6.64] ;  /* 0x0000000606630981 */ /* 0x000f28000c1e1500 */
[----:B------:R2:W4:Y:S01]  /*7850*/  @P0 LDG.E.U16 R100, desc[UR6][R8.64] ;  /* 0x0000000608640981 */ /* 0x000522000c1e1500 */
[----:B------:R-:W-:Y:S02]  /*7860*/  PRMT R80, RZ, 0x7610, R80 ;  /* 0x00007610ff507816 */ /* 0x000fe40000000050 */
[----:B------:R-:W-:Y:S02]  /*7870*/  PRMT R81, RZ, 0x7610, R81 ;  /* 0x00007610ff517816 */ /* 0x000fe40000000051 */
[----:B------:R-:W-:Y:S02]  /*7880*/  PRMT R78, RZ, 0x7610, R78 ;  /* 0x00007610ff4e7816 */ /* 0x000fe4000000004e */
[----:B0-----:R-:W-:-:S05]  /*7890*/  IADD3 R10, P2, R12, R2, RZ ;  /* 0x000000020c0a7210 */ /* 0x001fca0007f5e0ff */
        /* <DEDUP_REMOVED lines=11> */
[----:B0-----:R-:W-:-:S05]  /*7950*/  IADD3 R6, P0, R174, R2, RZ ;  /* 0x00000002ae067210 */ /* 0x001fca0007f1e0ff */
        /* <DEDUP_REMOVED lines=11> */
[----:B0-----:R-:W-:-:S05]  /*7a10*/  IADD3 R8, P1, R170, R2, RZ ;  /* 0x00000002aa087210 */ /* 0x001fca0007f3e0ff */
[----:B------:R-:W-:Y:S02]  /*7a20*/  IMAD.X R9, R171, 0x1, R3, P1 ;  /* 0x00000001ab097824 */ /* 0x000fe400008e0603 */
[----:B------:R-:W3:Y:S01]  /*7a30*/  LDL.64 R170, [R1+0x710] ;  /* 0x0007100001aa7983 */ /* 0x000ee20000100a00 */
[----:B----4-:R-:W-:-:S05]  /*7a40*/  IADD3 R6, P2, R176, R2, RZ ;  /* 0x00000002b0067210 */ /* 0x010fca0007f5e0ff */
[----:B------:R-:W-:Y:S02]  /*7a50*/  IMAD.X R7, R177, 0x1, R3, P2 ;  /* 0x00000001b1077824 */ /* 0x000fe400010e0603 */
[----:B------:R-:W4:Y:S01]  /*7a60*/  LDL.64 R176, [R1+0x718] ;  /* 0x0007180001b07983 */ /* 0x000f220000100a00 */
[C---:B------:R-:W-:Y:S02]  /*7a70*/  ISETP.GT.AND P0, PT, R4.reuse, 0x7, PT ;  /* 0x000000070400780c */ /* 0x040fe40003f04270 */
[----:B------:R-:W-:Y:S02]  /*7a80*/  PRMT R63, RZ, 0x7610, R63 ;  /* 0x00007610ff3f7816 */ /* 0x000fe4000000003f */
[----:B------:R-:W-:Y:S02]  /*7a90*/  PRMT R64, RZ, 0x7610, R64 ;  /* 0x00007610ff407816 */ /* 0x000fe40000000040 */
[----:B------:R-:W-:Y:S02]  /*7aa0*/  ISETP.GT.AND P1, PT, R4, 0x8, PT ;  /* 0x000000080400780c */ /* 0x000fe40003f24270 */
[----:B------:R-:W-:-:S05]  /*7ab0*/  PRMT R65, RZ, 0x7610, R65 ;  /* 0x00007610ff417816 */ /* 0x000fca0000000041 */
[----:B------:R-:W4:Y:S04]  /*7ac0*/  @P0 LDG.E.U16 R63, desc[UR6][R6.64] ;  /* 0x00000006063f0981 */ /* 0x000f28000c1e1500 */
[----:B------:R2:W4:Y:S01]  /*7ad0*/  @P0 LDG.E.U16 R64, desc[UR6][R8.64] ;  /* 0x0000000608400981 */ /* 0x000522000c1e1500 */
[----:B------:R-:W-:Y:S02]  /*7ae0*/  PRMT R62, RZ, 0x7610, R62 ;  /* 0x00007610ff3e7816 */ /* 0x000fe4000000003e */
[----:B-1----:R-:W-:-:S05]  /*7af0*/  IADD3 R10, P2, R12, R2, RZ ;  /* 0x000000020c0a7210 */ /* 0x002fca0007f5e0ff */
        /* <DEDUP_REMOVED lines=76> */
[----:B------:R-:W3:Y:S04]  /*7fc0*/  @P0 LDG.E.U16 R126, desc[UR6][R8.64] ;  /* 0x00000006087e0981 */ /* 0x000ee8000c1e1500 */
[----:B------:R0:W3:Y:S04]  /*7fd0*/  @P1 LDG.E.U16 R111, desc[UR6][R6.64] ;  /* 0x00000006066f1981 */ /* 0x0000e8000c1e1500 */
[----:B------:R-:W3:Y:S01]  /*7fe0*/  LDL.64 R180, [R1+0x7b8] ;  /* 0x0007b80001b47983 */ /* 0x000ee20000100a00 */
        /* <DEDUP_REMOVED lines=16> */
[----:B------:R-:W-:Y:S01]  /*80f0*/  IMAD.X R7, R177, 0x1, R3, P2 ;  /* 0x00000001b1077824 */ /* 0x000fe200010e0603 */
[----:B------:R-:W-:Y:S01]  /*8100*/  ISETP.GT.AND P0, PT, R4, 0xd, PT ;  /* 0x0000000d0400780c */ /* 0x000fe20003f04270 */
[----:B------:R-:W4:-:S12]  /*8110*/  LDL.64 R176, [R1+0x7c8] ;  /* 0x0007c80001b07983 */ /* 0x000f180000100a00 */
[----:B------:R2:W4:Y:S01]  /*8120*/  @P0 LDG.E.U16 R96, desc[UR6][R8.64] ;  /* 0x0000000608600981 */ /* 0x000522000c1e1500 */
[----:B------:R-:W-:-:S03]  /*8130*/  ISETP.GT.AND P1, PT, R4, 0xe, PT ;  /* 0x0000000e0400780c */ /* 0x000fc60003f24270 */
[----:B------:R3:W4:Y:S01]  /*8140*/  @P0 LDG.E.U16 R95, desc[UR6][R6.64] ;  /* 0x00000006065f0981 */ /* 0x000722000c1e1500 */
[----:B------:R-:W-:Y:S02]  /*8150*/  PRMT R75, RZ, 0x7610, R75 ;  /* 0x00007610ff4b7816 */ /* 0x000fe4000000004b */
[----:B------:R-:W-:Y:S02]  /*8160*/  PRMT R76, RZ, 0x7610, R76 ;  /* 0x00007610ff4c7816 */ /* 0x000fe4000000004c */
[----:B------:R-:W-:Y:S02]  /*8170*/  PRMT R77, RZ, 0x7610, R77 ;  /* 0x00007610ff4d7816 */ /* 0x000fe4000000004d */
[----:B------:R-:W-:Y:S02]  /*8180*/  PRMT R74, RZ, 0x7610, R74 ;  /* 0x00007610ff4a7816 */ /* 0x000fe4000000004a */
[----:B-1----:R-:W-:-:S05]  /*8190*/  IADD3 R10, P2, R12, R2, RZ ;  /* 0x000000020c0a7210 */ /* 0x002fca0007f5e0ff */
[----:B------:R-:W-:Y:S02]  /*81a0*/  IMAD.X R11, R13, 0x1, R3, P2 ;  /* 0x000000010d0b7824 */ /* 0x000fe400010e0603 */
[----:B------:R-:W4:Y:S04]  /*81b0*/  LDL.64 R12, [R1+0x7d8] ;  /* 0x0007d800010c7983 */ /* 0x000f280000100a00 */
[----:B------:R0:W4:Y:S01]  /*81c0*/  @P0 LDG.E.U16 R97, desc[UR6][R10.64] ;  /* 0x000000060a610981 */ /* 0x000122000c1e1500 */
[----:B--2---:R-:W-:-:S05]  /*81d0*/  IADD3 R8, P3, R182, R2, RZ ;  /* 0x00000002b6087210 */ /* 0x004fca0007f7e0ff */
[----:B------:R-:W-:Y:S01]  /*81e0*/  IMAD.X R9, R183, 0x1, R3, P3 ;  /* 0x00000001b7097824 */ /* 0x000fe200018e0603 */
[----:B------:R-:W-:Y:S01]  /*81f0*/  PRMT R59, RZ, 0x7610, R59 ;  /* 0x00007610ff3b7816 */ /* 0x000fe2000000003b */
[----:B------:R-:W2:Y:S04]  /*8200*/  LDL.64 R182, [R1+0x810] ;  /* 0x0008100001b67983 */ /* 0x000ea80000100a00 */
[----:B------:R-:W2:Y:S01]  /*8210*/  @P0 LDG.E.U16 R94, desc[UR6][R8.64] ;  /* 0x00000006085e0981 */ /* 0x000ea2000c1e1500 */
[-C--:B---3--:R-:W-:Y:S02]  /*8220*/  IADD3 R6, P2, R180, R2.reuse, RZ ;  /* 0x00000002b4067210 */ /* 0x088fe40007f5e0ff */
[----:B0-----:R-:W-:-:S05]  /*8230*/  IADD3 R10, P3, R174, R2, RZ ;  /* 0x00000002ae0a7210 */ /* 0x001fca0007f7e0ff */
[--C-:B------:R-:W-:Y:S02]  /*8240*/  IMAD.X R11, R175, 0x1, R3.reuse, P3 ;  /* 0x00000001af0b7824 */ /* 0x100fe400018e0603 */
[----:B------:R-:W3:Y:S01]  /*8250*/  LDL.64 R174, [R1+0x7f8] ;  /* 0x0007f80001ae7983 */ /* 0x000ee20000100a00 */
[----:B------:R-:W-:-:S03]  /*8260*/  IMAD.X R7, R181, 0x1, R3, P2 ;  /* 0x00000001b5077824 */ /* 0x000fc600010e0603 */
[----:B------:R-:W2:Y:S04]  /*8270*/  LDL.64 R180, [R1+0x7e8] ;  /* 0x0007e80001b47983 */ /* 0x000ea80000100a00 */
[----:B------:R0:W2:Y:S04]  /*8280*/  @P1 LDG.E.U16 R75, desc[UR6][R6.64] ;  /* 0x00000006064b1981 */ /* 0x0000a8000c1e1500 */
[----:B------:R-:W2:Y:S01]  /*8290*/  @P1 LDG.E.U16 R76, desc[UR6][R10.64] ;  /* 0x000000060a4c1981 */ /* 0x000ea2000c1e1500 */
[----:B0-----:R-:W-:-:S05]  /*82a0*/  IADD3 R6, P0, R172, R2, RZ ;  /* 0x00000002ac067210 */ /* 0x001fca0007f1e0ff */
[----:B------:R-:W-:Y:S02]  /*82b0*/  IMAD.X R7, R173, 0x1, R3, P0 ;  /* 0x00000001ad077824 */ /* 0x000fe400000e0603 */
[----:B------:R-:W2:Y:S01]  /*82c0*/  LDL.64 R172, [R1+0x7f0] ;  /* 0x0007f00001ac7983 */ /* 0x000ea20000100a00 */
[----:B------:R-:W-:-:S03]  /*82d0*/  IADD3 R8, P2, R178, R2, RZ ;  /* 0x00000002b2087210 */ /* 0x000fc60007f5e0ff */
[----:B------:R-:W2:Y:S02]  /*82e0*/  @P1 LDG.E.U16 R77, desc[UR6][R6.64] ;  /* 0x00000006064d1981 */ /* 0x000ea4000c1e1500 */
[----:B------:R-:W-:Y:S02]  /*82f0*/  IMAD.X R9, R179, 0x1, R3, P2 ;  /* 0x00000001b3097824 */ /* 0x000fe400010e0603 */
[----:B------:R-:W2:Y:S04]  /*8300*/  LDL.64 R178, [R1+0x800] ;  /* 0x0008000001b27983 */ /* 0x000ea80000100a00 */
[----:B------:R0:W2:Y:S02]  /*8310*/  @P1 LDG.E.U16 R74, desc[UR6][R8.64] ;  /* 0x00000006084a1981 */ /* 0x0000a4000c1e1500 */
[----:B0-----:R-:W-:-:S05]  /*8320*/  IADD3 R8, P1, R170, R2, RZ ;  /* 0x00000002aa087210 */ /* 0x001fca0007f3e0ff */
[----:B------:R-:W-:Y:S02]  /*8330*/  IMAD.X R9, R171, 0x1, R3, P1 ;  /* 0x00000001ab097824 */ /* 0x000fe400008e0603 */
[----:B------:R-:W2:Y:S01]  /*8340*/  LDL.64 R170, [R1+0x818] ;  /* 0x0008180001aa7983 */ /* 0x000ea20000100a00 */
[----:B------:R-:W-:Y:S02]  /*8350*/  ISETP.GT.AND P0, PT, R4, 0xf, PT ;  /* 0x0000000f0400780c */ /* 0x000fe40003f04270 */
[----:B------:R-:W-:Y:S02]  /*8360*/  PRMT R60, RZ, 0x7610, R60 ;  /* 0x00007610ff3c7816 */ /* 0x000fe4000000003c */
[----:B------:R-:W-:-:S05]  /*8370*/  IADD3 R10, P3, R184, R2, RZ ;  /* 0x00000002b80a7210 */ /* 0x000fca0007f7e0ff */
[----:B------:R-:W-:-:S04]  /*8380*/  IMAD.X R11, R185, 0x1, R3, P3 ;  /* 0x00000001b90b7824 */ /* 0x000fc800018e0603 */
[----:B------:R-:W2:Y:S01]  /*8390*/  @P0 LDG.E.U16 R60, desc[UR6][R8.64] ;  /* 0x00000006083c0981 */ /* 0x000ea2000c1e1500 */
[----:B------:R-:W-:Y:S02]  /*83a0*/  PRMT R58, RZ, 0x7610, R58 ;  /* 0x00007610ff3a7816 */ /* 0x000fe4000000003a */
[----:B------:R-:W-:Y:S02]  /*83b0*/  PRMT R61, RZ, 0x7610, R61 ;  /* 0x00007610ff3d7816 */ /* 0x000fe4000000003d */
[----:B------:R-:W-:Y:S02]  /*83c0*/  ISETP.GT.AND P1, PT, R4, 0x10, PT ;  /* 0x000000100400780c */ /* 0x000fe40003f24270 */
[----:B------:R-:W2:Y:S01]  /*83d0*/  @P0 LDG.E.U16 R58, desc[UR6][R10.64] ;  /* 0x000000060a3a0981 */ /* 0x000ea2000c1e1500 */
[----:B----4-:R-:W-:-:S05]  /*83e0*/  IADD3 R6, P2, R12, R2, RZ ;  /* 0x000000020c067210 */ /* 0x010fca0007f5e0ff */
[----:B------:R-:W-:Y:S01]  /*83f0*/  IMAD.X R7, R13, 0x1, R3, P2 ;  /* 0x000000010d077824 */ /* 0x000fe200010e0603 */
[----:B------:R-:W-:-:S04]  /*8400*/  IADD3 R12, P2, R176, R2, RZ ;  /* 0x00000002b00c7210 */ /* 0x000fc80007f5e0ff */
[----:B------:R3:W4:Y:S01]  /*8410*/  @P0 LDG.E.U16 R59, desc[UR6][R6.64] ;  /* 0x00000006063b0981 */ /* 0x000722000c1e1500 */
[----:B------:R-:W-:-:S03]  /*8420*/  IMAD.X R13, R177, 0x1, R3, P2 ;  /* 0x00000001b10d7824 */ /* 0x000fc600010e0603 */
[----:B------:R-:W4:Y:S04]  /*8430*/  LDL.64 R176, [R1+0x808] ;  /* 0x0008080001b07983 */ /* 0x000f280000100a00 */
[----:B------:R0:W4:Y:S01]  /*8440*/  @P0 LDG.E.U16 R61, desc[UR6][R12.64] ;  /* 0x000000060c3d0981 */ /* 0x000122000c1e1500 */
[----:B---3--:R-:W-:-:S05]  /*8450*/  IADD3 R6, P2, R174, R2, RZ ;  /* 0x00000002ae067210 */ /* 0x008fca0007f5e0ff */
[----:B------:R-:W-:Y:S02]  /*8460*/  IMAD.X R7, R175, 0x1, R3, P2 ;  /* 0x00000001af077824 */ /* 0x000fe400010e0603 */
[----:B------:R-:W3:Y:S01]  /*8470*/  LDL.64 R174, [R1+0x820] ;  /* 0x0008200001ae7983 */ /* 0x000ee20000100a00 */
[-C--:B--2---:R-:W-:Y:S02]  /*8480*/  IADD3 R10, P2, R180, R2.reuse, RZ ;  /* 0x00000002b40a7210 */ /* 0x084fe40007f5e0ff */
[----:B0-----:R-:W-:Y:S01]  /*8490*/  PRMT R13, RZ, 0x7610, R13 ;  /* 0x00007610ff0d7816 */ /* 0x001fe2000000000d */
[----:B------:R-:W2:Y:S01]  /*84a0*/  @P1 LDG.E.U16 R15, desc[UR6][R6.64] ;  /* 0x00000006060f1981 */ /* 0x000ea2000c1e1500 */
[----:B------:R-:W-:-:S05]  /*84b0*/  IADD3 R8, P3, R172, R2, RZ ;  /* 0x00000002ac087210 */ /* 0x000fca0007f7e0ff */
[--C-:B------:R-:W-:Y:S02]  /*84c0*/  IMAD.X R9, R173, 0x1, R3.reuse, P3 ;  /* 0x00000001ad097824 */ /* 0x100fe400018e0603 */
[----:B------:R-:W2:Y:S01]  /*84d0*/  LDL.64 R172, [R1+0x838] ;  /* 0x0008380001ac7983 */ /* 0x000ea20000100a00 */
[----:B------:R-:W-:-:S03]  /*84e0*/  IMAD.X R11, R181, 0x1, R3, P2 ;  /* 0x00000001b50b7824 */ /* 0x000fc600010e0603 */
[----:B------:R-:W2:Y:S04]  /*84f0*/  LDL.64 R180, [R1+0x830] ;  /* 0x0008300001b47983 */ /* 0x000ea80000100a00 */
[----:B------:R0:W2:Y:S02]  /*8500*/  @P1 LDG.E.U16 R13, desc[UR6][R8.64] ;  /* 0x00000006080d1981 */ /* 0x0000a4000c1e1500 */
[----:B0-----:R-:W-:-:S05]  /*8510*/  IADD3 R8, P2, R170, R2, RZ ;  /* 0x00000002aa087210 */ /* 0x001fca0007f5e0ff */
[----:B------:R-:W-:Y:S02]  /*8520*/  IMAD.X R9, R171, 0x1, R3, P2 ;  /* 0x00000001ab097824 */ /* 0x000fe400010e0603 */
[----:B------:R-:W2:Y:S01]  /*8530*/  LDL.64 R170, [R1+0x828] ;  /* 0x0008280001aa7983 */ /* 0x000ea20000100a00 */
[----:B------:R-:W-:Y:S02]  /*8540*/  IADD3 R6, P3, R178, R2, RZ ;  /* 0x00000002b2067210 */ /* 0x000fe40007f7e0ff */
[----:B------:R-:W-:-:S03]  /*8550*/  PRMT R12, RZ, 0x7610, R12 ;  /* 0x00007610ff0c7816 */ /* 0x000fc6000000000c */
[----:B------:R-:W-:Y:S02]  /*8560*/  IMAD.X R7, R179, 0x1, R3, P3 ;  /* 0x00000001b3077824 */ /* 0x000fe400018e0603 */
[----:B------:R-:W2:Y:S04]  /*8570*/  LDL.64 R178, [R1+0x840] ;  /* 0x0008400001b27983 */ /* 0x000ea80000100a00 */
[----:B------:R-:W2:Y:S01]  /*8580*/  @P1 LDG.E.U16 R12, desc[UR6][R10.64] ;  /* 0x000000060a0c1981 */ /* 0x000ea2000c1e1500 */
[----:B------:R-:W-:-:S03]  /*8590*/  ISETP.GT.AND P0, PT, R4, 0x11, PT ;  /* 0x000000110400780c */ /* 0x000fc60003f04270 */
[----:B------:R0:W2:Y:S02]  /*85a0*/  @P1 LDG.E.U16 R14, desc[UR6][R6.64] ;  /* 0x00000006060e1981 */ /* 0x0000a4000c1e1500 */
[----:B0-----:R-:W-:-:S08]  /*85b0*/  IADD3 R6, P1, R182, R2, RZ ;  /* 0x00000002b6067210 */ /* 0x001fd00007f3e0ff */
[----:B------:R3:W2:Y:S01]  /*85c0*/  @P0 LDG.E.U16 R155, desc[UR6][R8.64] ;  /* 0x00000006089b0981 */ /* 0x0006a2000c1e1500 */
[----:B------:R-:W-:-:S03]  /*85d0*/  IMAD.X R7, R183, 0x1, R3, P1 ;  /* 0x00000001b7077824 */ /* 0x000fc600008e0603 */
[----:B------:R-:W2:Y:S04]  /*85e0*/  LDL.64 R182, [R1+0x850] ;  /* 0x0008500001b67983 */ /* 0x000ea80000100a00 */
[----:B------:R2:W2:Y:S01]  /*85f0*/  @P0 LDG.E.U16 R158, desc[UR6][R6.64] ;  /* 0x00000006069e0981 */ /* 0x0004a2000c1e1500 */
[----:B----4-:R-:W-:-:S05]  /*8600*/  IADD3 R10, P2, R176, R2, RZ ;  /* 0x00000002b00a7210 */ /* 0x010fca0007f5e0ff */
[----:B------:R-:W-:Y:S02]  /*8610*/  IMAD.X R11, R177, 0x1, R3, P2 ;  /* 0x00000001b10b7824 */ /* 0x000fe400010e0603 */
[----:B------:R-:W4:Y:S01]  /*8620*/  LDL.64 R176, [R1+0x858] ;  /* 0x0008580001b07983 */ /* 0x000f220000100a00 */
[----:B------:R-:W-:-:S03]  /*8630*/  ISETP.GT.AND P2, PT, R4, 0x12, PT ;  /* 0x000000120400780c */ /* 0x000fc60003f44270 */
[----:B------:R-:W4:Y:S01]  /*8640*/  @P0 LDG.E.U16 R162, desc[UR6][R10.64] ;  /* 0x000000060aa20981 */ /* 0x000f22000c1e1500 */
[----:B---3--:R-:W-:-:S05]  /*8650*/  IADD3 R8, P1, R174, R2, RZ ;  /* 0x00000002ae087210 */ /* 0x008fca0007f3e0ff */
[----:B------:R-:W-:Y:S02]  /*8660*/  IMAD.X R9, R175, 0x1, R3, P1 ;  /* 0x00000001af097824 */ /* 0x000fe400008e0603 */
[----:B------:R-:W3:Y:S04]  /*8670*/  LDL.64 R174, [R1+0x848] ;  /* 0x0008480001ae7983 */ /* 0x000ee80000100a00 */
[----:B------:R-:W3:Y:S01]  /*8680*/  @P0 LDG.E.U16 R154, desc[UR6][R8.64] ;  /* 0x00000006089a0981 */ /* 0x000ee2000c1e1500 */
[----:B--2---:R-:W-:-:S05]  /*8690*/  IADD3 R6, P1, R172, R2, RZ ;  /* 0x00000002ac067210 */ /* 0x004fca0007f3e0ff */
[----:B------:R-:W-:Y:S02]  /*86a0*/  IMAD.X R7, R173, 0x1, R3, P1 ;  /* 0x00000001ad077824 */ /* 0x000fe400008e0603 */
[----:B------:R-:W2:Y:S04]  /*86b0*/  LDL.64 R172, [R1+0x860] ;  /* 0x0008600001ac7983 */ /* 0x000ea80000100a00 */
[----:B------:R0:W2:Y:S02]  /*86c0*/  @P2 LDG.E.U16 R139, desc[UR6][R6.64] ;  /* 0x00000006068b2981 */ /* 0x0000a4000c1e1500 */
[----:B0-----:R-:W-:-:S05]  /*86d0*/  IADD3 R6, P0, R180, R2, RZ ;  /* 0x00000002b4067210 */ /* 0x001fca0007f1e0ff */
[----:B------:R-:W-:Y:S02]  /*86e0*/  IMAD.X R7, R181, 0x1, R3, P0 ;  /* 0x00000001b5077824 */ /* 0x000fe400000e0603 */
[----:B------:R-:W2:Y:S04]  /*86f0*/  LDL.64 R180, [R1+0x870] ;  /* 0x0008700001b47983 */ /* 0x000ea80000100a00 */
[----:B------:R0:W2:Y:S02]  /*8700*/  @P2 LDG.E.U16 R140, desc[UR6][R6.64] ;  /* 0x00000006068c2981 */ /* 0x0000a4000c1e1500 */
[----:B0-----:R-:W-:-:S05]  /*8710*/  IADD3 R6, P0, R170, R2, RZ ;  /* 0x00000002aa067210 */ /* 0x001fca0007f1e0ff */
[----:B------:R-:W-:Y:S02]  /*8720*/  IMAD.X R7, R171, 0x1, R3, P0 ;  /* 0x00000001ab077824 */ /* 0x000fe400000e0603 */
[----:B------:R-:W2:Y:S04]  /*8730*/  LDL.64 R170, [R1+0x878] ;  /* 0x0008780001aa7983 */ /* 0x000ea80000100a00 */
[----:B------:R0:W2:Y:S01]  /*8740*/  @P2 LDG.E.U16 R141, desc[UR6][R6.64] ;  /* 0x00000006068d2981 */ /* 0x0000a2000c1e1500 */
[----:B------:R-:W-:Y:S02]  /*8750*/  ISETP.GT.AND P1, PT, R4, 0x13, PT ;  /* 0x000000130400780c */ /* 0x000fe40003f24270 */
[----:B0-----:R-:W-:-:S05]  /*8760*/  IADD3 R6, P0, R178, R2, RZ ;  /* 0x00000002b2067210 */ /* 0x001fca0007f1e0ff */
[----:B------:R-:W-:Y:S02]  /*8770*/  IMAD.X R7, R179, 0x1, R3, P0 ;  /* 0x00000001b3077824 */ /* 0x000fe400000e0603 */
[----:B------:R-:W2:Y:S04]  /*8780*/  LDL.64 R178, [R1+0x868] ;  /* 0x0008680001b27983 */ /* 0x000ea80000100a00 */
[----:B------:R4:W2:Y:S02]  /*8790*/  @P2 LDG.E.U16 R138, desc[UR6][R6.64] ;  /* 0x00000006068a2981 */ /* 0x0008a4000c1e1500 */
[----:B----4-:R-:W-:-:S05]  /*87a0*/  IADD3 R6, P0, R176, R2, RZ ;  /* 0x00000002b0067210 */ /* 0x010fca0007f1e0ff */
[----:B------:R-:W-:Y:S02]  /*87b0*/  IMAD.X R7, R177, 0x1, R3, P0 ;  /* 0x00000001b1077824 */ /* 0x000fe400000e0603 */
[----:B------:R-:W4:Y:S04]  /*87c0*/  LDL.64 R176, [R1+0x880] ;  /* 0x0008800001b07983 */ /* 0x000f280000100a00 */
[----:B------:R0:W4:Y:S02]  /*87d0*/  @P1 LDG.E.U16 R123, desc[UR6][R6.64] ;  /* 0x00000006067b1981 */ /* 0x000124000c1e1500 */
[----:B0-----:R-:W-:-:S05]  /*87e0*/  IADD3 R6, P0, R182, R2, RZ ;  /* 0x00000002b6067210 */ /* 0x001fca0007f1e0ff */
[----:B------:R-:W-:Y:S02]  /*87f0*/  IMAD.X R7, R183, 0x1, R3, P0 ;  /* 0x00000001b7077824 */ /* 0x000fe400000e0603 */
[----:B------:R-:W4:Y:S04]  /*8800*/  LDL.64 R182, [R1+0x890] ;  /* 0x0008900001b67983 */ /* 0x000f280000100a00 */
[----:B------:R3:W4:Y:S02]  /*8810*/  @P1 LDG.E.U16 R124, desc[UR6][R6.64] ;  /* 0x00000006067c1981 */ /* 0x000724000c1e1500 */
[----:B---3--:R-:W-:-:S05]  /*8820*/  IADD3 R6, P0, R174, R2, RZ ;  /* 0x00000002ae067210 */ /* 0x008fca0007f1e0ff */
[----:B------:R-:W-:Y:S02]  /*8830*/  IMAD.X R7, R175, 0x1, R3, P0 ;  /* 0x00000001af077824 */ /* 0x000fe400000e0603 */
[----:B------:R-:W3:Y:S04]  /*8840*/  LDL.64 R174, [R1+0x898] ;  /* 0x0008980001ae7983 */ /* 0x000ee80000100a00 */
[----:B------:R2:W3:Y:S02]  /*8850*/  @P1 LDG.E.U16 R125, desc[UR6][R6.64] ;  /* 0x00000006067d1981 */ /* 0x0004e4000c1e1500 */
[----:B--2---:R-:W-:-:S05]  /*8860*/  IADD3 R6, P0, R172, R2, RZ ;  /* 0x00000002ac067210 */ /* 0x004fca0007f1e0ff */
[----:B------:R-:W-:Y:S02]  /*8870*/  IMAD.X R7, R173, 0x1, R3, P0 ;  /* 0x00000001ad077824 */ /* 0x000fe400000e0603 */
[----:B------:R-:W2:Y:S04]  /*8880*/  LDL.64 R172, [R1+0x888] ;  /* 0x0008880001ac7983 */ /* 0x000ea80000100a00 */
[----:B------:R0:W2:Y:S02]  /*8890*/  @P1 LDG.E.U16 R122, desc[UR6][R6.64] ;  /* 0x00000006067a1981 */ /* 0x0000a4000c1e1500 */
[----:B0-----:R-:W-:-:S05]  /*88a0*/  IADD3 R6, P0, R170, R2, RZ ;  /* 0x00000002aa067210 */ /* 0x001fca0007f1e0ff */
[----:B------:R-:W-:Y:S02]  /*88b0*/  IMAD.X R7, R171, 0x1, R3, P0 ;  /* 0x00000001ab077824 */ /* 0x000fe400000e0603 */
[----:B------:R-:W2:Y:S01]  /*88c0*/  LDL.64 R170, [R1+0x8a0] ;  /* 0x0008a00001aa7983 */ /* 0x000ea20000100a00 */
[----:B------:R-:W-:-:S13]  /*88d0*/  ISETP.GT.AND P1, PT, R4, 0x14, PT ;  /* 0x000000140400780c */ /* 0x000fda0003f24270 */
        /* <DEDUP_REMOVED lines=9> */
[----:B------:R-:W-:Y:S02]  /*8970*/  PRMT R87, RZ, 0x7610, R87 ;  /* 0x00007610ff577816 */ /* 0x000fe40000000057 */
[----:B----4-:R-:W-:-:S05]  /*8980*/  IADD3 R6, P0, R176, R2, RZ ;  /* 0x00000002b0067210 */ /* 0x010fca0007f1e0ff */
[----:B------:R-:W-:Y:S02]  /*8990*/  IMAD.X R7, R177, 0x1, R3, P0 ;  /* 0x00000001b1077824 */ /* 0x000fe400000e0603 */
[----:B------:R-:W4:Y:S04]  /*89a0*/  LDL.64 R176, [R1+0x8a8] ;  /* 0x0008a80001b07983 */ /* 0x000f280000100a00 */
[----:B------:R3:W4:Y:S01]  /*89b0*/  @P1 LDG.E.U16 R106, desc[UR6][R6.64] ;  /* 0x00000006066a1981 */ /* 0x000722000c1e1500 */
[----:B------:R-:W-:Y:S02]  /*89c0*/  ISETP.GT.AND P1, PT, R4, 0x15, PT ;  /* 0x000000150400780c */ /* 0x000fe40003f24270 */
[----:B---3--:R-:W-:-:S05]  /*89d0*/  IADD3 R6, P0, R174, R2, RZ ;  /* 0x00000002ae067210 */ /* 0x008fca0007f1e0ff */
[----:B------:R-:W-:Y:S02]  /*89e0*/  IMAD.X R7, R175, 0x1, R3, P0 ;  /* 0x00000001af077824 */ /* 0x000fe400000e0603 */
[----:B------:R-:W3:Y:S04]  /*89f0*/  LDL.64 R174, [R1+0x8c0] ;  /* 0x0008c00001ae7983 */ /* 0x000ee80000100a00 */
[----:B------:R0:W3:Y:S02]  /*8a00*/  @P1 LDG.E.U16 R87, desc[UR6][R6.64] ;  /* 0x0000000606571981 */ /* 0x0000e4000c1e1500 */
[----:B0-----:R-:W-:-:S05]  /*8a10*/  IADD3 R6, P0, R182, R2, RZ ;  /* 0x00000002b6067210 */ /* 0x001fca0007f1e0ff */
        /* <DEDUP_REMOVED lines=10> */
[----:B------:R-:W-:-:S06]  /*8ac0*/  PRMT R86, RZ, 0x7610, R86 ;  /* 0x00007610ff567816 */ /* 0x000fcc0000000056 */
[----:B------:R0:W2:Y:S01]  /*8ad0*/  @P1 LDG.E.U16 R86, desc[UR6][R6.64] ;  /* 0x0000000606561981 */ /* 0x0000a2000c1e1500 */
[----:B------:R-:W-:Y:S02]  /*8ae0*/  ISETP.GT.AND P1, PT, R4, 0x16, PT ;  /* 0x000000160400780c */ /* 0x000fe40003f24270 */
[----:B------:R-:W-:Y:S02]  /*8af0*/  PRMT R71, RZ, 0x7610, R71 ;  /* 0x00007610ff477816 */ /* 0x000fe40000000047 */
[----:B0-----:R-:W-:-:S05]  /*8b00*/  IADD3 R6, P0, R180, R2, RZ ;  /* 0x00000002b4067210 */ /* 0x001fca0007f1e0ff */
[----:B------:R-:W-:Y:S02]  /*8b10*/  IMAD.X R7, R181, 0x1, R3, P0 ;  /* 0x00000001b5077824 */ /* 0x000fe400000e0603 */
[----:B------:R-:W2:Y:S04]  /*8b20*/  LDL.64 R180, [R1+0x8e0] ;  /* 0x0008e00001b47983 */ /* 0x000ea80000100a00 */
[----:B------:R0:W2:Y:S01]  /*8b30*/  @P1 LDG.E.U16 R71, desc[UR6][R6.64] ;  /* 0x0000000606471981 */ /* 0x0000a2000c1e1500 */
[----:B------:R-:W-:Y:S02]  /*8b40*/  PRMT R72, RZ, 0x7610, R72 ;  /* 0x00007610ff487816 */ /* 0x000fe40000000048 */
[----:B0-----:R-:W-:-:S05]  /*8b50*/  IADD3 R6, P0, R178, R2, RZ ;  /* 0x00000002b2067210 */ /* 0x001fca0007f1e0ff */
[----:B------:R-:W-:Y:S01]  /*8b60*/  IMAD.X R7, R179, 0x1, R3, P0 ;  /* 0x00000001b3077824 */ /* 0x000fe200000e0603 */
[----:B------:R-:W-:Y:S01]  /*8b70*/  PRMT R73, RZ, 0x7610, R73 ;  /* 0x00007610ff497816 */ /* 0x000fe20000000049 */
[----:B------:R-:W2:Y:S04]  /*8b80*/  LDL.64 R178, [R1+0x8f8] ;  /* 0x0008f80001b27983 */ /* 0x000ea80000100a00 */
[----:B------:R4:W2:Y:S01]  /*8b90*/  @P1 LDG.E.U16 R72, desc[UR6][R6.64] ;  /* 0x0000000606481981 */ /* 0x0008a2000c1e1500 */
[----:B------:R-:W-:Y:S02]  /*8ba0*/  PRMT R70, RZ, 0x7610, R70 ;  /* 0x00007610ff467816 */ /* 0x000fe40000000046 */
[----:B------:R-:W-:Y:S02]  /*8bb0*/  PRMT R55, RZ, 0x7610, R55 ;  /* 0x00007610ff377816 */ /* 0x000fe40000000037 */
[----:B------:R-:W-:-:S02]  /*8bc0*/  PRMT R56, RZ, 0x7610, R56 ;  /* 0x00007610ff387816 */ /* 0x000fc40000000038 */
[----:B----4-:R-:W-:-:S05]  /*8bd0*/  IADD3 R6, P0, R176, R2, RZ ;  /* 0x00000002b0067210 */ /* 0x010fca0007f1e0ff */
[----:B------:R-:W-:Y:S02]  /*8be0*/  IMAD.X R7, R177, 0x1, R3, P0 ;  /* 0x00000001b1077824 */ /* 0x000fe400000e0603 */
[----:B------:R-:W4:Y:S04]  /*8bf0*/  LDL.64 R176, [R1+0x8f0] ;  /* 0x0008f00001b07983 */ /* 0x000f280000100a00 */
[----:B------:R3:W4:Y:S02]  /*8c00*/  @P1 LDG.E.U16 R73, desc[UR6][R6.64] ;  /* 0x0000000606491981 */ /* 0x000724000c1e1500 */
[----:B---3--:R-:W-:-:S05]  /*8c10*/  IADD3 R6, P0, R174, R2, RZ ;  /* 0x00000002ae067210 */ /* 0x008fca0007f1e0ff */
[----:B------:R-:W-:Y:S02]  /*8c20*/  IMAD.X R7, R175, 0x1, R3, P0 ;  /* 0x00000001af077824 */ /* 0x000fe400000e0603 */
[----:B------:R-:W3:Y:S04]  /*8c30*/  LDL.64 R174, [R1+0x8e8] ;  /* 0x0008e80001ae7983 */ /* 0x000ee80000100a00 */
[----:B------:R2:W3:Y:S01]  /*8c40*/  @P1 LDG.E.U16 R70, desc[UR6][R6.64] ;  /* 0x0000000606461981 */ /* 0x0004e2000c1e1500 */
[----:B------:R-:W-:Y:S02]  /*8c50*/  ISETP.GT.AND P1, PT, R4, 0x17, PT ;  /* 0x000000170400780c */ /* 0x000fe40003f24270 */
[----:B--2---:R-:W-:-:S05]  /*8c60*/  IADD3 R6, P0, R172, R2, RZ ;  /* 0x00000002ac067210 */ /* 0x004fca0007f1e0ff */
[----:B------:R-:W-:Y:S02]  /*8c70*/  IMAD.X R7, R173, 0x1, R3, P0 ;  /* 0x00000001ad077824 */ /* 0x000fe400000e0603 */
[----:B------:R-:W2:Y:S04]  /*8c80*/  LDL.64 R172, [R1+0x900] ;  /* 0x0009000001ac7983 */ /* 0x000ea80000100a00 */
[----:B------:R0:W2:Y:S02]  /*8c90*/  @P1 LDG.E.U16 R55, desc[UR6][R6.64] ;  /* 0x0000000606371981 */ /* 0x0000a4000c1e1500 */
[----:B0-----:R-:W-:-:S05]  /*8ca0*/  IADD3 R6, P0, R182, R2, RZ ;  /* 0x00000002b6067210 */ /* 0x001fca0007f1e0ff */
[----:B------:R-:W-:Y:S01]  /*8cb0*/  IMAD.X R7, R183, 0x1, R3, P0 ;  /* 0x00000001b7077824 */ /* 0x000fe200000e0603 */
[----:B------:R-:W-:Y:S01]  /*8cc0*/  PRMT R57, RZ, 0x7610, R57 ;  /* 0x00007610ff397816 */ /* 0x000fe20000000039 */
        /* <DEDUP_REMOVED lines=98> */
[----:B------:R-:W-:Y:S02]  /*92f0*/  PRMT R85, RZ, 0x7610, R85 ;  /* 0x00007610ff557816 */ /* 0x000fe40000000055 */
        /* <DEDUP_REMOVED lines=8> */
[----:B------:R4:W2:Y:S01]  /*9380*/  @P1 LDG.E.U16 R84, desc[UR6][R6.64] ;  /* 0x0000000606541981 */ /* 0x0008a2000c1e1500 */
[----:B------:R-:W-:Y:S02]  /*9390*/  PRMT R67, RZ, 0x7610, R67 ;  /* 0x00007610ff437816 */ /* 0x000fe40000000043 */
[----:B------:R-:W-:Y:S02]  /*93a0*/  PRMT R82, RZ, 0x7610, R82 ;  /* 0x00007610ff527816 */ /* 0x000fe40000000052 */
        /* <DEDUP_REMOVED lines=17> */
[----:B------:R-:W-:-:S09]  /*94c0*/  PRMT R69, RZ, 0x7610, R69 ;  /* 0x00007610ff457816 */ /* 0x000fd20000000045 */
[----:B------:R0:W2:Y:S02]  /*94d0*/  @P1 LDG.E.U16 R68, desc[UR6][R6.64] ;  /* 0x0000000606441981 */ /* 0x0000a4000c1e1500 */
[----:B0-----:R-:W-:-:S05]  /*94e0*/  IADD3 R6, P0, R182, R2, RZ ;  /* 0x00000002b6067210 */ /* 0x001fca0007f1e0ff */
[----:B------:R-:W-:-:S05]  /*94f0*/  IMAD.X R7, R183, 0x1, R3, P0 ;  /* 0x00000001b7077824 */ /* 0x000fca00000e0603 */
[----:B------:R0:W2:Y:S01]  /*9500*/  @P1 LDG.E.U16 R69, desc[UR6][R6.64] ;  /* 0x0000000606451981 */ /* 0x0000a2000c1e1500 */
[----:B------:R-:W-:Y:S02]  /*9510*/  PRMT R50, RZ, 0x7610, R50 ;  /* 0x00007610ff327816 */ /* 0x000fe40000000032 */
[----:B0-----:R-:W-:-:S05]  /*9520*/  IADD3 R6, P0, R180, R2, RZ ;  /* 0x00000002b4067210 */ /* 0x001fca0007f1e0ff */
[----:B------:R-:W-:-:S05]  /*9530*/  IMAD.X R7, R181, 0x1, R3, P0 ;  /* 0x00000001b5077824 */ /* 0x000fca00000e0603 */
[----:B------:R0:W2:Y:S01]  /*9540*/  @P1 LDG.E.U16 R50, desc[UR6][R6.64] ;  /* 0x0000000606321981 */ /* 0x0000a2000c1e1500 */
[----:B------:R-:W-:Y:S02]  /*9550*/  PRMT R66, RZ, 0x7610, R66 ;  /* 0x00007610ff427816 */ /* 0x000fe40000000042 */
[----:B------:R-:W-:Y:S02]  /*9560*/  PRMT R51, RZ, 0x7610, R51 ;  /* 0x00007610ff337816 */ /* 0x000fe40000000033 */
[----:B0-----:R-:W-:-:S05]  /*9570*/  IADD3 R6, P0, R178, R2, RZ ;  /* 0x00000002b2067210 */ /* 0x001fca0007f1e0ff */
[----:B------:R-:W-:-:S05]  /*9580*/  IMAD.X R7, R179, 0x1, R3, P0 ;  /* 0x00000001b3077824 */ /* 0x000fca00000e0603 */
[----:B------:R4:W2:Y:S01]  /*9590*/  @P1 LDG.E.U16 R66, desc[UR6][R6.64] ;  /* 0x0000000606421981 */ /* 0x0008a2000c1e1500 */
[----:B------:R-:W-:Y:S02]  /*95a0*/  ISETP.GT.AND P1, PT, R4, 0x1f, PT ;  /* 0x0000001f0400780c */ /* 0x000fe40003f24270 */
[----:B------:R-:W-:Y:S02]  /*95b0*/  PRMT R52, RZ, 0x7610, R52 ;  /* 0x00007610ff347816 */ /* 0x000fe40000000034 */
[----:B------:R-:W-:Y:S02]  /*95c0*/  PRMT R53, RZ, 0x7610, R53 ;  /* 0x00007610ff357816 */ /* 0x000fe40000000035 */
[----:B------:R-:W-:Y:S02]  /*95d0*/  PRMT R49, RZ, 0x7610, R49 ;  /* 0x00007610ff317816 */ /* 0x000fe40000000031 */
[----:B------:R-:W-:Y:S01]  /*95e0*/  LOP3.LUT R151, R151, 0x1f, RZ, 0xc0, !PT ;  /* 0x0000001f97977812 */ /* 0x000fe200078ec0ff */
[----:B------:R-:W-:Y:S03]  /*95f0*/  STL [R1+0xf24], R4 ;  /* 0x000f240401007387 */ /* 0x000fe60000100800 */
[C---:B------:R-:W-:Y:S01]  /*9600*/  ISETP.GE.AND P2, PT, R151.reuse, R4, PT ;  /* 0x000000049700720c */ /* 0x040fe20003f46270 */
[----:B------:R0:W-:Y:S01]  /*9610*/  STL.64 [R1+0xc10], R2 ;  /* 0x000c100201007387 */ /* 0x0001e20000100a00 */
[----:B------:R-:W-:Y:S01]  /*9620*/  IMAD R159, R151, R159, RZ ;  /* 0x0000009f979f7224 */ /* 0x000fe200078e02ff */
[----:B----4-:R-:W-:-:S05]  /*9630*/  IADD3 R6, P0, R176, R2, RZ ;  /* 0x00000002b0067210 */ /* 0x010fca0007f1e0ff */
[----:B------:R-:W-:-:S05]  /*9640*/  IMAD.X R7, R177, 0x1, R3, P0 ;  /* 0x00000001b1077824 */ /* 0x000fca00000e0603 */
[----:B------:R3:W4:Y:S02]  /*9650*/  @P1 LDG.E.U16 R51, desc[UR6][R6.64] ;  /* 0x0000000606331981 */ /* 0x000724000c1e1500 */
[----:B---3--:R-:W-:-:S05]  /*9660*/  IADD3 R6, P0, R174, R2, RZ ;  /* 0x00000002ae067210 */ /* 0x008fca0007f1e0ff */
[----:B------:R-:W-:-:S05]  /*9670*/  IMAD.X R7, R175, 0x1, R3, P0 ;  /* 0x00000001af077824 */ /* 0x000fca00000e0603 */
[----:B------:R2:W3:Y:S02]  /*9680*/  @P1 LDG.E.U16 R52, desc[UR6][R6.64] ;  /* 0x0000000606341981 */ /* 0x0004e4000c1e1500 */
[----:B--2---:R-:W-:-:S05]  /*9690*/  IADD3 R6, P0, R172, R2, RZ ;  /* 0x00000002ac067210 */ /* 0x004fca0007f1e0ff */
[----:B------:R-:W-:-:S05]  /*96a0*/  IMAD.X R7, R173, 0x1, R3, P0 ;  /* 0x00000001ad077824 */ /* 0x000fca00000e0603 */
[----:B------:R1:W2:Y:S01]  /*96b0*/  @P1 LDG.E.U16 R53, desc[UR6][R6.64] ;  /* 0x0000000606351981 */ /* 0x0002a2000c1e1500 */
[----:B------:R-:W-:Y:S02]  /*96c0*/  PRMT R48, RZ, 0x7610, R48 ;  /* 0x00007610ff307816 */ /* 0x000fe40000000030 */
[----:B-1----:R-:W-:-:S05]  /*96d0*/  IADD3 R6, P0, R170, R2, RZ ;  /* 0x00000002aa067210 */ /* 0x002fca0007f1e0ff */
[----:B------:R-:W-:-:S05]  /*96e0*/  IMAD.X R7, R171, 0x1, R3, P0 ;  /* 0x00000001ab077824 */ /* 0x000fca00000e0603 */
[----:B------:R1:W4:Y:S01]  /*96f0*/  @P1 LDG.E.U16 R49, desc[UR6][R6.64] ;  /* 0x0000000606311981 */ /* 0x000322000c1e1500 */
[----:B------:R-:W-:Y:S01]  /*9700*/  BAR.SYNC.DEFER_BLOCKING 0x0 ;  /* 0x0000000000007b1d */ /* 0x000fe20000010000 */
[----:B0-----:R-:W-:Y:S02]  /*9710*/  IMAD.MOV.U32 R2, RZ, RZ, R217 ;  /* 0x000000ffff027224 */ /* 0x001fe400078e00d9 */
[----:B------:R-:W-:Y:S02]  /*9720*/  IMAD.MOV.U32 R3, RZ, RZ, R216 ;  /* 0x000000ffff037224 */ /* 0x000fe400078e00d8 */
[----:B-1----:R-:W-:-:S03]  /*9730*/  IMAD.WIDE R6, R159, 0x2, R2 ;  /* 0x000000029f067825 */ /* 0x002fc600078e0202 */
[----:B------:R0:W-:Y:S01]  /*9740*/  STL.64 [R1+0x528], R2 ;  /* 0x0005280201007387 */ /* 0x0001e20000100a00 */
[----:B------:R-:W-:Y:S01]  /*9750*/  PRMT R33, RZ, 0x7610, R33 ;  /* 0x00007610ff217816 */ /* 0x000fe20000000021 */
[----:B0-----:R-:W-:Y:S02]  /*9760*/  IMAD.MOV.U32 R2, RZ, RZ, R219 ;  /* 0x000000ffff027224 */ /* 0x001fe400078e00db */
[----:B------:R-:W-:Y:S01]  /*9770*/  IMAD.MOV.U32 R3, RZ, RZ, R218 ;  /* 0x000000ffff037224 */ /* 0x000fe200078e00da */
[----:B------:R0:W4:Y:S04]  /*9780*/  @!P2 LDG.E.U16 R48, desc[UR6][R6.64] ;  /* 0x000000060630a981 */ /* 0x000128000c1e1500 */
[----:B------:R1:W-:Y:S01]  /*9790*/  STL.64 [R1+0x520], R2 ;  /* 0x0005200201007387 */ /* 0x0003e20000100a00 */
[----:B0-----:R-:W-:-:S05]  /*97a0*/  IMAD.WIDE R6, R159, 0x2, R2 ;  /* 0x000000029f067825 */ /* 0x001fca00078e0202 */
[----:B------:R0:W4:Y:S01]  /*97b0*/  @!P2 LDG.E.U16 R33, desc[UR6][R6.64] ;  /* 0x000000060621a981 */ /* 0x000122000c1e1500 */
[----:B-1----:R-:W-:Y:S02]  /*97c0*/  IMAD.MOV.U32 R2, RZ, RZ, R221 ;  /* 0x000000ffff027224 */ /* 0x002fe400078e00dd */
[----:B------:R-:W-:Y:S01]  /*97d0*/  IMAD.MOV.U32 R3, RZ, RZ, R220 ;  /* 0x000000ffff037224 */ /* 0x000fe200078e00dc */
[----:B------:R-:W-:-:S04]  /*97e0*/  PRMT R47, RZ, 0x7610, R47 ;  /* 0x00007610ff2f7816 */ /* 0x000fc8000000002f */
[----:B------:R1:W-:Y:S01]  /*97f0*/  STL.64 [R1+0x518], R2 ;  /* 0x0005180201007387 */ /* 0x0003e20000100a00 */
[----:B0-----:R-:W-:-:S05]  /*9800*/  IMAD.WIDE R6, R159, 0x2, R2 ;  /* 0x000000029f067825 */ /* 0x001fca00078e0202 */
[----:B------:R0:W4:Y:S01]  /*9810*/  @!P2 LDG.E.U16 R47, desc[UR6][R6.64] ;  /* 0x00000006062fa981 */ /* 0x000122000c1e1500 */
[----:B-1----:R-:W-:Y:S02]  /*9820*/  IMAD.MOV.U32 R2, RZ, RZ, R223 ;  /* 0x000000ffff027224 */ /* 0x002fe400078e00df */
[----:B------:R-:W-:-:S05]  /*9830*/  IMAD.MOV.U32 R3, RZ, RZ, R222 ;  /* 0x000000ffff037224 */ /* 0x000fca00078e00de */
[----:B------:R1:W-:Y:S04]  /*9840*/  STL.64 [R1+0x510], R2 ;  /* 0x0005100201007387 */ /* 0x0003e80000100a00 */
[----:B------:R-:W3:Y:S01]  /*9850*/  LDL.LU R177, [R1+0x574] ;  /* 0x0005740001b17983 */ /* 0x000ee20000300800 */
[----:B0-----:R-:W-:-:S03]  /*9860*/  IMAD.WIDE R6, R159, 0x2, R2 ;  /* 0x000000029f067825 */ /* 0x001fc600078e0202 */
[----:B------:R-:W2:Y:S04]  /*9870*/  LDL.LU R176, [R1+0x578] ;  /* 0x0005780001b07983 */ /* 0x000ea80000300800 */
[----:B------:R-:W4:Y:S01]  /*9880*/  LDL.LU R175, [R1+0x57c] ;  /* 0x00057c0001af7983 */ /* 0x000f220000300800 */
[----:B-1----:R-:W-:-:S03]  /*9890*/  IMAD.MOV.U32 R3, RZ, RZ, R224 ;  /* 0x000000ffff037224 */ /* 0x002fc600078e00e0 */
[----:B------:R-:W4:Y:S04]  /*98a0*/  LDL.LU R174, [R1+0x580] ;  /* 0x0005800001ae7983 */ /* 0x000f280000300800 */
[----:B------:R-:W4:Y:S04]  /*98b0*/  LDL.LU R173, [R1+0x584] ;  /* 0x0005840001ad7983 */ /* 0x000f280000300800 */
[----:B------:R-:W4:Y:S04]  /*98c0*/  LDL.LU R172, [R1+0x588] ;  /* 0x0005880001ac7983 */ /* 0x000f280000300800 */
[----:B------:R-:W4:Y:S04]  /*98d0*/  LDL.LU R171, [R1+0xb68] ;  /* 0x000b680001ab7983 */ /* 0x000f280000300800 */
[----:B------:R-:W4:Y:S04]  /*98e0*/  LDL.LU R170, [R1+0xb6c] ;  /* 0x000b6c0001aa7983 */ /* 0x000f280000300800 */
[----:B------:R-:W4:Y:S04]  /*98f0*/  LDL.LU R169, [R1+0xb70] ;  /* 0x000b700001a97983 */ /* 0x000f280000300800 */
[----:B------:R-:W4:Y:S04]  /*9900*/  LDL.LU R151, [R1+0xb74] ;  /* 0x000b740001977983 */ /* 0x000f280000300800 */
[----:B------:R-:W-:Y:S04]  /*9910*/  STL [R1+0xf28], R3 ;  /* 0x000f280301007387 */ /* 0x000fe80000100800 */
[----:B------:R0:W-:Y:S04]  /*9920*/  STS.U16 [R0+UR4+0x400], R16 ;  /* 0x0004001000007988 */ /* 0x0001e80008000404 */
[----:B------:R1:W-:Y:S04]  /*9930*/  STS.U16 [R0+UR4+0x4800], R15 ;  /* 0x0048000f00007988 */ /* 0x0003e80008000404 */
[----:B0-----:R-:W3:Y:S04]  /*9940*/  LDL.LU R16, [R1+0xb78] ;  /* 0x000b780001107983 */ /* 0x001ee80000300800 */
[----:B-1----:R-:W2:Y:S04]  /*9950*/  LDL.LU R15, [R1+0xb7c] ;  /* 0x000b7c00010f7983 */ /* 0x002ea80000300800 */
[----:B------:R0:W-:Y:S04]  /*9960*/  STS.U16 [R0+UR4+0x2800], R13 ;  /* 0x0028000d00007988 */ /* 0x0001e80008000404 */
[----:B------:R1:W-:Y:S04]  /*9970*/  STS.U16 [R0+UR4+0x800], R12 ;  /* 0x0008000c00007988 */ /* 0x0003e80008000404 */
[----:B0-----:R-:W4:Y:S04]  /*9980*/  LDL.LU R13, [R1+0xb80] ;  /* 0x000b8000010d7983 */ /* 0x001f280000300800 */
[----:B-1----:R-:W4:Y:S04]  /*9990*/  LDL.LU R12, [R1+0xb84] ;  /* 0x000b8400010c7983 */ /* 0x002f280000300800 */
[----:B------:R0:W-:Y:S04]  /*99a0*/  STS.U16 [R0+UR4+0x2000], R21 ;  /* 0x0020001500007988 */ /* 0x0001e80008000404 */
[----:B------:R1:W-:Y:S04]  /*99b0*/  STS.U16 [R0+UR4], R20 ;  /* 0x0000001400007988 */ /* 0x0003e80008000404 */
[----:B0-----:R-:W4:Y:S04]  /*99c0*/  LDL.LU R21, [R1+0xb88] ;  /* 0x000b880001157983 */ /* 0x001f280000300800 */
[----:B-1----:R-:W4:Y:S04]  /*99d0*/  LDL.LU R20, [R1+0xb8c] ;  /* 0x000b8c0001147983 */ /* 0x002f280000300800 */
[----:B------:R0:W-:Y:S04]  /*99e0*/  STS.U16 [R0+UR4+0x4400], R19 ;  /* 0x0044001300007988 */ /* 0x0001e80008000404 */
[----:B------:R1:W-:Y:S04]  /*99f0*/  STS.U16 [R0+UR4+0x6400], R18 ;  /* 0x0064001200007988 */ /* 0x0003e80008000404 */
[----:B0-----:R-:W4:Y:S04]  /*9a00*/  LDL.LU R19, [R1+0xb90] ;  /* 0x000b900001137983 */ /* 0x001f280000300800 */
[----:B-1----:R-:W4:Y:S04]  /*9a10*/  LDL.LU R18, [R1+0xb98] ;  /* 0x000b980001127983 */ /* 0x002f280000300800 */
[----:B------:R0:W-:Y:S04]  /*9a20*/  STS.U16 [R0+UR4+0x2400], R17 ;  /* 0x0024001100007988 */ /* 0x0001e80008000404 */
[----:B------:R1:W-:Y:S04]  /*9a30*/  STS.U16 [R0+UR4+0x6800], R14 ;  /* 0x0068000e00007988 */ /* 0x0003e80008000404 */
[----:B0-----:R-:W4:Y:S04]  /*9a40*/  LDL.LU R17, [R1+0xb9c] ;  /* 0x000b9c0001117983 */ /* 0x001f280000300800 */
[----:B------:R4:W-:Y:S04]  /*9a50*/  STS.U16 [R0+UR4+0x6000], R23 ;  /* 0x0060001700007988 */ /* 0x0009e80008000404 */
[----:B------:R0:W-:Y:S04]  /*9a60*/  STS.U16 [R0+UR4+0x4000], R22 ;  /* 0x0040001600007988 */ /* 0x0001e80008000404 */
[----:B------:R0:W-:Y:S04]  /*9a70*/  STS.U16 [R0+UR4+0x2c00], R9 ;  /* 0x002c000900007988 */ /* 0x0001e80008000404 */
[----:B------:R0:W-:Y:S04]  /*9a80*/  STS.U16 [R0+UR4+0xc00], R8 ;  /* 0x000c000800007988 */ /* 0x0001e80008000404 */
[----:B------:R0:W-:Y:S04]  /*9a90*/  STS.U16 [R0+UR4+0x4c00], R11 ;  /* 0x004c000b00007988 */ /* 0x0001e80008000404 */
[----:B------:R0:W-:Y:S01]  /*9aa0*/  STS.U16 [R0+UR4+0x6c00], R10 ;  /* 0x006c000a00007988 */ /* 0x0001e20008000404 */
[----:B------:R-:W-:Y:S01]  /*9ab0*/  PRMT R32, RZ, 0x7610, R32 ;  /* 0x00007610ff207816 */ /* 0x000fe20000000020 */
[----:B------:R-:W-:Y:S01]  /*9ac0*/  IMAD.MOV.U32 R2, RZ, RZ, R225 ;  /* 0x000000ffff027224 */ /* 0x000fe200078e00e1 */
[----:B------:R-:W-:Y:S01]  /*9ad0*/  PRMT R46, RZ, 0x7610, R46 ;  /* 0x00007610ff2e7816 */ /* 0x000fe2000000002e */
[----:B------:R-:W-:-:S03]  /*9ae0*/  IMAD.MOV.U32 R238, RZ, RZ, R227 ;  /* 0x000000ffffee7224 */ /* 0x000fc600078e00e3 */
[----:B------:R1:W4:Y:S01]  /*9af0*/  @!P2 LDG.E.U16 R32, desc[UR6][R6.64] ;  /* 0x000000060620a981 */ /* 0x000322000c1e1500 */
[----:B------:R-:W-:Y:S01]  /*9b00*/  IMAD.MOV.U32 R239, RZ, RZ, R226 ;  /* 0x000000ffffef7224 */ /* 0x000fe200078e00e2 */
[----:B------:R-:W-:Y:S01]  /*9b10*/  PRMT R31, RZ, 0x7610, R31 ;  /* 0x00007610ff1f7816 */ /* 0x000fe2000000001f */
[----:B-1----:R-:W-:Y:S01]  /*9b20*/  IMAD.WIDE R6, R159, 0x2, R2 ;  /* 0x000000029f067825 */ /* 0x002fe200078e0202 */
[----:B------:R-:W-:-:S04]  /*9b30*/  LOP3.LUT R251, R251, R250, RZ, 0x3c, !PT ;  /* 0x000000fafbfb7212 */ /* 0x000fc800078e3cff */
[----:B------:R1:W4:Y:S01]  /*9b40*/  @!P2 LDG.E.U16 R46, desc[UR6][R6.64] ;  /* 0x00000006062ea981 */ /* 0x000322000c1e1500 */
[----:B------:R-:W-:Y:S01]  /*9b50*/  PRMT R45, RZ, 0x7610, R45 ;  /* 0x00007610ff2d7816 */ /* 0x000fe2000000002d */
[----:B---3--:R-:W-:Y:S02]  /*9b60*/  IMAD.MOV.U32 R217, RZ, RZ, R16 ;  /* 0x000000ffffd97224 */ /* 0x008fe400078e0010 */
[----:B------:R-:W3:Y:S01]  /*9b70*/  LDL.LU R16, [R1+0xba0] ;  /* 0x000ba00001107983 */ /* 0x000ee20000300800 */
[----:B--2---:R-:W-:-:S03]  /*9b80*/  IMAD.MOV.U32 R216, RZ, RZ, R15 ;  /* 0x000000ffffd87224 */ /* 0x004fc600078e000f */
[----:B------:R-:W2:Y:S04]  /*9b90*/  LDL.LU R15, [R1+0xba4] ;  /* 0x000ba400010f7983 */ /* 0x000ea80000300800 */
[----:B------:R-:W2:Y:S01]  /*9ba0*/  LDL.LU R14, [R1+0xba8] ;  /* 0x000ba800010e7983 */ /* 0x000ea20000300800 */
[----:B----4-:R-:W-:-:S03]  /*9bb0*/  IMAD.MOV.U32 R23, RZ, RZ, R13 ;  /* 0x000000ffff177224 */ /* 0x010fc600078e000d */
[----:B------:R-:W4:Y:S01]  /*9bc0*/  LDL.LU R13, [R1+0xbac] ;  /* 0x000bac00010d7983 */ /* 0x000f220000300800 */
[----:B0-----:R-:W-:-:S03]  /*9bd0*/  IMAD.MOV.U32 R22, RZ, RZ, R12 ;  /* 0x000000ffff167224 */ /* 0x001fc600078e000c */
[----:B------:R-:W4:Y:S04]  /*9be0*/  LDL.LU R12, [R1+0xbb0] ;  /* 0x000bb000010c7983 */ /* 0x000f280000300800 */
[----:B------:R-:W4:Y:S04]  /*9bf0*/  LDL.LU R9, [R1+0xbcc] ;  /* 0x000bcc0001097983 */ /* 0x000f280000300800 */
[----:B------:R-:W4:Y:S04]  /*9c00*/  LDL.LU R8, [R1+0xbd0] ;  /* 0x000bd00001087983 */ /* 0x000f280000300800 */
[----:B------:R-:W4:Y:S04]  /*9c10*/  LDL.LU R11, [R1+0xbd4] ;  /* 0x000bd400010b7983 */ /* 0x000f280000300800 */
[----:B------:R-:W4:Y:S01]  /*9c20*/  LDL.LU R10, [R1+0xbd8] ;  /* 0x000bd800010a7983 */ /* 0x000f220000300800 */
[----:B-1----:R-:W-:Y:S01]  /*9c30*/  IMAD.WIDE R6, R159, 0x2, R238 ;  /* 0x000000029f067825 */ /* 0x002fe200078e02ee */
[----:B------:R-:W-:-:S04]  /*9c40*/  LOP3.LUT R249, R249, R248, RZ, 0x3c, !PT ;  /* 0x000000f8f9f97212 */ /* 0x000fc800078e3cff */
[----:B------:R0:W4:Y:S01]  /*9c50*/  @!P2 LDG.E.U16 R31, desc[UR6][R6.64] ;  /* 0x00000006061fa981 */ /* 0x000122000c1e1500 */
[----:B------:R-:W-:Y:S02]  /*9c60*/  PRMT R30, RZ, 0x7610, R30 ;  /* 0x00007610ff1e7816 */ /* 0x000fe4000000001e */
[----:B------:R-:W-:Y:S01]  /*9c70*/  LOP3.LUT R247, R247, R246, RZ, 0x3c, !PT ;  /* 0x000000f6f7f77212 */ /* 0x000fe200078e3cff */
[----:B0-----:R-:W-:-:S05]  /*9c80*/  IMAD.WIDE R6, R159, 0x2, R250 ;  /* 0x000000029f067825 */ /* 0x001fca00078e02fa */
        /* <DEDUP_REMOVED lines=33> */
[----:B------:R-:W-:Y:S01]  /*9ea0*/  PRMT R40, RZ, 0x7610, R40 ;  /* 0x00007610ff287816 */ /* 0x000fe20000000028 */
[----:B------:R-:W-:Y:S02]  /*9eb0*/  IMAD.MOV.U32 R226, RZ, RZ, R176 ;  /* 0x000000ffffe27224 */ /* 0x000fe400078e00b0 */
[----:B0-----:R-:W-:-:S05]  /*9ec0*/  IMAD.WIDE R6, R159, 0x2, R230 ;  /* 0x000000029f067825 */ /* 0x001fca00078e02e6 */
[----:B------:R0:W4:Y:S01]  /*9ed0*/  @!P2 LDG.E.U16 R26, desc[UR6][R6.64] ;  /* 0x00000006061aa981 */ /* 0x000122000c1e1500 */
[----:B------:R-:W-:Y:S01]  /*9ee0*/  IMAD.MOV.U32 R227, RZ, RZ, R177 ;  /* 0x000000ffffe37224 */ /* 0x000fe200078e00b1 */
[----:B------:R-:W-:Y:S01]  /*9ef0*/  PRMT R25, RZ, 0x7610, R25 ;  /* 0x00007610ff197816 */ /* 0x000fe20000000019 */
[----:B0-----:R-:W-:-:S05]  /*9f00*/  IMAD.WIDE R6, R159, 0x2, R228 ;  /* 0x000000029f067825 */ /* 0x001fca00078e02e4 */
[----:B------:R0:W4:Y:S01]  /*9f10*/  @!P2 LDG.E.U16 R40, desc[UR6][R6.64] ;  /* 0x000000060628a981 */ /* 0x000122000c1e1500 */
[----:B------:R-:W-:Y:S02]  /*9f20*/  IMAD.MOV.U32 R224, RZ, RZ, R174 ;  /* 0x000000ffffe07224 */ /* 0x000fe400078e00ae */
        /* <DEDUP_REMOVED lines=15> */
[----:B------:R-:W-:Y:S02]  /*a020*/  IMAD.MOV.U32 R219, RZ, RZ, R169 ;  /* 0x000000ffffdb7224 */ /* 0x000fe400078e00a9 */
[----:B0-----:R-:W-:-:S05]  /*a030*/  IMAD.WIDE R6, R159, 0x2, R220 ;  /* 0x000000029f067825 */ /* 0x001fca00078e02dc */
[----:B------:R0:W4:Y:S01]  /*a040*/  @!P2 LDG.E.U16 R38, desc[UR6][R6.64] ;  /* 0x000000060626a981 */ /* 0x000122000c1e1500 */
[----:B------:R-:W-:Y:S01]  /*a050*/  PRMT R37, RZ, 0x7610, R37 ;  /* 0x00007610ff257816 */ /* 0x000fe20000000025 */
[----:B0-----:R-:W-:-:S05]  /*a060*/  IMAD.WIDE R6, R159, 0x2, R218 ;  /* 0x000000029f067825 */ /* 0x001fca00078e02da */
[----:B------:R0:W4:Y:S02]  /*a070*/  @!P2 LDG.E.U16 R157, desc[UR6][R6.64] ;  /* 0x00000006069da981 */ /* 0x000124000c1e1500 */
        /* <DEDUP_REMOVED lines=9> */
[----:B------:R3:W4:Y:S01]  /*a110*/  @!P2 LDG.E.U16 R91, desc[UR6][R6.64] ;  /* 0x00000006065ba981 */ /* 0x000722000c1e1500 */
[----:B------:R-:W-:Y:S01]  /*a120*/  LOP3.LUT R151, R0, 0x10, RZ, 0x3c, !PT ;  /* 0x0000001000977812 */ /* 0x000fe200078e3cff */
[----:B---3--:R-:W-:-:S05]  /*a130*/  IMAD.WIDE R6, R159, 0x2, R16 ;  /* 0x000000029f067825 */ /* 0x008fca00078e0210 */
[----:B------:R2:W3:Y:S01]  /*a140*/  @!P2 LDG.E.U16 R36, desc[UR6][R6.64] ;  /* 0x000000060624a981 */ /* 0x0004e2000c1e1500 */
[----:B------:R-:W-:-:S03]  /*a150*/  PRMT R35, RZ, 0x7610, R35 ;  /* 0x00007610ff237816 */ /* 0x000fc60000000023 */
[----:B------:R-:W-:Y:S01]  /*a160*/  STS.U16 [R151+UR4+0x80], R168 ;  /* 0x000080a897007988 */ /* 0x000fe20008000404 */
[----:B--2---:R-:W-:-:S03]  /*a170*/  IMAD.WIDE R6, R159, 0x2, R14 ;  /* 0x000000029f067825 */ /* 0x004fc600078e020e */
[----:B------:R0:W-:Y:S04]  /*a180*/  STS.U16 [R151+UR4+0x2080], R161 ;  /* 0x002080a197007988 */ /* 0x0001e80008000404 */
[----:B------:R4:W2:Y:S04]  /*a190*/  @!P2 LDG.E.U16 R90, desc[UR6][R6.64] ;  /* 0x00000006065aa981 */ /* 0x0008a8000c1e1500 */
[----:B------:R1:W-:Y:S04]  /*a1a0*/  STS.U16 [R151+UR4+0x4080], R160 ;  /* 0x004080a097007988 */ /* 0x0003e80008000404 */
[----:B0-----:R-:W3:Y:S01]  /*a1b0*/  LDL.LU R161, [R1+0xbdc] ;  /* 0x000bdc0001a17983 */ /* 0x001ee20000300800 */
[----:B----4-:R-:W-:-:S03]  /*a1c0*/  IMAD.WIDE R6, R159, 0x2, R12 ;  /* 0x000000029f067825 */ /* 0x010fc600078e020c */
[----:B-1----:R-:W4:Y:S01]  /*a1d0*/  LDL.LU R160, [R1+0xbe0] ;  /* 0x000be00001a07983 */ /* 0x002f220000300800 */
[----:B------:R-:W-:-:S03]  /*a1e0*/  PRMT R89, RZ, 0x7610, R89 ;  /* 0x00007610ff597816 */ /* 0x000fc60000000059 */
[----:B------:R0:W2:Y:S01]  /*a1f0*/  @!P2 LDG.E.U16 R35, desc[UR6][R6.64] ;  /* 0x000000060623a981 */ /* 0x0000a2000c1e1500 */
[----:B------:R-:W-:Y:S01]  /*a200*/  PRMT R34, RZ, 0x7610, R34 ;  /* 0x00007610ff227816 */ /* 0x000fe20000000022 */
[----:B0-----:R-:W-:-:S05]  /*a210*/  IMAD.WIDE R6, R159, 0x2, R8 ;  /* 0x000000029f067825 */ /* 0x001fca00078e0208 */
[----:B------:R0:W2:Y:S02]  /*a220*/  @!P2 LDG.E.U16 R89, desc[UR6][R6.64] ;  /* 0x000000060659a981 */ /* 0x0000a4000c1e1500 */
[----:B0-----:R-:W-:-:S05]  /*a230*/  IMAD.WIDE R6, R159, 0x2, R10 ;  /* 0x000000029f067825 */ /* 0x001fca00078e020a */
[----:B------:R4:W2:Y:S04]  /*a240*/  @!P2 LDG.E.U16 R34, desc[UR6][R6.64] ;  /* 0x000000060622a981 */ /* 0x0008a8000c1e1500 */
[----:B------:R-:W-:Y:S04]  /*a250*/  STS.U16 [R151+UR4+0x6080], R167 ;  /* 0x006080a797007988 */ /* 0x000fe80008000404 */
        /* <DEDUP_REMOVED lines=8> */
[----:B------:R0:W-:Y:S04]  /*a2e0*/  STS.U16 [R151+UR4+0xc80], R135 ;  /* 0x000c808797007988 */ /* 0x0001e80008000404 */
[----:B------:R-:W-:Y:S01]  /*a2f0*/  STS.U16 [R151+UR4+0x2c80], R153 ;  /* 0x002c809997007988 */ /* 0x000fe20008000404 */
[----:B0-----:R-:W-:-:S03]  /*a300*/  LOP3.LUT R135, R0, 0x20, RZ, 0x3c, !PT ;  /* 0x0000002000877812 */ /* 0x001fc600078e3cff */
        /* <DEDUP_REMOVED lines=88> */
[----:B------:R-:W-:Y:S01]  /*a890*/  STS.U16 [R50+UR4+0x2380], R64 ;  /* 0x0023804032007988 */ /* 0x000fe20008000404 */
[----:B----4-:R-:W-:-:S03]  /*a8a0*/  IMAD.MOV.U32 R6, RZ, RZ, R160 ;  /* 0x000000ffff067224 */ /* 0x010fc600078e00a0 */
[----:B------:R-:W-:Y:S01]  /*a8b0*/  STS.U16 [R50+UR4+0x4380], R63 ;  /* 0x0043803f32007988 */ /* 0x000fe20008000404 */
[----:B---3--:R-:W-:-:S03]  /*a8c0*/  IMAD.MOV.U32 R7, RZ, RZ, R161 ;  /* 0x000000ffff077224 */ /* 0x008fc600078e00a1 */
[----:B------:R-:W-:Y:S04]  /*a8d0*/  STS.U16 [R50+UR4+0x6380], R62 ;  /* 0x0063803e32007988 */ /* 0x000fe80008000404 */
[----:B------:R-:W-:Y:S01]  /*a8e0*/  STS.U16 [R50+UR4+0x780], R61 ;  /* 0x0007803d32007988 */ /* 0x000fe20008000404 */
[----:B------:R-:W-:-:S03]  /*a8f0*/  PRMT R3, RZ, 0x7610, R3 ;  /* 0x00007610ff037816 */ /* 0x000fc60000000003 */
[----:B------:R-:W-:Y:S01]  /*a900*/  STS.U16 [R50+UR4+0x2780], R60 ;  /* 0x0027803c32007988 */ /* 0x000fe20008000404 */
[----:B------:R-:W-:-:S03]  /*a910*/  IMAD.WIDE R160, R159, 0x2, R6 ;  /* 0x000000029fa07825 */ /* 0x000fc600078e0206 */
        /* <DEDUP_REMOVED lines=8> */
[----:B------:R-:W3:Y:S04]  /*a9a0*/  @!P2 LDG.E.U16 R3, desc[UR6][R160.64] ;  /* 0x00000006a003a981 */ /* 0x000ee8000c1e1500 */
        /* <DEDUP_REMOVED lines=17> */
[----:B--2---:R-:W-:Y:S04]  /*aac0*/  STS.U16 [R5+UR4+0x9c00], R35 ;  /* 0x009c002305007988 */ /* 0x004fe80008000404 */
        /* <DEDUP_REMOVED lines=11> */
[----:B0-----:R-:W2:Y:S04]  /*ab80*/  LDL.LU.64 R24, [R1+0x400] ;  /* 0x0004000001187983 */ /* 0x001ea80000300a00 */
[----:B------:R-:W2:Y:S04]  /*ab90*/  LDL.LU.64 R26, [R1+0x408] ;  /* 0x00040800011a7983 */ /* 0x000ea80000300a00 */
        /* <DEDUP_REMOVED lines=30> */
[----:B------:R-:W4:Y:S04]  /*ad80*/  LDL.LU.64 R92, [R1+0x300] ;  /* 0x00030000015c7983 */ /* 0x000f280000300a00 */
        /* <DEDUP_REMOVED lines=31> */
[----:B------:R-:W-:Y:S04]  /*af80*/  STS.U16 [R4+UR4+0x9500], R157 ;  /* 0x0095009d04007988 */ /* 0x000fe80008000404 */
[----:B------:R-:W-:Y:S04]  /*af90*/  STS.U16 [R4+UR4+0x9700], R156 ;  /* 0x0097009c04007988 */ /* 0x000fe80008000404 */
[----:B------:R-:W-:Y:S04]  /*afa0*/  STS.U16 [R4+UR4+0x9900], R91 ;  /* 0x0099005b04007988 */ /* 0x000fe80008000404 */
[----:B------:R-:W-:Y:S04]  /*afb0*/  STS.U16 [R4+UR4+0x9b00], R90 ;  /* 0x009b005a04007988 */ /* 0x000fe80008000404 */
[----:B------:R-:W-:Y:S04]  /*afc0*/  STS.U16 [R4+UR4+0x9d00], R89 ;  /* 0x009d005904007988 */ /* 0x000fe80008000404 */
[----:B---3--:R0:W-:Y:S01]  /*afd0*/  STS.U16 [R4+UR4+0x9f00], R3 ;  /* 0x009f000304007988 */ /* 0x0081e20008000404 */
[----:B------:R1:W-:Y:S06]  /*afe0*/  MEMBAR.ALL.CTA ;  /* 0x0000000000007992 */ /* 0x0003ec0000008000 */
[----:B-1----:R-:W1:Y:S02]  /*aff0*/  FENCE.VIEW.ASYNC.S ;  /* 0x00000000000073c6 */ /* 0x002e640000000000 */
[----:B-1----:R-:W-:Y:S06]  /*b000*/  BAR.SYNC.DEFER_BLOCKING 0x0 ;  /* 0x0000000000007b1d */ /* 0x002fec0000010000 */
[----:B--2---:R-:W-:-:S06]  /*b010*/  WARPGROUP.ARRIVE ;  /* 0x00000000000079c5 */ /* 0x004fcc0000000000 */
[----:B------:R-:W-:Y:S03]  /*b020*/  HGMMA.64x128x16.F32.BF16 R24, gdesc[UR12].tnspA, R24, gsb0 ;  /* 0x21e000000c1879f0 */ /* 0x000fe60008001818 */
[----:B------:R-:W-:Y:S02]  /*b030*/  WARPGROUP.DEPBAR.LE gsb0, 0x0 ;  /* 0x00008000000079c5 */ /* 0x000fe40000010000 */
[----:B------:R-:W-:-:S07]  /*b040*/  WARPGROUP.ARRIVE ;  /* 0x00000000000079c5 */ /* 0x000fce0000000000 */
[----:B------:R-:W-:Y:S03]  /*b050*/  HGMMA.64x128x16.F32.BF16 R24, gdesc[UR8].tnspA, R24, gsb0 ;  /* 0x21e00000081879f0 */ /* 0x000fe60008001818 */
[----:B------:R-:W-:Y:S02]  /*b060*/  WARPGROUP.DEPBAR.LE gsb0, 0x0 ;  /* 0x00008000000079c5 */ /* 0x000fe40000010000 */
[----:B----4-:R-:W-:-:S07]  /*b070*/  WARPGROUP.ARRIVE ;  /* 0x00000000000079c5 */ /* 0x010fce0000000000 */
[----:B------:R-:W-:Y:S01]  /*b080*/  HGMMA.64x128x16.F32.BF16 R92, gdesc[UR48].tnspA, R92, gsb0 ;  /* 0x21e00000305c79f0 */ /* 0x000fe2000800185c */
[----:B------:R-:W-:Y:S04]  /*b090*/  STL.64 [R1+0x400], R24 ;  /* 0x0004001801007387 */ /* 0x000fe80000100a00 */
[----:B------:R1:W-:Y:S04]  /*b0a0*/  STL.64 [R1+0x408], R26 ;  /* 0x0004081a01007387 */ /* 0x0003e80000100a00 */
        /* <DEDUP_REMOVED lines=30> */
[----:B0-----:R-:W3:Y:S01]  /*b290*/  LDL.LU R4, [R1+0xbbc] ;  /* 0x000bbc0001047983 */ /* 0x001ee20000300800 */
[----:B------:R-:W-:-:S02]  /*b2a0*/  WARPGROUP.DEPBAR.LE gsb0, 0x0 ;  /* 0x00008000000079c5 */ /* 0x000fc40000010000 */
[----:B-1----:R-:W-:Y:S02]  /*b2b0*/  IMAD.MOV.U32 R27, RZ, RZ, R152 ;  /* 0x000000ffff1b7224 */ /* 0x002fe400078e0098 */
[----:B------:R-:W-:Y:S02]  /*b2c0*/  IMAD.MOV.U32 R26, RZ, RZ, R153 ;  /* 0x000000ffff1a7224 */ /* 0x000fe400078e0099 */
[----:B------:R-:W-:Y:S01]  /*b2d0*/  IMAD.MOV.U32 R25, RZ, RZ, R154 ;  /* 0x000000ffff197224 */ /* 0x000fe200078e009a */
[----:B------:R-:W4:Y:S01]  /*b2e0*/  LDL.LU.64 R152, [R1+0x200] ;  /* 0x0002000001987983 */ /* 0x000f220000300a00 */
[----:B------:R-:W-:-:S03]  /*b2f0*/  IMAD.MOV.U32 R24, RZ, RZ, R155 ;  /* 0x000000ffff187224 */ /* 0x000fc600078e009b */
[----:B------:R-:W3:Y:S04]  /*b300*/  LDL.LU.64 R154, [R1+0x208] ;  /* 0x00020800019a7983 */ /* 0x000ee80000300a00 */
[----:B------:R-:W4:Y:S04]  /*b310*/  LDL.LU.64 R156, [R1+0x210] ;  /* 0x00021000019c7983 */ /* 0x000f280000300a00 */
        /* <DEDUP_REMOVED lines=22> */
[----:B------:R-:W3:Y:S01]  /*b480*/  LDL.LU.64 R202, [R1+0x2c8] ;  /* 0x0002c80001ca7983 */ /* 0x000ee20000300a00 */
[----:B------:R-:W-:-:S03]  /*b490*/  R2UR UR49, R213 ;  /* 0x00000000d53172ca */ /* 0x000fc600000e0000 */
[----:B------:R-:W4:Y:S01]  /*b4a0*/  LDL.LU.64 R204, [R1+0x2d0] ;  /* 0x0002d00001cc7983 */ /* 0x000f220000300a00 */
[----:B------:R-:W-:-:S03]  /*b4b0*/  R2UR UR48, R214 ;  /* 0x00000000d63072ca */ /* 0x000fc600000e0000 */
[----:B------:R-:W3:Y:S01]  /*b4c0*/  LDL.LU.64 R206, [R1+0x2d8] ;  /* 0x0002d80001ce7983 */ /* 0x000ee20000300a00 */
[----:B------:R-:W-:-:S03]  /*b4d0*/  IMAD.MOV.U32 R3, RZ, RZ, R215 ;  /* 0x000000ffff037224 */ /* 0x000fc600078e00d7 */
[----:B------:R-:W4:Y:S04]  /*b4e0*/  LDL.LU.64 R208, [R1+0x2e0] ;  /* 0x0002e00001d07983 */ /* 0x000f280000300a00 */
[----:B------:R-:W3:Y:S04]  /*b4f0*/  LDL.LU.64 R210, [R1+0x2e8] ;  /* 0x0002e80001d27983 */ /* 0x000ee80000300a00 */
[----:B------:R-:W4:Y:S04]  /*b500*/  LDL.LU.64 R212, [R1+0x2f0] ;  /* 0x0002f00001d47983 */ /* 0x000f280000300a00 */
[----:B------:R-:W3:Y:S01]  /*b510*/  LDL.LU.64 R214, [R1+0x2f8] ;  /* 0x0002f80001d67983 */ /* 0x000ee20000300a00 */
[----:B--2---:R-:W-:-:S02]  /*b520*/  IMAD.MOV.U32 R87, RZ, RZ, R92 ;  /* 0x000000ffff577224 */ /* 0x004fc400078e005c */
[----:B------:R-:W-:Y:S02]  /*b530*/  IMAD.MOV.U32 R86, RZ, RZ, R93 ;  /* 0x000000ffff567224 */ /* 0x000fe400078e005d */
[----:B------:R-:W-:Y:S02]  /*b540*/  IMAD.MOV.U32 R85, RZ, RZ, R94 ;  /* 0x000000ffff557224 */ /* 0x000fe400078e005e */
[----:B------:R-:W-:Y:S02]  /*b550*/  IMAD.MOV.U32 R84, RZ, RZ, R95 ;  /* 0x000000ffff547224 */ /* 0x000fe400078e005f */
[----:B------:R-:W-:Y:S02]  /*b560*/  IMAD.MOV.U32 R83, RZ, RZ, R96 ;  /* 0x000000ffff537224 */ /* 0x000fe400078e0060 */
[----:B------:R-:W-:Y:S02]  /*b570*/  IMAD.MOV.U32 R82, RZ, RZ, R97 ;  /* 0x000000ffff527224 */ /* 0x000fe400078e0061 */
[----:B------:R-:W-:-:S02]  /*b580*/  IMAD.MOV.U32 R81, RZ, RZ, R98 ;  /* 0x000000ffff517224 */ /* 0x000fc400078e0062 */
        /* <DEDUP_REMOVED lines=52> */
[----:B------:R-:W-:Y:S01]  /*b8d0*/  IMAD.MOV.U32 R28, RZ, RZ, R151 ;  /* 0x000000ffff1c7224 */ /* 0x000fe200078e0097 */
[----:B------:R-:W-:Y:S01]  /*b8e0*/  UIADD3.64 UR52, UR8, 0x100, URZ ;  /* 0x0000010008347897 */ /* 0x000fe2000fffe03f */
[----:B------:R-:W-:Y:S01]  /*b8f0*/  UMOV UR54, UR10 ;  /* 0x0000000a00367c82 */ /* 0x000fe20008000000 */
[----:B------:R-:W-:Y:S01]  /*b900*/  UMOV UR55, UR11 ;  /* 0x0000000b00377c82 */ /* 0x000fe20008000000 */
[----:B------:R-:W-:Y:S01]  /*b910*/  IMAD.MOV.U32 R252, RZ, RZ, R88 ;  /* 0x000000fffffc7224 */ /* 0x000fe200078e0058 */
[----:B---3--:R-:W-:Y:S04]  /*b920*/  STL.64 [R1+0x1028], R214 ;  /* 0x001028d601007387 */ /* 0x008fe80000100a00 */
[----:B----4-:R-:W-:Y:S04]  /*b930*/  STL.64 [R1+0x1020], R212 ;  /* 0x001020d401007387 */ /* 0x010fe80000100a00 */
        /* <DEDUP_REMOVED lines=25> */
[----:B------:R2:W-:Y:S04]  /*bad0*/  STL.64 [R1+0xf50], R160 ;  /* 0x000f50a001007387 */ /* 0x0005e80000100a00 */
[----:B------:R3:W-:Y:S01]  /*bae0*/  STL.64 [R1+0xf48], R158 ;  /* 0x000f489e01007387 */ /* 0x0007e20000100a00 */
[----:B0-----:R-:W-:-:S03]  /*baf0*/  IMAD.MOV.U32 R164, RZ, RZ, R75 ;  /* 0x000000ffffa47224 */ /* 0x001fc600078e004b */
[----:B------:R0:W-:Y:S01]  /*bb00*/  STL.64 [R1+0xf40], R156 ;  /* 0x000f409c01007387 */ /* 0x0001e20000100a00 */
[----:B-1----:R-:W-:-:S03]  /*bb10*/  IMAD.MOV.U32 R162, RZ, RZ, R77 ;  /* 0x000000ffffa27224 */ /* 0x002fc600078e004d */
[----:B------:R1:W-:Y:S01]  /*bb20*/  STL.64 [R1+0xf38], R154 ;  /* 0x000f389a01007387 */ /* 0x0003e20000100a00 */
[----:B--2---:R-:W-:Y:S02]  /*bb30*/  IMAD.MOV.U32 R160, RZ, RZ, R79 ;  /* 0x000000ffffa07224 */ /* 0x004fe400078e004f */
[----:B------:R-:W-:Y:S01]  /*bb40*/  IMAD.MOV.U32 R161, RZ, RZ, R78 ;  /* 0x000000ffffa17224 */ /* 0x000fe200078e004e */
[----:B------:R2:W-:Y:S01]  /*bb50*/  STL.64 [R1+0xf30], R152 ;  /* 0x000f309801007387 */ /* 0x0005e20000100a00 */
[----:B---3--:R-:W-:Y:S02]  /*bb60*/  IMAD.MOV.U32 R158, RZ, RZ, R81 ;  /* 0x000000ffff9e7224 */ /* 0x008fe400078e0051 */
[----:B------:R-:W-:Y:S01]  /*bb70*/  IMAD.MOV.U32 R159, RZ, RZ, R80 ;  /* 0x000000ffff9f7224 */ /* 0x000fe200078e0050 */
[----:B------:R-:W3:Y:S01]  /*bb80*/  LDL.LU.64 R88, [R1+0x100] ;  /* 0x0001000001587983 */ /* 0x000ee20000300a00 */
[----:B0-----:R-:W-:Y:S02]  /*bb90*/  IMAD.MOV.U32 R156, RZ, RZ, R83 ;  /* 0x000000ffff9c7224 */ /* 0x001fe400078e0053 */
[----:B------:R-:W-:Y:S01]  /*bba0*/  IMAD.MOV.U32 R157, RZ, RZ, R82 ;  /* 0x000000ffff9d7224 */ /* 0x000fe200078e0052 */
[----:B------:R-:W3:Y:S01]  /*bbb0*/  LDL.LU.64 R90, [R1+0x108] ;  /* 0x00010800015a7983 */ /* 0x000ee20000300a00 */
[----:B-1----:R-:W-:-:S02]  /*bbc0*/  IMAD.MOV.U32 R154, RZ, RZ, R85 ;  /* 0x000000ffff9a7224 */ /* 0x002fc400078e0055 */
[----:B------:R-:W-:Y:S01]  /*bbd0*/  IMAD.MOV.U32 R155, RZ, RZ, R84 ;  /* 0x000000ffff9b7224 */ /* 0x000fe200078e0054 */
[----:B------:R-:W3:Y:S01]  /*bbe0*/  LDL.LU.64 R92, [R1+0x110] ;  /* 0x00011000015c7983 */ /* 0x000ee20000300a00 */
[----:B--2---:R-:W-:Y:S02]  /*bbf0*/  IMAD.MOV.U32 R152, RZ, RZ, R87 ;  /* 0x000000ffff987224 */ /* 0x004fe400078e0057 */
[----:B------:R-:W-:Y:S01]  /*bc00*/  IMAD.MOV.U32 R153, RZ, RZ, R86 ;  /* 0x000000ffff997224 */ /* 0x000fe200078e0056 */
[----:B------:R-:W3:Y:S01]  /*bc10*/  LDL.LU.64 R94, [R1+0x118] ;  /* 0x00011800015e7983 */ /* 0x000ee20000300a00 */
[----:B------:R-:W-:Y:S02]  /*bc20*/  IMAD.MOV.U32 R163, RZ, RZ, R76 ;  /* 0x000000ffffa37224 */ /* 0x000fe400078e004c */
[----:B------:R-:W-:Y:S01]  /*bc30*/  IMAD.MOV.U32 R165, RZ, RZ, R74 ;  /* 0x000000ffffa57224 */ /* 0x000fe200078e004a */
[----:B------:R-:W3:Y:S01]  /*bc40*/  LDL.LU.64 R96, [R1+0x120] ;  /* 0x0001200001607983 */ /* 0x000ee20000300a00 */
[----:B------:R-:W-:-:S02]  /*bc50*/  IMAD.MOV.U32 R166, RZ, RZ, R73 ;  /* 0x000000ffffa67224 */ /* 0x000fc400078e0049 */
[----:B------:R-:W-:Y:S01]  /*bc60*/  IMAD.MOV.U32 R167, RZ, RZ, R72 ;  /* 0x000000ffffa77224 */ /* 0x000fe200078e0048 */
[----:B------:R-:W3:Y:S01]  /*bc70*/  LDL.LU.64 R98, [R1+0x128] ;  /* 0x0001280001627983 */ /* 0x000ee20000300a00 */
[----:B------:R-:W-:Y:S02]  /*bc80*/  IMAD.MOV.U32 R168, RZ, RZ, R71 ;  /* 0x000000ffffa87224 */ /* 0x000fe400078e0047 */
        /* <DEDUP_REMOVED lines=70> */
[----:B------:R-:W3:Y:S04]  /*c0f0*/  LDL.LU.64 R146, [R1+0x1e8] ;  /* 0x0001e80001927983 */ /* 0x000ee80000300a00 */
[----:B------:R-:W3:Y:S01]  /*c100*/  LDL.LU.64 R148, [R1+0x1f0] ;  /* 0x0001f00001947983 */ /* 0x000ee20000300a00 */
[----:B------:R-:W-:-:S03]  /*c110*/  WARPGROUP.ARRIVE ;  /* 0x00000000000079c5 */ /* 0x000fc60000000000 */
[----:B------:R-:W3:Y:S03]  /*c120*/  LDL.LU.64 R150, [R1+0x1f8] ;  /* 0x0001f80001967983 */ /* 0x000ee60000300a00 */
[----:B------:R-:W-:Y:S01]  /*c130*/  HGMMA.64x128x16.F32.BF16 R152, gdesc[UR52].tnspA, R152, gsb0 ;  /* 0x21e00000349879f0 */ /* 0x000fe20008001898 */
[----:B------:R-:W2:Y:S04]  /*c140*/  LDL.LU.64 R24, [R1] ;  /* 0x0000000001187983 */ /* 0x000ea80000300a00 */
        /* <DEDUP_REMOVED lines=30> */
[----:B------:R-:W2:Y:S01]  /*c330*/  LDL.LU.64 R86, [R1+0xf8] ;  /* 0x0000f80001567983 */ /* 0x000ea20000300a00 */
[----:B------:R-:W-:-:S03]  /*c340*/  WARPGROUP.DEPBAR.LE gsb0, 0x0 ;  /* 0x00008000000079c5 */ /* 0x000fc60000010000 */
        /* <DEDUP_REMOVED lines=32> */
[----:B0-----:R-:W4:Y:S04]  /*c550*/  LDL.LU.64 R214, [R1+0x1028] ;  /* 0x0010280001d67983 */ /* 0x001f280000300a00 */
        /* <DEDUP_REMOVED lines=30> */
[----:B------:R-:W4:Y:S01]  /*c740*/  LDL.LU.64 R152, [R1+0xf30] ;  /* 0x000f300001987983 */ /* 0x000f220000300a00 */
[----:B------:R-:W-:Y:S01]  /*c750*/  UIADD3.64 UR56, UR8, 0x180, URZ ;  /* 0x0000018008387897 */ /* 0x000fe2000fffe03f */
[----:B------:R-:W-:Y:S01]  /*c760*/  UMOV UR58, UR14 ;  /* 0x0000000e003a7c82 */ /* 0x000fe20008000000 */
[----:B------:R-:W-:Y:S01]  /*c770*/  UMOV UR59, UR15 ;  /* 0x0000000f003b7c82 */ /* 0x000fe20008000000 */
[----:B------:R-:W-:Y:S01]  /*c780*/  UMOV UR18, UR10 ;  /* 0x0000000a00127c82 */ /* 0x000fe20008000000 */
[----:B------:R-:W-:Y:S01]  /*c790*/  UMOV UR19, UR11 ;  /* 0x0000000b00137c82 */ /* 0x000fe20008000000 */
[----:B------:R-:W-:Y:S01]  /*c7a0*/  UMOV UR22, UR14 ;  /* 0x0000000e00167c82 */ /* 0x000fe20008000000 */
[----:B------:R-:W-:Y:S01]  /*c7b0*/  UMOV UR23, UR15 ;  /* 0x0000000f00177c82 */ /* 0x000fe20008000000 */
[----:B----4-:R-:W-:-:S06]  /*c7c0*/  WARPGROUP.ARRIVE ;  /* 0x00000000000079c5 */ /* 0x010fcc0000000000 */
[----:B------:R-:W-:Y:S03]  /*c7d0*/  HGMMA.64x128x16.F32.BF16 R152, gdesc[UR56].tnspA, R152, gsb0 ;  /* 0x21e00000389879f0 */ /* 0x000fe60008001898 */
[----:B------:R-:W-:Y:S02]  /*c7e0*/  WARPGROUP.DEPBAR.LE gsb0, 0x0 ;  /* 0x00008000000079c5 */ /* 0x000fe40000010000 */
[----:B------:R-:W-:-:S07]  /*c7f0*/  WARPGROUP.ARRIVE ;  /* 0x00000000000079c5 */ /* 0x000fce0000000000 */
[----:B------:R-:W-:Y:S01]  /*c800*/  HGMMA.64x128x16.F32.BF16 R152, gdesc[UR16].tnspA, R152, gsb0 ;  /* 0x21e00000109879f0 */ /* 0x000fe20008001898 */
[----:B------:R-:W-:Y:S01]  /*c810*/  UMOV UR26, UR10 ;  /* 0x0000000a001a7c82 */ /* 0x000fe20008000000 */
[----:B------:R-:W-:Y:S01]  /*c820*/  UMOV UR27, UR11 ;  /* 0x0000000b001b7c82 */ /* 0x000fe20008000000 */
[----:B------:R-:W-:Y:S02]  /*c830*/  WARPGROUP.DEPBAR.LE gsb0, 0x0 ;  /* 0x00008000000079c5 */ /* 0x000fe40000010000 */
[----:B---3--:R-:W-:-:S07]  /*c840*/  WARPGROUP.ARRIVE ;  /* 0x00000000000079c5 */ /* 0x008fce0000000000 */
[----:B------:R-:W-:Y:S01]  /*c850*/  HGMMA.64x128x16.F32.BF16 R88, gdesc[UR20].tnspA, R88, gsb0 ;  /* 0x21e00000145879f0 */ /* 0x000fe20008001858 */
[----:B------:R-:W-:Y:S02]  /*c860*/  R2UR UR53, R3 ;  /* 0x00000000033572ca */ /* 0x000fe400000e0000 */
[----:B------:R-:W3:Y:S01]  /*c870*/  LDL.LU R3, [R1+0xf28] ;  /* 0x000f280001037983 */ /* 0x000ee20000300800 */
[----:B------:R-:W-:Y:S02]  /*c880*/  R2UR UR52, R4 ;  /* 0x00000000043472ca */ /* 0x000fe400000e0000 */
[----:B------:R-:W-:Y:S01]  /*c890*/  R2UR UR57, R252 ;  /* 0x00000000fc3972ca */ /* 0x000fe200000e0000 */
[----:B------:R-:W4:Y:S04]  /*c8a0*/  LDL.LU R4, [R1+0xf24] ;  /* 0x000f240001047983 */ /* 0x000f280000300800 */
[----:B------:R-:W3:Y:S04]  /*c8b0*/  LDL.LU R252, [R1+0xf20] ;  /* 0x000f200001fc7983 */ /* 0x000ee80000300800 */
        /* <DEDUP_REMOVED lines=11> */
[----:B------:R-:W-:Y:S01]  /*c970*/  STL.64 [R1+0x258], R174 ;  /* 0x000258ae01007387 */ /* 0x000fe20000100a00 */
[----:B------:R-:W-:-:S02]  /*c980*/  WARPGROUP.DEPBAR.LE gsb0, 0x0 ;  /* 0x00008000000079c5 */ /* 0x000fc40000010000 */
[----:B------:R-:W-:-:S06]  /*c990*/  WARPGROUP.ARRIVE ;  /* 0x00000000000079c5 */ /* 0x000fcc0000000000 */
[----:B------:R-:W-:Y:S01]  /*c9a0*/  HGMMA.64x128x16.F32.BF16 R88, gdesc[UR24].tnspA, R88, gsb0 ;  /* 0x21e00000185879f0 */ /* 0x000fe20008001858 */
        /* <DEDUP_REMOVED lines=40> */
[----:B------:R-:W-:-:S03]  /*cc30*/  WARPGROUP.DEPBAR.LE gsb0, 0x0 ;  /* 0x00008000000079c5 */ /* 0x000fc60000010000 */
[----:B------:R-:W4:Y:S01]  /*cc40*/  LDL.LU.64 R174, [R1+0xe78] ;  /* 0x000e780001ae7983 */ /* 0x000f220000300a00 */
[----:B--2---:R-:W-:-:S03]  /*cc50*/  WARPGROUP.ARRIVE ;  /* 0x00000000000079c5 */ /* 0x004fc60000000000 */
[----:B------:R-:W4:Y:S04]  /*cc60*/  LDL.LU.64 R172, [R1+0xe70] ;  /* 0x000e700001ac7983 */ /* 0x000f280000300a00 */
[----:B------:R-:W4:Y:S04]  /*cc70*/  LDL.LU.64 R170, [R1+0xe68] ;  /* 0x000e680001aa7983 */ /* 0x000f280000300a00 */
[----:B------:R-:W4:Y:S04]  /*cc80*/  LDL.LU.64 R168, [R1+0xe60] ;  /* 0x000e600001a87983 */ /* 0x000f280000300a00 */
[----:B------:R-:W4:Y:S01]  /*cc90*/  LDL.LU.64 R166, [R1+0xe58] ;  /* 0x000e580001a67983 */ /* 0x000f220000300a00 */
[----:B------:R-:W-:-:S03]  /*cca0*/  UMOV UR30, UR14 ;  /* 0x0000000e001e7c82 */ /* 0x000fc60008000000 */
[----:B------:R-:W4:Y:S01]  /*ccb0*/  LDL.LU.64 R164, [R1+0xe50] ;  /* 0x000e500001a47983 */ /* 0x000f220000300a00 */
[----:B------:R-:W-:Y:S02]  /*ccc0*/  UMOV UR31, UR15 ;  /* 0x0000000f001f7c82 */ /* 0x000fe40008000000 */
[----:B------:R-:W-:Y:S01]  /*ccd0*/  HGMMA.64x128x16.F32.BF16 R24, gdesc[UR28].tnspA, R24, gsb0 ;  /* 0x21e000001c1879f0 */ /* 0x000fe20008001818 */
[----:B------:R-:W4:Y:S04]  /*cce0*/  LDL.LU.64 R162, [R1+0xe48] ;  /* 0x000e480001a27983 */ /* 0x000f280000300a00 */
[----:B------:R-:W4:Y:S04]  /*ccf0*/  LDL.LU.64 R160, [R1+0xe40] ;  /* 0x000e400001a07983 */ /* 0x000f280000300a00 */
[----:B------:R-:W4:Y:S04]  /*cd00*/  LDL.LU.64 R158, [R1+0xe38] ;  /* 0x000e3800019e7983 */ /* 0x000f280000300a00 */
[----:B------:R-:W4:Y:S04]  /*cd10*/  LDL.LU.64 R156, [R1+0xe30] ;  /* 0x000e3000019c7983 */ /* 0x000f280000300a00 */
[----:B------:R-:W4:Y:S04]  /*cd20*/  LDL.LU.64 R154, [R1+0xe28] ;  /* 0x000e2800019a7983 */ /* 0x000f280000300a00 */
[----:B------:R-:W4:Y:S01]  /*cd30*/  LDL.LU.64 R152, [R1+0xe20] ;  /* 0x000e200001987983 */ /* 0x000f220000300a00 */
[----:B------:R-:W-:Y:S01]  /*cd40*/  UMOV UR34, UR10 ;  /* 0x0000000a00227c82 */ /* 0x000fe20008000000 */
[----:B------:R-:W-:-:S02]  /*cd50*/  UMOV UR35, UR11 ;  /* 0x0000000b00237c82 */ /* 0x000fc40008000000 */
        /* <DEDUP_REMOVED lines=65> */
[----:B------:R-:W2:Y:S04]  /*d170*/  LDL.LU.64 R92, [R1+0xd30] ;  /* 0x000d3000015c7983 */ /* 0x000ea80000300a00 */
[----:B------:R-:W2:Y:S04]  /*d180*/  LDL.LU.64 R90, [R1+0xd28] ;  /* 0x000d2800015a7983 */ /* 0x000ea80000300a00 */
[----:B------:R-:W2:Y:S04]  /*d190*/  LDL.LU.64 R88, [R1+0xd20] ;  /* 0x000d200001587983 */ /* 0x000ea80000300a00 */
[----:B------:R-:W-:Y:S04]  /*d1a0*/  STL.64 [R1], R24 ;  /* 0x0000001801007387 */ /* 0x000fe80000100a00 */
        /* <DEDUP_REMOVED lines=27> */
[----:B---3--:R-:W-:-:S02]  /*d360*/  R2UR UR56, R252 ;  /* 0x00000000fc3872ca */ /* 0x008fc400000e0000 */
[----:B------:R-:W0:Y:S01]  /*d370*/  LDC R252, c[0x0][0x23c] ;  /* 0x00008f00fffc7b82 */ /* 0x000e220000000800 */
[----:B------:R-:W-:Y:S04]  /*d380*/  STL.64 [R1+0xe0], R80 ;  /* 0x0000e05001007387 */ /* 0x000fe80000100a00 */
[----:B------:R-:W-:Y:S04]  /*d390*/  STL.64 [R1+0xe8], R82 ;  /* 0x0000e85201007387 */ /* 0x000fe80000100a00 */
[----:B------:R-:W-:Y:S04]  /*d3a0*/  STL.64 [R1+0xf0], R84 ;  /* 0x0000f05401007387 */ /* 0x000fe80000100a00 */
[----:B------:R1:W-:Y:S04]  /*d3b0*/  STL.64 [R1+0xf8], R86 ;  /* 0x0000f85601007387 */ /* 0x0003e80000100a00 */
[----:B-1----:R-:W3:Y:S04]  /*d3c0*/  LDL.LU.64 R86, [R1+0xd18] ;  /* 0x000d180001567983 */ /* 0x002ee80000300a00 */
[----:B------:R-:W3:Y:S04]  /*d3d0*/  LDL.LU.64 R84, [R1+0xd10] ;  /* 0x000d100001547983 */ /* 0x000ee80000300a00 */
        /* <DEDUP_REMOVED lines=18> */
[----:B------:R-:W3:Y:S01]  /*d500*/  LDL.LU.64 R46, [R1+0xc78] ;  /* 0x000c7800012e7983 */ /* 0x000ee20000300a00 */
[----:B0-----:R-:W-:-:S03]  /*d510*/  IMAD.SHL.U32 R252, R252, 0x20, RZ ;  /* 0x00000020fcfc7824 */ /* 0x001fc600078e00ff */
[----:B------:R-:W3:Y:S04]  /*d520*/  LDL.LU.64 R44, [R1+0xc70] ;  /* 0x000c7000012c7983 */ /* 0x000ee80000300a00 */
[----:B------:R-:W3:Y:S04]  /*d530*/  LDL.LU.64 R42, [R1+0xc68] ;  /* 0x000c6800012a7983 */ /* 0x000ee80000300a00 */
[----:B------:R-:W3:Y:S04]  /*d540*/  LDL.LU.64 R40, [R1+0xc60] ;  /* 0x000c600001287983 */ /* 0x000ee80000300a00 */
[----:B------:R-:W3:Y:S01]  /*d550*/  LDL.LU.64 R38, [R1+0xc58] ;  /* 0x000c580001267983 */ /* 0x000ee20000300a00 */
[----:B------:R-:W-:-:S03]  /*d560*/  IMAD.WIDE R6, R252, 0x2, R6 ;  /* 0x00000002fc067825 */ /* 0x000fc600078e0206 */
[----:B------:R-:W3:Y:S04]  /*d570*/  LDL.LU.64 R36, [R1+0xc50] ;  /* 0x000c500001247983 */ /* 0x000ee80000300a00 */
[----:B------:R-:W3:Y:S04]  /*d580*/  LDL.LU.64 R34, [R1+0xc48] ;  /* 0x000c480001227983 */ /* 0x000ee80000300a00 */
[----:B------:R-:W3:Y:S01]  /*d590*/  LDL.LU.64 R32, [R1+0xc40] ;  /* 0x000c400001207983 */ /* 0x000ee20000300a00 */
[----:B------:R-:W-:-:S03]  /*d5a0*/  IMAD.WIDE R10, R252, 0x2, R10 ;  /* 0x00000002fc0a7825 */ /* 0x000fc600078e020a */
[----:B------:R-:W3:Y:S04]  /*d5b0*/  LDL.LU.64 R30, [R1+0xc38] ;  /* 0x000c3800011e7983 */ /* 0x000ee80000300a00 */
[----:B------:R-:W3:Y:S04]  /*d5c0*/  LDL.LU.64 R28, [R1+0xc30] ;  /* 0x000c3000011c7983 */ /* 0x000ee80000300a00 */
[----:B------:R-:W3:Y:S04]  /*d5d0*/  LDL.LU.64 R26, [R1+0xc28] ;  /* 0x000c2800011a7983 */ /* 0x000ee80000300a00 */
[----:B------:R-:W3:Y:S04]  /*d5e0*/  LDL.LU.64 R24, [R1+0xc20] ;  /* 0x000c200001187983 */ /* 0x000ee80000300a00 */
[----:B------:R1:W5:Y:S04]  /*d5f0*/  LDL.LU R252, [R1+0xc18] ;  /* 0x000c180001fc7983 */ /* 0x0003680000300800 */
[----:B------:R-:W-:Y:S04]  /*d600*/  STL [R1+0xbe0], R6 ;  /* 0x000be00601007387 */ /* 0x000fe80000100800 */
[----:B------:R0:W-:Y:S02]  /*d610*/  STL [R1+0xbdc], R7 ;  /* 0x000bdc0701007387 */ /* 0x0001e40000100800 */
[----:B0-----:R-:W0:Y:S01]  /*d620*/  LDC R7, c[0x0][0x23c] ;  /* 0x00008f00ff077b82 */ /* 0x001e220000000800 */
[----:B----4-:R-:W-:Y:S01]  /*d630*/  WARPGROUP.ARRIVE ;  /* 0x00000000000079c5 */ /* 0x010fe20000000000 */
[----:B------:R-:W-:Y:S01]  /*d640*/  UMOV UR38, UR14 ;  /* 0x0000000e00267c82 */ /* 0x000fe20008000000 */
[----:B------:R-:W-:-:S04]  /*d650*/  UMOV UR39, UR15 ;  /* 0x0000000f00277c82 */ /* 0x000fc80008000000 */
[----:B------:R-:W-:Y:S01]  /*d660*/  HGMMA.64x128x16.F32.BF16 R152, gdesc[UR36].tnspA, R152, gsb0 ;  /* 0x21e00000249879f0 */ /* 0x000fe20008001898 */
[----:B0-----:R-:W-:-:S04]  /*d670*/  IMAD.SHL.U32 R7, R7, 0x20, RZ ;  /* 0x0000002007077824 */ /* 0x001fc800078e00ff */
[----:B------:R-:W-:-:S04]  /*d680*/  IMAD.WIDE R8, R7, 0x2, R8 ;  /* 0x0000000207087825 */ /* 0x000fc800078e0208 */
[----:B------:R-:W-:Y:S02]  /*d690*/  IMAD.WIDE R6, R7, 0x2, R12 ;  /* 0x0000000207067825 */ /* 0x000fe400078e020c */
[----:B------:R-:W4:Y:S04]  /*d6a0*/  LDL.LU.64 R12, [R1+0x510] ;  /* 0x00051000010c7983 */ /* 0x000f280000300a00 */
[----:B------:R-:W-:Y:S04]  /*d6b0*/  STL [R1+0xbd8], R10 ;  /* 0x000bd80a01007387 */ /* 0x000fe80000100800 */
[----:B------:R0:W-:Y:S04]  /*d6c0*/  STL [R1+0xbd4], R11 ;  /* 0x000bd40b01007387 */ /* 0x0001e80000100800 */
[----:B------:R-:W-:Y:S04]  /*d6d0*/  STL [R1+0xbd0], R8 ;  /* 0x000bd00801007387 */ /* 0x000fe80000100800 */
[----:B------:R1:W-:Y:S01]  /*d6e0*/  STL [R1+0xbcc], R9 ;  /* 0x000bcc0901007387 */ /* 0x0003e20000100800 */
[----:B------:R-:W-:Y:S01]  /*d6f0*/  UMOV UR42, UR10 ;  /* 0x0000000a002a7c82 */ /* 0x000fe20008000000 */
[----:B------:R-:W-:Y:S01]  /*d700*/  UMOV UR43, UR11 ;  /* 0x0000000b002b7c82 */ /* 0x000fe20008000000 */
[----:B------:R-:W-:Y:S01]  /*d710*/  UMOV UR46, UR14 ;  /* 0x0000000e002e7c82 */ /* 0x000fe20008000000 */
[----:B------:R-:W-:Y:S01]  /*d720*/  UMOV UR47, UR15 ;  /* 0x0000000f002f7c82 */ /* 0x000fe20008000000 */
[----:B0-----:R-:W0:Y:S01]  /*d730*/  LDC R11, c[0x0][0x23c] ;  /* 0x00008f00ff0b7b82 */ /* 0x001e220000000800 */
[----:B-1----:R-:W3:Y:S01]  /*d740*/  LDL.LU.64 R8, [R1+0x520] ;  /* 0x0005200001087983 */ /* 0x002ee20000300a00 */
[----:B------:R-:W-:-:S02]  /*d750*/  WARPGROUP.DEPBAR.LE gsb0, 0x0 ;  /* 0x00008000000079c5 */ /* 0x000fc40000010000 */
[----:B------:R-:W-:-:S06]  /*d760*/  WARPGROUP.ARRIVE ;  /* 0x00000000000079c5 */ /* 0x000fcc0000000000 */
[----:B------:R-:W-:Y:S01]  /*d770*/  HGMMA.64x128x16.F32.BF16 R152, gdesc[UR40].tnspA, R152, gsb0 ;  /* 0x21e00000289879f0 */ /* 0x000fe20008001898 */
[----:B0-----:R-:W-:-:S04]  /*d780*/  IMAD.SHL.U32 R11, R11, 0x20, RZ ;  /* 0x000000200b0b7824 */ /* 0x001fc800078e00ff */
[----:B------:R-:W-:Y:S02]  /*d790*/  IMAD.WIDE R10, R11, 0x2, R14 ;  /* 0x000000020b0a7825 */ /* 0x000fe400078e020e */
[----:B------:R-:W0:Y:S01]  /*d7a0*/  LDC R15, c[0x0][0x23c] ;  /* 0x00008f00ff0f7b82 */ /* 0x000e220000000800 */
[----:B------:R-:W-:Y:S04]  /*d7b0*/  STL [R1+0xbb0], R6 ;  /* 0x000bb00601007387 */ /* 0x000fe80000100800 */
[----:B------:R1:W-:Y:S01]  /*d7c0*/  STL [R1+0xbac], R7 ;  /* 0x000bac0701007387 */ /* 0x0003e20000100800 */
[----:B0-----:R-:W-:-:S04]  /*d7d0*/  IMAD.SHL.U32 R15, R15, 0x20, RZ ;  /* 0x000000200f0f7824 */ /* 0x001fc800078e00ff */
[----:B-1----:R-:W-:Y:S02]  /*d7e0*/  IMAD.WIDE R6, R15, 0x2, R16 ;  /* 0x000000020f067825 */ /* 0x002fe400078e0210 */
[----:B------:R-:W4:Y:S04]  /*d7f0*/  LDL.LU.64 R16, [R1+0x528] ;  /* 0x0005280001107983 */ /* 0x000f280000300a00 */
[----:B------:R-:W-:Y:S01]  /*d800*/  STL [R1+0xba8], R10 ;  /* 0x000ba80a01007387 */ /* 0x000fe20000100800 */
[----:B------:R-:W-:Y:S02]  /*d810*/  WARPGROUP.DEPBAR.LE gsb0, 0x0 ;  /* 0x00008000000079c5 */ /* 0x000fe40000010000 */
[----:B--2---:R-:W-:-:S06]  /*d820*/  WARPGROUP.ARRIVE ;  /* 0x00000000000079c5 */ /* 0x004fcc0000000000 */
[----:B------:R-:W-:Y:S01]  /*d830*/  HGMMA.64x128x16.F32.BF16 R88, gdesc[UR44].tnspA, R88, gsb0 ;  /* 0x21e000002c5879f0 */ /* 0x000fe20008001858 */
[----:B------:R0:W-:Y:S02]  /*d840*/  STL [R1+0xba4], R11 ;  /* 0x000ba40b01007387 */ /* 0x0001e40000100800 */
[C---:B0-----:R-:W-:Y:S01]  /*d850*/  IMAD.WIDE R10, R15.reuse, 0x2, R18 ;  /* 0x000000020f0a7825 */ /* 0x041fe200078e0212 */
[----:B------:R-:W-:Y:S01]  /*d860*/  UMOV UR50, UR10 ;  /* 0x0000000a00327c82 */ /* 0x000fe20008000000 */
[----:B------:R-:W-:Y:S02]  /*d870*/  UMOV UR51, UR11 ;  /* 0x0000000b00337c82 */ /* 0x000fe40008000000 */
[----:B---3--:R-:W-:Y:S02]  /*d880*/  IMAD.MOV.U32 R18, RZ, RZ, R8 ;  /* 0x000000ffff127224 */ /* 0x008fe400078e0008 */
[----:B------:R-:W-:Y:S02]  /*d890*/  IMAD.MOV.U32 R19, RZ, RZ, R9 ;  /* 0x000000ffff137224 */ /* 0x000fe400078e0009 */
[----:B------:R-:W-:-:S02]  /*d8a0*/  IMAD.WIDE R8, R15, 0x2, R20 ;  /* 0x000000020f087825 */ /* 0x000fc400078e0214 */
[----:B------:R-:W2:Y:S04]  /*d8b0*/  LDL.LU.64 R20, [R1+0x518] ;  /* 0x0005180001147983 */ /* 0x000ea80000300a00 */
[----:B------:R-:W-:Y:S04]  /*d8c0*/  STL [R1+0xba0], R6 ;  /* 0x000ba00601007387 */ /* 0x000fe80000100800 */
[----:B------:R0:W-:Y:S04]  /*d8d0*/  STL [R1+0xb9c], R7 ;  /* 0x000b9c0701007387 */ /* 0x0001e80000100800 */
[----:B------:R-:W-:Y:S01]  /*d8e0*/  STL [R1+0xb98], R10 ;  /* 0x000b980a01007387 */ /* 0x000fe20000100800 */
[----:B0-----:R-:W-:-:S04]  /*d8f0*/  IMAD.WIDE R6, R15, 0x2, R22 ;  /* 0x000000020f067825 */ /* 0x001fc800078e0216 */
[----:B------:R-:W-:Y:S02]  /*d900*/  IMAD.MOV.U32 R22, RZ, RZ, R2 ;  /* 0x000000ffff167224 */ /* 0x000fe400078e0002 */
[----:B------:R-:W-:Y:S02]  /*d910*/  IMAD.MOV.U32 R23, RZ, RZ, R3 ;  /* 0x000000ffff177224 */ /* 0x000fe400078e0003 */
[----:B------:R-:W3:Y:S04]  /*d920*/  LDL.LU.64 R2, [R1+0xc10] ;  /* 0x000c100001027983 */ /* 0x000ee80000300a00 */
[----:B------:R0:W-:Y:S04]  /*d930*/  STL [R1+0xb90], R11 ;  /* 0x000b900b01007387 */ /* 0x0001e80000100800 */
[----:B------:R1:W-:Y:S04]  /*d940*/  STL [R1+0xb8c], R8 ;  /* 0x000b8c0801007387 */ /* 0x0003e80000100800 */
[----:B------:R1:W-:Y:S01]  /*d950*/  STL [R1+0xb88], R9 ;  /* 0x000b880901007387 */ /* 0x0003e20000100800 */
[----:B0-----:R-:W-:-:S04]  /*d960*/  IMAD.WIDE R10, R15, 0x2, R216 ;  /* 0x000000020f0a7825 */ /* 0x001fc800078e02d8 */
[----:B-1----:R-:W-:Y:S02]  /*d970*/  IMAD.MOV.U32 R8, RZ, RZ, R238 ;  /* 0x000000ffff087224 */ /* 0x002fe400078e00ee */
[----:B------:R-:W-:Y:S02]  /*d980*/  IMAD.MOV.U32 R9, RZ, RZ, R239 ;  /* 0x000000ffff097224 */ /* 0x000fe400078e00ef */
[----:B------:R1:W5:Y:S01]  /*d990*/  LDL.LU.64 R238, [R1+0xc08] ;  /* 0x000c080001ee7983 */ /* 0x0003620000300a00 */
[----:B------:R-:W-:Y:S02]  /*d9a0*/  IMAD.MOV.U32 R216, RZ, RZ, R8 ;  /* 0x000000ffffd87224 */ /* 0x000fe400078e0008 */
[----:B------:R-:W-:Y:S01]  /*d9b0*/  IMAD.MOV.U32 R217, RZ, RZ, R9 ;  /* 0x000000ffffd97224 */ /* 0x000fe200078e0009 */
[----:B------:R-:W-:Y:S01]  /*d9c0*/  STL [R1+0xb84], R6 ;  /* 0x000b840601007387 */ /* 0x000fe20000100800 */
[----:B------:R-:W-:-:S03]  /*d9d0*/  IMAD.WIDE R8, R15, 0x2, R218 ;  /* 0x000000020f087825 */ /* 0x000fc600078e02da */
[----:B------:R0:W-:Y:S01]  /*d9e0*/  STL [R1+0xb80], R7 ;  /* 0x000b800701007387 */ /* 0x0001e20000100800 */
[----:B------:R-:W-:-:S03]  /*d9f0*/  WARPGROUP.DEPBAR.LE gsb0, 0x0 ;  /* 0x00008000000079c5 */ /* 0x000fc60000010000 */
[----:B------:R-:W-:Y:S01]  /*da00*/  STL [R1+0xb7c], R10 ;  /* 0x000b7c0a01007387 */ /* 0x000fe20000100800 */
[----:B------:R-:W-:-:S03]  /*da10*/  WARPGROUP.ARRIVE ;  /* 0x00000000000079c5 */ /* 0x000fc60000000000 */
[----:B------:R1:W-:Y:S01]  /*da20*/  STL [R1+0xb78], R11 ;  /* 0x000b780b01007387 */ /* 0x0003e20000100800 */
[C---:B0-----:R-:W-:Y:S02]  /*da30*/  IMAD.WIDE R6, R15.reuse, 0x2, R220 ;  /* 0x000000020f067825 */ /* 0x041fe400078e02dc */
[----:B------:R-:W-:Y:S01]  /*da40*/  HGMMA.64x128x16.F32.BF16 R88, gdesc[UR48].tnspA, R88, gsb0 ;  /* 0x21e00000305879f0 */ /* 0x000fe20008001858 */
[----:B------:R-:W-:Y:S04]  /*da50*/  STL [R1+0xb74], R8 ;  /* 0x000b740801007387 */ /* 0x000fe80000100800 */
[----:B------:R-:W-:Y:S01]  /*da60*/  STL [R1+0xb70], R9 ;  /* 0x000b700901007387 */ /* 0x000fe20000100800 */
[----:B-1----:R-:W-:-:S03]  /*da70*/  IMAD.WIDE R10, R15, 0x2, R222 ;  /* 0x000000020f0a7825 */ /* 0x002fc600078e02de */
[----:B------:R-:W-:Y:S04]  /*da80*/  STL [R1+0xb6c], R6 ;  /* 0x000b6c0601007387 */ /* 0x000fe80000100800 */
[----:B------:R0:W-:Y:S04]  /*da90*/  STL [R1+0xb68], R7 ;  /* 0x000b680701007387 */ /* 0x0001e80000100800 */
[----:B------:R-:W-:Y:S04]  /*daa0*/  STL [R1+0x588], R10 ;  /* 0x0005880a01007387 */ /* 0x000fe80000100800 */
[----:B------:R1:W-:Y:S01]  /*dab0*/  STL [R1+0x584], R11 ;  /* 0x0005840b01007387 */ /* 0x0003e20000100800 */
[----:B0-----:R-:W-:-:S05]  /*dac0*/  IMAD.WIDE R6, R15, 0x2, R224 ;  /* 0x000000020f067825 */ /* 0x001fca00078e02e0 */
[----:B------:R-:W-:Y:S01]  /*dad0*/  STL [R1+0x580], R6 ;  /* 0x0005800601007387 */ /* 0x000fe20000100800 */
[----:B-1----:R-:W-:-:S03]  /*dae0*/  IMAD.WIDE R10, R15, 0x2, R226 ;  /* 0x000000020f0a7825 */ /* 0x002fc600078e02e2 */
[----:B------:R0:W-:Y:S04]  /*daf0*/  STL [R1+0x57c], R7 ;  /* 0x00057c0701007387 */ /* 0x0001e80000100800 */
[----:B------:R-:W-:Y:S04]  /*db00*/  STL [R1+0x578], R10 ;  /* 0x0005780a01007387 */ /* 0x000fe80000100800 */
[----:B------:R1:W-:Y:S04]  /*db10*/  STL [R1+0x574], R11 ;  /* 0x0005740b01007387 */ /* 0x0003e80000100800 */
[----:B------:R-:W4:Y:S01]  /*db20*/  LDL.LU R14, [R1+0xb60] ;  /* 0x000b6000010e7983 */ /* 0x000f220000300800 */
[----:B------:R-:W-:Y:S01]  /*db30*/  UMOV UR54, UR14 ;  /* 0x0000000e00367c82 */ /* 0x000fe20008000000 */
[----:B------:R-:W-:Y:S01]  /*db40*/  UMOV UR55, UR15 ;  /* 0x0000000f00377c82 */ /* 0x000fe20008000000 */
[----:B------:R-:W-:-:S02]  /*db50*/  WARPGROUP.DEPBAR.LE gsb0, 0x0 ;  /* 0x00008000000079c5 */ /* 0x000fc40000010000 */
[----:B------:R-:W-:-:S06]  /*db60*/  WARPGROUP.ARRIVE ;  /* 0x00000000000079c5 */ /* 0x000fcc0000000000 */
[----:B------:R-:W-:Y:S01]  /*db70*/  HGMMA.64x128x16.F32.BF16 R24, gdesc[UR52].tnspA, R24, gsb0 ;  /* 0x21e00000341879f0 */ /* 0x000fe20008001818 */
[----:B------:R-:W-:Y:S01]  /*db80*/  UMOV UR58, UR10 ;  /* 0x0000000a003a7c82 */ /* 0x000fe20008000000 */
[----:B------:R-:W-:Y:S01]  /*db90*/  UMOV UR59, UR11 ;  /* 0x0000000b003b7c82 */ /* 0x000fe20008000000 */
[----:B0-----:R-:W-:-:S04]  /*dba0*/  IMAD.WIDE R6, R15, 0x2, R230 ;  /* 0x000000020f067825 */ /* 0x001fc800078e02e6 */
[----:B------:R-:W-:Y:S02]  /*dbb0*/  IMAD.MOV.U32 R231, RZ, RZ, R6 ;  /* 0x000000ffffe77224 */ /* 0x000fe400078e0006 */
[----:B------:R-:W-:Y:S02]  /*dbc0*/  IMAD.MOV.U32 R230, RZ, RZ, R7 ;  /* 0x000000ffffe67224 */ /* 0x000fe400078e0007 */
[----:B------:R-:W-:-:S04]  /*dbd0*/  IMAD.WIDE R8, R15, 0x2, R228 ;  /* 0x000000020f087825 */ /* 0x000fc800078e02e4 */
[----:B-1----:R-:W-:-:S04]  /*dbe0*/  IMAD.WIDE R10, R15, 0x2, R232 ;  /* 0x000000020f0a7825 */ /* 0x002fc800078e02e8 */
[----:B------:R-:W-:-:S04]  /*dbf0*/  IMAD.WIDE R6, R15, 0x2, R236 ;  /* 0x000000020f067825 */ /* 0x000fc800078e02ec */
[----:B------:R-:W-:Y:S02]  /*dc00*/  IMAD.MOV.U32 R229, RZ, RZ, R8 ;  /* 0x000000ffffe57224 */ /* 0x000fe400078e0008 */
[----:B------:R-:W-:Y:S02]  /*dc10*/  IMAD.MOV.U32 R228, RZ, RZ, R9 ;  /* 0x000000ffffe47224 */ /* 0x000fe400078e0009 */
[----:B------:R-:W-:Y:S02]  /*dc20*/  IMAD.MOV.U32 R233, RZ, RZ, R10 ;  /* 0x000000ffffe97224 */ /* 0x000fe400078e000a */
[----:B------:R-:W-:Y:S02]  /*dc30*/  IMAD.MOV.U32 R232, RZ, RZ, R11 ;  /* 0x000000ffffe87224 */ /* 0x000fe400078e000b */
[----:B------:R-:W-:Y:S02]  /*dc40*/  IMAD.MOV.U32 R237, RZ, RZ, R6 ;  /* 0x000000ffffed7224 */ /* 0x000fe400078e0006 */
[----:B------:R-:W-:-:S02]  /*dc50*/  IMAD.MOV.U32 R236, RZ, RZ, R7 ;  /* 0x000000ffffec7224 */ /* 0x000fc400078e0007 */
[----:B------:R-:W-:Y:S01]  /*dc60*/  IMAD.WIDE R8, R15, 0x2, R234 ;  /* 0x000000020f087825 */ /* 0x000fe200078e02ea */
[----:B------:R-:W-:Y:S02]  /*dc70*/  WARPGROUP.DEPBAR.LE gsb0, 0x0 ;  /* 0x00008000000079c5 */ /* 0x000fe40000010000 */
[----:B------:R-:W-:-:S06]  /*dc80*/  WARPGROUP.ARRIVE ;  /* 0x00000000000079c5 */ /* 0x000fcc0000000000 */
[----:B------:R-:W-:Y:S01]  /*dc90*/  HGMMA.64x128x16.F32.BF16 R24, gdesc[UR56].tnspA, R24, gsb0 ;  /* 0x21e00000381879f0 */ /* 0x000fe20008001818 */
[----:B------:R-:W-:-:S04]  /*dca0*/  IMAD.WIDE R10, R15, 0x2, R240 ;  /* 0x000000020f0a7825 */ /* 0x000fc800078e02f0 */
[----:B------:R-:W-:-:S04]  /*dcb0*/  IMAD.WIDE R6, R15, 0x2, R242 ;  /* 0x000000020f067825 */ /* 0x000fc800078e02f2 */
[----:B------:R-:W-:Y:S02]  /*dcc0*/  IMAD.MOV.U32 R235, RZ, RZ, R8 ;  /* 0x000000ffffeb7224 */ /* 0x000fe400078e0008 */
[----:B------:R-:W-:Y:S02]  /*dcd0*/  IMAD.MOV.U32 R234, RZ, RZ, R9 ;  /* 0x000000ffffea7224 */ /* 0x000fe400078e0009 */
[----:B------:R-:W-:Y:S02]  /*dce0*/  IMAD.MOV.U32 R241, RZ, RZ, R10 ;  /* 0x000000fffff17224 */ /* 0x000fe400078e000a */
[----:B------:R-:W-:Y:S02]  /*dcf0*/  IMAD.MOV.U32 R240, RZ, RZ, R11 ;  /* 0x000000fffff07224 */ /* 0x000fe400078e000b */
[----:B------:R-:W-:Y:S02]  /*dd00*/  IMAD.MOV.U32 R243, RZ, RZ, R6 ;  /* 0x000000fffff37224 */ /* 0x000fe400078e0006 */
[----:B------:R-:W-:-:S02]  /*dd10*/  IMAD.MOV.U32 R242, RZ, RZ, R7 ;  /* 0x000000fffff27224 */ /* 0x000fc400078e0007 */
[----:B------:R-:W-:-:S04]  /*dd20*/  IMAD.WIDE R10, R15, 0x2, R244 ;  /* 0x000000020f0a7825 */ /* 0x000fc800078e02f4 */
[----:B------:R-:W-:-:S04]  /*dd30*/  IMAD.WIDE R8, R15, 0x2, R246 ;  /* 0x000000020f087825 */ /* 0x000fc800078e02f6 */
[----:B------:R-:W-:-:S04]  /*dd40*/  IMAD.WIDE R6, R15, 0x2, R248 ;  /* 0x000000020f067825 */ /* 0x000fc800078e02f8 */
[----:B------:R-:W-:Y:S02]  /*dd50*/  IMAD.MOV.U32 R245, RZ, RZ, R10 ;  /* 0x000000fffff57224 */ /* 0x000fe400078e000a */
[----:B------:R-:W-:Y:S02]  /*dd60*/  IMAD.MOV.U32 R244, RZ, RZ, R11 ;  /* 0x000000fffff47224 */ /* 0x000fe400078e000b */
[----:B----4-:R-:W-:-:S05]  /*dd70*/  VIADD R14, R14, 0xffffffff ;  /* 0xffffffff0e0e7836 */ /* 0x010fca0000000000 */
[----:B------:R0:W-:Y:S01]  /*dd80*/  STL [R1+0xb60], R14 ;  /* 0x000b600e01007387 */ /* 0x0001e20000100800 */
[----:B------:R-:W-:Y:S02]  /*dd90*/  ISETP.NE.U32.AND P0, PT, R14, RZ, PT ;  /* 0x000000ff0e00720c */ /* 0x000fe40003f05070 */
[----:B0-----:R-:W0:Y:S01]  /*dda0*/  LDC R14, c[0x0][0x238] ;  /* 0x00008e00ff0e7b82 */ /* 0x001e220000000800 */
        /* <DEDUP_REMOVED lines=14> */
[----:B--2---:R-:W-:-:S04]  /*de90*/  IMAD.WIDE R10, R15, 0x2, R20 ;  /* 0x000000020f0a7825 */ /* 0x004fc800078e0214 */
[----:B------:R-:W-:-:S04]  /*dea0*/  IMAD.WIDE R8, R15, 0x2, R18 ;  /* 0x000000020f087825 */ /* 0x000fc800078e0212 */
[----:B------:R-:W-:-:S04]  /*deb0*/  IMAD.WIDE R6, R15, 0x2, R16 ;  /* 0x000000020f067825 */ /* 0x000fc800078e0210 */
[----:B0-----:R-:W-:Y:S02]  /*dec0*/  IMAD.SHL.U32 R14, R14, 0x20, RZ ;  /* 0x000000200e0e7824 */ /* 0x001fe400078e00ff */
[----:B------:R-:W-:Y:S02]  /*ded0*/  IMAD.MOV.U32 R223, RZ, RZ, R12 ;  /* 0x000000ffffdf7224 */ /* 0x000fe400078e000c */
[----:B------:R-:W-:Y:S02]  /*dee0*/  IMAD.MOV.U32 R222, RZ, RZ, R13 ;  /* 0x000000ffffde7224 */ /* 0x000fe400078e000d */
[----:B------:R-:W-:Y:S01]  /*def0*/  IMAD.MOV.U32 R221, RZ, RZ, R10 ;  /* 0x000000ffffdd7224 */ /* 0x000fe200078e000a */
[----:B------:R-:W-:Y:S02]  /*df00*/  WARPGROUP.DEPBAR.LE gsb0, 0x0 ;  /* 0x00008000000079c5 */ /* 0x000fe40000010000 */
[----:B------:R-:W-:Y:S02]  /*df10*/  IMAD.MOV.U32 R220, RZ, RZ, R11 ;  /* 0x000000ffffdc7224 */ /* 0x000fe400078e000b */
[----:B------:R-:W-:-:S02]  /*df20*/  IMAD.MOV.U32 R219, RZ, RZ, R8 ;  /* 0x000000ffffdb7224 */ /* 0x000fc400078e0008 */
[----:B------:R-:W-:Y:S02]  /*df30*/  IMAD.MOV.U32 R218, RZ, RZ, R9 ;  /* 0x000000ffffda7224 */ /* 0x000fe400078e0009 */
[----:B------:R-:W-:Y:S02]  /*df40*/  IMAD.MOV.U32 R217, RZ, RZ, R6 ;  /* 0x000000ffffd97224 */ /* 0x000fe400078e0006 */
[----:B------:R-:W-:Y:S02]  /*df50*/  IMAD.MOV.U32 R216, RZ, RZ, R7 ;  /* 0x000000ffffd87224 */ /* 0x000fe400078e0007 */
[----:B------:R-:W-:Y:S02]  /*df60*/  VIADD R4, R4, 0xffffffe0 ;  /* 0xffffffe004047836 */ /* 0x000fe40000000000 */
[----:B---3--:R-:W-:Y:S01]  /*df70*/  IMAD.WIDE R2, R14, 0x2, R2 ;  /* 0x000000020e027825 */ /* 0x008fe200078e0202 */
[----:B------:R-:W-:Y:S06]  /*df80*/  @P0 BRA `(.L_x_1) ;  /* 0xffffff84001c0947 */ /* 0x000fec000383ffff */
[----:B------:R-:W2:Y:S04]  /*df90*/  LDL.LU R14, [R1+0xb4] ;  /* 0x0000b400010e7983 */ /* 0x000ea80000300800 */
[----:B------:R-:W3:Y:S04]  /*dfa0*/  LDL.LU R15, [R1+0xbc] ;  /* 0x0000bc00010f7983 */ /* 0x000ee80000300800 */
[----:B------:R-:W4:Y:S04]  /*dfb0*/  LDL.LU R16, [R1+0x3bc] ;  /* 0x0003bc0001107983 */ /* 0x000f280000300800 */
[----:B------:R-:W2:Y:S04]  /*dfc0*/  LDL.LU R17, [R1+0x1bc] ;  /* 0x0001bc0001117983 */ /* 0x000ea80000300800 */
[----:B------:R-:W3:Y:S04]  /*dfd0*/  LDL.LU R19, [R1+0xf4] ;  /* 0x0000f40001137983 */ /* 0x000ee80000300800 */
[----:B------:R-:W4:Y:S01]  /*dfe0*/  LDL.LU R18, [R1+0xfc] ;  /* 0x0000fc0001127983 */ /* 0x000f220000300800 */
[----:B------:R-:W-:-:S02]  /*dff0*/  F2FP.BF16.F32.PACK_AB R0, R87, R215 ;  /* 0x000000d75700723e */ /* 0x000fc400000010ff */
[----:B------:R-:W-:Y:S01]  /*e000*/  F2FP.BF16.F32.PACK_AB R3, R85, R213 ;  /* 0x000000d55503723e */ /* 0x000fe200000010ff */
[----:B------:R-:W-:Y:S04]  /*e010*/  STL [R1+0xc98], R35 ;  /* 0x000c982301007387 */ /* 0x000fe80000100800 */
        /* <DEDUP_REMOVED lines=34> */
[----:B-----5:R-:W-:Y:S04]  /*e240*/  STL [R1+0xc0c], R252 ;  /* 0x000c0cfc01007387 */ /* 0x020fe80000100800 */
[----:B------:R-:W-:Y:S04]  /*e250*/  STL [R1+0xc08], R239 ;  /* 0x000c08ef01007387 */ /* 0x000fe80000100800 */
[----:B------:R-:W-:Y:S04]  /*e260*/  STL [R1+0xc04], R238 ;  /* 0x000c04ee01007387 */ /* 0x000fe80000100800 */
[----:B------:R3:W-:Y:S04]  /*e270*/  STL [R1+0x55c], R0 ;  /* 0x00055c0001007387 */ /* 0x0007e80000100800 */
[----:B------:R-:W-:Y:S01]  /*e280*/  STL [R1+0x558], R3 ;  /* 0x0005580301007387 */ /* 0x000fe20000100800 */
[----:B---3--:R-:W-:-:S02]  /*e290*/  F2FP.BF16.F32.PACK_AB R0, R149, R19 ;  /* 0x000000139500723e */ /* 0x008fc400000010ff */
[----:B----4-:R-:W-:-:S05]  /*e2a0*/  F2FP.BF16.F32.PACK_AB R2, R151, R18 ;  /* 0x000000129702723e */ /* 0x010fca00000010ff */
[----:B------:R0:W-:Y:S04]  /*e2b0*/  STL [R1+0x554], R2 ;  /* 0x0005540201007387 */ /* 0x0001e80000100800 */
[----:B------:R1:W-:Y:S04]  /*e2c0*/  STL [R1+0x550], R0 ;  /* 0x0005500001007387 */ /* 0x0003e80000100800 */
[----:B------:R-:W3:Y:S04]  /*e2d0*/  LDL.LU R236, [R1+0x1f4] ;  /* 0x0001f40001ec7983 */ /* 0x000ee80000300800 */
[----:B------:R-:W3:Y:S04]  /*e2e0*/  LDL.LU R227, [R1+0x3f4] ;  /* 0x0003f40001e37983 */ /* 0x000ee80000300800 */
[----:B------:R-:W4:Y:S04]  /*e2f0*/  LDL.LU R240, [R1+0x2fc] ;  /* 0x0002fc0001f07983 */ /* 0x000f280000300800 */
[----:B------:R-:W4:Y:S04]  /*e300*/  LDL.LU R225, [R1+0x4fc] ;  /* 0x0004fc0001e17983 */ /* 0x000f280000300800 */
[----:B------:R-:W2:Y:S04]  /*e310*/  LDL.LU R18, [R1+0x2f4] ;  /* 0x0002f40001127983 */ /* 0x000ea80000300800 */
[----:B------:R-:W2:Y:S04]  /*e320*/  LDL.LU R19, [R1+0x4f4] ;  /* 0x0004f40001137983 */ /* 0x000ea80000300800 */
[----:B------:R-:W1:Y:S04]  /*e330*/  LDL.LU R234, [R1+0x1fc] ;  /* 0x0001fc0001ea7983 */ /* 0x000e680000300800 */
[----:B------:R-:W1:Y:S04]  /*e340*/  LDL.LU R251, [R1+0x3fc] ;  /* 0x0003fc0001fb7983 */ /* 0x000e680000300800 */
[----:B------:R-:W2:Y:S04]  /*e350*/  LDL.LU R242, [R1+0xf8] ;  /* 0x0000f80001f27983 */ /* 0x000ea80000300800 */
        /* <DEDUP_REMOVED lines=15> */
[----:B0-----:R-:W2:Y:S04]  /*e450*/  LDL.LU R2, [R1+0x2ec] ;  /* 0x0002ec0001027983 */ /* 0x001ea80000300800 */
        /* <DEDUP_REMOVED lines=12> */
[----:B------:R-:W2:Y:S01]  /*e520*/  LDL.LU R21, [R1+0x4e0] ;  /* 0x0004e00001157983 */ /* 0x000ea20000300800 */
[----:B---3--:R-:W-:-:S02]  /*e530*/  F2FP.BF16.F32.PACK_AB R24, R236, R227 ;  /* 0x000000e3ec18723e */ /* 0x008fc400000010ff */
[----:B----4-:R-:W-:Y:S02]  /*e540*/  F2FP.BF16.F32.PACK_AB R5, R240, R225 ;  /* 0x000000e1f005723e */ /* 0x010fe400000010ff */
[----:B-1----:R-:W-:-:S05]  /*e550*/  F2FP.BF16.F32.PACK_AB R0, R234, R251 ;  /* 0x000000fbea00723e */ /* 0x002fca00000010ff */
[----:B------:R2:W-:Y:S04]  /*e560*/  STL [R1+0x54c], R0 ;  /* 0x00054c0001007387 */ /* 0x0005e80000100800 */
[----:B------:R0:W-:Y:S01]  /*e570*/  STL [R1+0x548], R24 ;  /* 0x0005481801007387 */ /* 0x0001e20000100800 */
[----:B--2---:R-:W-:-:S03]  /*e580*/  F2FP.BF16.F32.PACK_AB R0, R18, R19 ;  /* 0x000000131200723e */ /* 0x004fc600000010ff */
[----:B------:R-:W2:Y:S04]  /*e590*/  LDL.LU R18, [R1+0xdc] ;  /* 0x0000dc0001127983 */ /* 0x000ea80000300800 */
[----:B------:R1:W-:Y:S04]  /*e5a0*/  STL [R1+0x544], R5 ;  /* 0x0005440501007387 */ /* 0x0003e80000100800 */
[----:B------:R-:W3:Y:S01]  /*e5b0*/  LDL.LU R19, [R1+0xd4] ;  /* 0x0000d40001137983 */ /* 0x000ee20000300800 */
[----:B0-----:R-:W-:-:S03]  /*e5c0*/  F2FP.BF16.F32.PACK_AB R24, R84, R212 ;  /* 0x000000d45418723e */ /* 0x001fc600000010ff */
[----:B------:R0:W-:Y:S01]  /*e5d0*/  STL [R1+0x540], R0 ;  /* 0x0005400001007387 */ /* 0x0001e20000100800 */
[----:B-1----:R-:W-:Y:S02]  /*e5e0*/  F2FP.BF16.F32.PACK_AB R5, R150, R242 ;  /* 0x000000f29605723e */ /* 0x002fe400000010ff */
[----:B0-----:R-:W-:-:S05]  /*e5f0*/  F2FP.BF16.F32.PACK_AB R0, R86, R214 ;  /* 0x000000d65600723e */ /* 0x001fca00000010ff */
[----:B------:R0:W-:Y:S04]  /*e600*/  STL [R1+0x52c], R0 ;  /* 0x00052c0001007387 */ /* 0x0001e80000100800 */
[----:B------:R1:W-:Y:S04]  /*e610*/  STL [R1+0x528], R24 ;  /* 0x0005281801007387 */ /* 0x0003e80000100800 */
[----:B------:R4:W-:Y:S01]  /*e620*/  STL [R1+0x524], R5 ;  /* 0x0005240501007387 */ /* 0x0009e20000100800 */
[----:B0-----:R-:W-:Y:S02]  /*e630*/  F2FP.BF16.F32.PACK_AB R0, R148, R223 ;  /* 0x000000df9400723e */ /* 0x001fe400000010ff */
[----:B-1----:R-:W-:-:S03]  /*e640*/  F2FP.BF16.F32.PACK_AB R24, R244, R221 ;  /* 0x000000ddf418723e */ /* 0x002fc600000010ff */
[----:B------:R0:W-:Y:S01]  /*e650*/  STL [R1+0x520], R0 ;  /* 0x0005200001007387 */ /* 0x0001e20000100800 */
[----:B----4-:R-:W-:-:S03]  /*e660*/  F2FP.BF16.F32.PACK_AB R5, R246, R219 ;  /* 0x000000dbf605723e */ /* 0x010fc600000010ff */
[----:B------:R1:W-:Y:S01]  /*e670*/  STL [R1+0x51c], R24 ;  /* 0x00051c1801007387 */ /* 0x0003e20000100800 */
[----:B------:R-:W-:-:S03]  /*e680*/  F2FP.BF16.F32.PACK_AB R4, R216, R4 ;  /* 0x00000004d804723e */ /* 0x000fc600000010ff */
[----:B------:R4:W-:Y:S01]  /*e690*/  STL [R1+0x518], R5 ;  /* 0x0005180501007387 */ /* 0x0009e20000100800 */
[----:B0-----:R-:W-:Y:S02]  /*e6a0*/  F2FP.BF16.F32.PACK_AB R0, R248, R217 ;  /* 0x000000d9f800723e */ /* 0x001fe400000010ff */
[----:B------:R-:W-:Y:S02]  /*e6b0*/  F2FP.BF16.F32.PACK_AB R2, R2, R3 ;  /* 0x000000030202723e */ /* 0x000fe400000010ff */
[----:B-1----:R-:W-:Y:S01]  /*e6c0*/  F2FP.BF16.F32.PACK_AB R24, R250, R226 ;  /* 0x000000e2fa18723e */ /* 0x002fe200000010ff */
[----:B------:R0:W-:Y:S01]  /*e6d0*/  STL [R1+0x514], R0 ;  /* 0x0005140001007387 */ /* 0x0001e20000100800 */
[----:B------:R-:W-:Y:S02]  /*e6e0*/  F2FP.BF16.F32.PACK_AB R3, R82, R210 ;  /* 0x000000d25203723e */ /* 0x000fe400000010ff */
[----:B----4-:R-:W-:Y:S01]  /*e6f0*/  F2FP.BF16.F32.PACK_AB R5, R83, R211 ;  /* 0x000000d35305723e */ /* 0x010fe200000010ff */
[----:B------:R1:W-:Y:S04]  /*e700*/  STL [R1+0x510], R24 ;  /* 0x0005101801007387 */ /* 0x0003e80000100800 */
[----:B------:R4:W-:Y:S01]  /*e710*/  STL [R1+0x50c], R5 ;  /* 0x00050c0501007387 */ /* 0x0009e20000100800 */
[----:B0-----:R-:W-:-:S02]  /*e720*/  F2FP.BF16.F32.PACK_AB R0, R81, R209 ;  /* 0x000000d15100723e */ /* 0x001fc400000010ff */
[----:B-1----:R-:W-:-:S03]  /*e730*/  F2FP.BF16.F32.PACK_AB R24, R147, R224 ;  /* 0x000000e09318723e */ /* 0x002fc600000010ff */
[----:B------:R0:W-:Y:S01]  /*e740*/  STL [R1+0x508], R0 ;  /* 0x0005080001007387 */ /* 0x0001e20000100800 */
[----:B----4-:R-:W-:-:S03]  /*e750*/  F2FP.BF16.F32.PACK_AB R5, R145, R222 ;  /* 0x000000de9105723e */ /* 0x010fc600000010ff */
[----:B------:R-:W-:Y:S04]  /*e760*/  STL [R1+0x504], R24 ;  /* 0x0005041801007387 */ /* 0x000fe80000100800 */
[----:B------:R-:W-:Y:S01]  /*e770*/  STL [R1+0x500], R5 ;  /* 0x0005000501007387 */ /* 0x000fe20000100800 */
[----:B0-----:R-:W-:-:S05]  /*e780*/  F2FP.BF16.F32.PACK_AB R0, R220, R218 ;  /* 0x000000dadc00723e */ /* 0x001fca00000010ff */
[----:B------:R0:W-:Y:S04]  /*e790*/  STL [R1+0x4fc], R0 ;  /* 0x0004fc0001007387 */ /* 0x0001e80000100800 */
[----:B------:R-:W-:Y:S04]  /*e7a0*/  STL [R1+0x4f8], R4 ;  /* 0x0004f80401007387 */ /* 0x000fe80000100800 */
[----:B------:R1:W-:Y:S01]  /*e7b0*/  STL [R1+0x4f4], R2 ;  /* 0x0004f40201007387 */ /* 0x0003e20000100800 */
[----:B0-----:R-:W-:-:S05]  /*e7c0*/  F2FP.BF16.F32.PACK_AB R0, R6, R7 ;  /* 0x000000070600723e */ /* 0x001fca00000010ff */
[----:B------:R0:W-:Y:S01]  /*e7d0*/  STL [R1+0x4f0], R0 ;  /* 0x0004f00001007387 */ /* 0x0001e20000100800 */
[----:B-1----:R-:W-:-:S03]  /*e7e0*/  F2FP.BF16.F32.PACK_AB R2, R80, R208 ;  /* 0x000000d05002723e */ /* 0x002fc600000010ff */
[----:B------:R1:W-:Y:S04]  /*e7f0*/  STL [R1+0x3fc], R3 ;  /* 0x0003fc0301007387 */ /* 0x0003e80000100800 */
[----:B------:R4:W-:Y:S01]  /*e800*/  STL [R1+0x3f8], R2 ;  /* 0x0003f80201007387 */ /* 0x0009e20000100800 */
[----:B0-----:R-:W-:Y:S02]  /*e810*/  F2FP.BF16.F32.PACK_AB R0, R146, R8 ;  /* 0x000000089200723e */ /* 0x001fe400000010ff */
[----:B-1----:R-:W-:-:S03]  /*e820*/  F2FP.BF16.F32.PACK_AB R3, R144, R9 ;  /* 0x000000099003723e */ /* 0x002fc600000010ff */
[----:B------:R0:W-:Y:S01]  /*e830*/  STL [R1+0x3f4], R0 ;  /* 0x0003f40001007387 */ /* 0x0001e20000100800 */
[----:B----4-:R-:W-:-:S03]  /*e840*/  F2FP.BF16.F32.PACK_AB R2, R10, R11 ;  /* 0x0000000b0a02723e */ /* 0x010fc600000010ff */
        /* <DEDUP_REMOVED lines=10> */
[----:B------:R3:W-:Y:S04]  /*e8f0*/  STL [R1+0x2ec], R0 ;  /* 0x0002ec0001007387 */ /* 0x0007e80000100800 */
[----:B------:R-:W-:Y:S01]  /*e900*/  STL [R1+0x2e8], R3 ;  /* 0x0002e80301007387 */ /* 0x000fe20000100800 */
[----:B--2---:R-:W-:-:S05]  /*e910*/  F2FP.BF16.F32.PACK_AB R2, R143, R18 ;  /* 0x000000128f02723e */ /* 0x004fca00000010ff */
[----:B------:R0:W-:Y:S01]  /*e920*/  STL [R1+0x2e4], R2 ;  /* 0x0002e40201007387 */ /* 0x0001e20000100800 */
[----:B---3--:R-:W-:-:S05]  /*e930*/  F2FP.BF16.F32.PACK_AB R0, R141, R19 ;  /* 0x000000138d00723e */ /* 0x008fca00000010ff */
[----:B------:R1:W-:Y:S04]  /*e940*/  STL [R1+0x2e0], R0 ;  /* 0x0002e00001007387 */ /* 0x0003e80000100800 */
[----:B------:R-:W1:Y:S04]  /*e950*/  LDL.LU R234, [R1+0x1dc] ;  /* 0x0001dc0001ea7983 */ /* 0x000e680000300800 */
[----:B------:R-:W1:Y:S04]  /*e960*/  LDL.LU R251, [R1+0x3dc] ;  /* 0x0003dc0001fb7983 */ /* 0x000e680000300800 */
[----:B------:R-:W2:Y:S04]  /*e970*/  LDL.LU R236, [R1+0x1d4] ;  /* 0x0001d40001ec7983 */ /* 0x000ea80000300800 */
[----:B------:R-:W2:Y:S04]  /*e980*/  LDL.LU R227, [R1+0x3d4] ;  /* 0x0003d40001e37983 */ /* 0x000ea80000300800 */
[----:B------:R-:W3:Y:S04]  /*e990*/  LDL.LU R240, [R1+0x2dc] ;  /* 0x0002dc0001f07983 */ /* 0x000ee80000300800 */
[----:B------:R-:W3:Y:S04]  /*e9a0*/  LDL.LU R225, [R1+0x4dc] ;  /* 0x0004dc0001e17983 */ /* 0x000ee80000300800 */
[----:B------:R-:W4:Y:S04]  /*e9b0*/  LDL.LU R242, [R1+0x2d4] ;  /* 0x0002d40001f27983 */ /* 0x000f280000300800 */
        /* <DEDUP_REMOVED lines=15> */
[----:B0-----:R-:W4:Y:S04]  /*eab0*/  LDL.LU R2, [R1+0x1c4] ;  /* 0x0001c40001027983 */ /* 0x001f280000300800 */
        /* <DEDUP_REMOVED lines=14> */
[----:B------:R-:W4:Y:S01]  /*eba0*/  LDL.LU R19, [R1+0x4c0] ;  /* 0x0004c00001137983 */ /* 0x000f220000300800 */
[----:B------:R-:W-:-:S02]  /*ebb0*/  IMAD.MOV.U32 R35, RZ, RZ, R17 ;  /* 0x000000ffff237224 */ /* 0x000fc400078e0011 */
[----:B------:R-:W-:Y:S01]  /*ebc0*/  IMAD.MOV.U32 R241, RZ, RZ, R15 ;  /* 0x000000fffff17224 */ /* 0x000fe200078e000f */
[----:B-1----:R-:W-:-:S05]  /*ebd0*/  F2FP.BF16.F32.PACK_AB R0, R234, R251 ;  /* 0x000000fbea00723e */ /* 0x002fca00000010ff */
[----:B------:R-:W-:Y:S01]  /*ebe0*/  STL [R1+0x1fc], R0 ;  /* 0x0001fc0001007387 */ /* 0x000fe20000100800 */
[----:B--2---:R-:W-:Y:S01]  /*ebf0*/  F2FP.BF16.F32.PACK_AB R24, R236, R227 ;  /* 0x000000e3ec18723e */ /* 0x004fe200000010ff */
[----:B------:R-:W-:-:S04]  /*ec00*/  IMAD.MOV.U32 R227, RZ, RZ, R16 ;  /* 0x000000ffffe37224 */ /* 0x000fc800078e0010 */
[----:B------:R0:W-:Y:S01]  /*ec10*/  STL [R1+0x1f8], R24 ;  /* 0x0001f81801007387 */ /* 0x0001e20000100800 */
[----:B---3--:R-:W-:Y:S01]  /*ec20*/  F2FP.BF16.F32.PACK_AB R5, R240, R225 ;  /* 0x000000e1f005723e */ /* 0x008fe200000010ff */
[----:B------:R-:W-:-:S04]  /*ec30*/  IMAD.MOV.U32 R240, RZ, RZ, R14 ;  /* 0x000000fffff07224 */ /* 0x000fc800078e000e */
[----:B------:R1:W-:Y:S01]  /*ec40*/  STL [R1+0x1f4], R5 ;  /* 0x0001f40501007387 */ /* 0x0003e20000100800 */
[----:B0-----:R-:W-:Y:S02]  /*ec50*/  F2FP.BF16.F32.PACK_AB R24, R78, R206 ;  /* 0x000000ce4e18723e */ /* 0x001fe400000010ff */
[----:B----4-:R-:W-:-:S05]  /*ec60*/  F2FP.BF16.F32.PACK_AB R0, R242, R223 ;  /* 0x000000dff200723e */ /* 0x010fca00000010ff */
[----:B------:R0:W-:Y:S01]  /*ec70*/  STL [R1+0x1f0], R0 ;  /* 0x0001f00001007387 */ /* 0x0001e20000100800 */
[----:B-1----:R-:W-:-:S03]  /*ec80*/  F2FP.BF16.F32.PACK_AB R5, R76, R204 ;  /* 0x000000cc4c05723e */ /* 0x002fc600000010ff */
[----:B------:R1:W-:Y:S04]  /*ec90*/  STL [R1+0x1ec], R24 ;  /* 0x0001ec1801007387 */ /* 0x0003e80000100800 */
[----:B------:R2:W-:Y:S01]  /*eca0*/  STL [R1+0x1e8], R5 ;  /* 0x0001e80501007387 */ /* 0x0005e20000100800 */
[----:B0-----:R-:W-:Y:S02]  /*ecb0*/  F2FP.BF16.F32.PACK_AB R0, R142, R244 ;  /* 0x000000f48e00723e */ /* 0x001fe400000010ff */
[----:B-1----:R-:W-:-:S03]  /*ecc0*/  F2FP.BF16.F32.PACK_AB R24, R140, R221 ;  /* 0x000000dd8c18723e */ /* 0x002fc600000010ff */
[----:B------:R0:W-:Y:S01]  /*ecd0*/  STL [R1+0x1e4], R0 ;  /* 0x0001e40001007387 */ /* 0x0001e20000100800 */
[----:B--2---:R-:W-:-:S03]  /*ece0*/  F2FP.BF16.F32.PACK_AB R5, R246, R219 ;  /* 0x000000dbf605723e */ /* 0x004fc600000010ff */
        /* <DEDUP_REMOVED lines=12> */
[----:B------:R-:W-:Y:S01]  /*edb0*/  STL [R1+0xf8], R24 ;  /* 0x0000f81801007387 */ /* 0x000fe20000100800 */
[----:B------:R-:W-:-:S03]  /*edc0*/  F2FP.BF16.F32.PACK_AB R4, R216, R4 ;  /* 0x00000004d804723e */ /* 0x000fc600000010ff */
[----:B------:R-:W-:Y:S01]  /*edd0*/  STL [R1+0xf4], R5 ;  /* 0x0000f40501007387 */ /* 0x000fe20000100800 */
[----:B0-----:R-:W-:Y:S02]  /*ede0*/  F2FP.BF16.F32.PACK_AB R0, R137, R218 ;  /* 0x000000da8900723e */ /* 0x001fe400000010ff */
[----:B------:R-:W-:-:S03]  /*edf0*/  F2FP.BF16.F32.PACK_AB R2, R2, R3 ;  /* 0x000000030202723e */ /* 0x000fc600000010ff */
[----:B------:R0:W-:Y:S04]  /*ee00*/  STL [R1+0xf0], R0 ;  /* 0x0000f00001007387 */ /* 0x0001e80000100800 */
[----:B------:R-:W-:Y:S04]  /*ee10*/  STL [R1+0xec], R4 ;  /* 0x0000ec0401007387 */ /* 0x000fe80000100800 */
[----:B------:R1:W-:Y:S01]  /*ee20*/  STL [R1+0xe8], R2 ;  /* 0x0000e80201007387 */ /* 0x0003e20000100800 */
[----:B0-----:R-:W-:Y:S02]  /*ee30*/  F2FP.BF16.F32.PACK_AB R0, R6, R7 ;  /* 0x000000070600723e */ /* 0x001fe400000010ff */
[----:B------:R-:W-:-:S03]  /*ee40*/  F2FP.BF16.F32.PACK_AB R3, R8, R9 ;  /* 0x000000090803723e */ /* 0x000fc600000010ff */
        /* <DEDUP_REMOVED lines=14> */
[----:B------:R-:W-:Y:S04]  /*ef30*/  STL [R1+0xc8], R3 ;  /* 0x0000c80301007387 */ /* 0x000fe80000100800 */
[----:B------:R-:W-:Y:S01]  /*ef40*/  STL [R1+0xc4], R2 ;  /* 0x0000c40201007387 */ /* 0x000fe20000100800 */
[----:B0-----:R-:W-:-:S05]  /*ef50*/  F2FP.BF16.F32.PACK_AB R0, R18, R19 ;  /* 0x000000131200723e */ /* 0x001fca00000010ff */
[----:B------:R0:W-:Y:S04]  /*ef60*/  STL [R1+0xc0], R0 ;  /* 0x0000c00001007387 */ /* 0x0001e80000100800 */
        /* <DEDUP_REMOVED lines=128> */
[----:B------:R-:W4:Y:S04]  /*f770*/  LDL.LU R234, [R1] ;  /* 0x0000000001ea7983 */ /* 0x000f280000300800 */
[----:B------:R-:W4:Y:S04]  /*f780*/  LDL.LU R251, [R1+0x108] ;  /* 0x0001080001fb7983 */ /* 0x000f280000300800 */
[----:B------:R-:W4:Y:S04]  /*f790*/  LDL.LU R236, [R1+0x308] ;  /* 0x0003080001ec7983 */ /* 0x000f280000300800 */
[----:B------:R-:W4:Y:S04]  /*f7a0*/  LDL.LU R244, [R1+0x100] ;  /* 0x0001000001f47983 */ /* 0x000f280000300800 */
[----:B------:R-:W4:Y:S01]  /*f7b0*/  LDL.LU R246, [R1+0x300] ;  /* 0x0003000001f67983 */ /* 0x000f220000300800 */
[----:B------:R-:W-:-:S03]  /*f7c0*/  F2FP.BF16.F32.PACK_AB R243, R71, R199 ;  /* 0x000000c747f3723e */ /* 0x000fc600000010ff */
[----:B------:R-:W4:Y:S04]  /*f7d0*/  LDL.LU R248, [R1+0x208] ;  /* 0x0002080001f87983 */ /* 0x000f280000300800 */
[----:B------:R-:W4:Y:S04]  /*f7e0*/  LDL.LU R250, [R1+0x408] ;  /* 0x0004080001fa7983 */ /* 0x000f280000300800 */
[----:B------:R-:W4:Y:S04]  /*f7f0*/  LDL.LU R2, [R1+0x200] ;  /* 0x0002000001027983 */ /* 0x000f280000300800 */
[----:B------:R-:W4:Y:S04]  /*f800*/  LDL.LU R3, [R1+0x400] ;  /* 0x0004000001037983 */ /* 0x000f280000300800 */
[----:B------:R-:W4:Y:S01]  /*f810*/  LDL.LU R199, [R1+0x2a0] ;  /* 0x0002a00001c77983 */ /* 0x000f220000300800 */
[----:B------:R-:W-:-:S03]  /*f820*/  F2FP.BF16.F32.PACK_AB R242, R69, R197 ;  /* 0x000000c545f2723e */ /* 0x000fc600000010ff */
[----:B------:R-:W4:Y:S01]  /*f830*/  LDL.LU R71, [R1+0x348] ;  /* 0x0003480001477983 */ /* 0x000f220000300800 */
[----:B------:R-:W-:-:S03]  /*f840*/  F2FP.BF16.F32.PACK_AB R241, R135, R241 ;  /* 0x000000f187f1723e */ /* 0x000fc600000010ff */
[----:B------:R-:W4:Y:S01]  /*f850*/  LDL.LU R197, [R1+0x9c] ;  /* 0x00009c0001c57983 */ /* 0x000f220000300800 */
[----:B------:R-:W-:-:S03]  /*f860*/  F2FP.BF16.F32.PACK_AB R240, R133, R240 ;  /* 0x000000f085f0723e */ /* 0x000fc600000010ff */
[----:B------:R-:W4:Y:S01]  /*f870*/  LDL.LU R69, [R1+0x448] ;  /* 0x0004480001457983 */ /* 0x000f220000300800 */
[----:B------:R-:W-:-:S03]  /*f880*/  F2FP.BF16.F32.PACK_AB R227, R35, R227 ;  /* 0x000000e323e3723e */ /* 0x000fc600000010ff */
[----:B------:R-:W4:Y:S01]  /*f890*/  LDL.LU R135, [R1+0x388] ;  /* 0x0003880001877983 */ /* 0x000f220000300800 */
[----:B--2---:R-:W-:Y:S02]  /*f8a0*/  F2FP.BF16.F32.PACK_AB R226, R161, R226 ;  /* 0x000000e2a1e2723e */ /* 0x004fe400000010ff */
[----:B---3--:R-:W-:Y:S01]  /*f8b0*/  F2FP.BF16.F32.PACK_AB R225, R225, R223 ;  /* 0x000000dfe1e1723e */ /* 0x008fe200000010ff */
[----:B------:R-:W2:Y:S01]  /*f8c0*/  LDL.LU R133, [R1+0x488] ;  /* 0x0004880001857983 */ /* 0x000ea20000300800 */
[----:B------:R-:W-:-:S03]  /*f8d0*/  F2FP.BF16.F32.PACK_AB R223, R70, R198 ;  /* 0x000000c646df723e */ /* 0x000fc600000010ff */
[----:B------:R-:W3:Y:S01]  /*f8e0*/  LDL.LU R35, [R1+0xc98] ;  /* 0x000c980001237983 */ /* 0x000ee20000300800 */
[----:B----4-:R-:W-:-:S03]  /*f8f0*/  F2FP.BF16.F32.PACK_AB R224, R224, R222 ;  /* 0x000000dee0e0723e */ /* 0x010fc600000010ff */
[----:B------:R-:W4:Y:S01]  /*f900*/  LDL.LU R161, [R1+0xc94] ;  /* 0x000c940001a17983 */ /* 0x000f220000300800 */
[----:B------:R-:W-:-:S03]  /*f910*/  F2FP.BF16.F32.PACK_AB R222, R68, R196 ;  /* 0x000000c444de723e */ /* 0x000fc600000010ff */
[----:B------:R-:W2:Y:S01]  /*f920*/  LDL.LU R198, [R1+0x2a8] ;  /* 0x0002a80001c67983 */ /* 0x000ea20000300800 */
[----:B------:R-:W-:-:S03]  /*f930*/  F2FP.BF16.F32.PACK_AB R221, R134, R221 ;  /* 0x000000dd86dd723e */ /* 0x000fc600000010ff */
[----:B------:R-:W3:Y:S01]  /*f940*/  LDL.LU R70, [R1+0x340] ;  /* 0x0003400001467983 */ /* 0x000ee20000300800 */
[----:B------:R-:W-:-:S03]  /*f950*/  F2FP.BF16.F32.PACK_AB R220, R132, R220 ;  /* 0x000000dc84dc723e */ /* 0x000fc600000010ff */
[----:B------:R-:W4:Y:S01]  /*f960*/  LDL.LU R196, [R1+0x94] ;  /* 0x0000940001c47983 */ /* 0x000f220000300800 */
[----:B------:R-:W-:-:S03]  /*f970*/  F2FP.BF16.F32.PACK_AB R219, R33, R219 ;  /* 0x000000db21db723e */ /* 0x000fc600000010ff */
[----:B------:R-:W3:Y:S01]  /*f980*/  LDL.LU R68, [R1+0x440] ;  /* 0x0004400001447983 */ /* 0x000ee20000300800 */
        /* <DEDUP_REMOVED lines=33> */
[----:B------:R-:W3:Y:S04]  /*fba0*/  LDL.LU R130, [R1+0x288] ;  /* 0x0002880001827983 */ /* 0x000ee80000300800 */
[----:B------:R-:W3:Y:S04]  /*fbb0*/  LDL.LU R128, [R1+0x74] ;  /* 0x0000740001807983 */ /* 0x000ee80000300800 */
[----:B------:R-:W3:Y:S04]  /*fbc0*/  LDL.LU R34, [R1+0xc80] ;  /* 0x000c800001227983 */ /* 0x000ee80000300800 */
[----:B------:R-:W3:Y:S01]  /*fbd0*/  LDL.LU R160, [R1+0xc7c] ;  /* 0x000c7c0001a07983 */ /* 0x000ee20000300800 */
[----:B------:R-:W-:-:S02]  /*fbe0*/  F2FP.BF16.F32.PACK_AB R200, R199, R200 ;  /* 0x000000c8c7c8723e */ /* 0x000fc400000010ff */
[----:B------:R-:W-:Y:S02]  /*fbf0*/  F2FP.BF16.F32.PACK_AB R199, R63, R191 ;  /* 0x000000bf3fc7723e */ /* 0x000fe400000010ff */
[----:B------:R-:W3:Y:S04]  /*fc00*/  LDL.LU R191, [R1+0x294] ;  /* 0x0002940001bf7983 */ /* 0x000ee80000300800 */
[----:B------:R-:W3:Y:S01]  /*fc10*/  LDL.LU R63, [R1+0x450] ;  /* 0x00045000013f7983 */ /* 0x000ee20000300800 */
[----:B------:R-:W-:Y:S02]  /*fc20*/  F2FP.BF16.F32.PACK_AB R197, R127, R197 ;  /* 0x000000c57fc5723e */ /* 0x000fe400000010ff */
[----:B--2---:R-:W-:Y:S02]  /*fc30*/  F2FP.BF16.F32.PACK_AB R201, R198, R201 ;  /* 0x000000c9c6c9723e */ /* 0x004fe400000010ff */
[----:B------:R-:W-:-:S02]  /*fc40*/  F2FP.BF16.F32.PACK_AB R198, R61, R189 ;  /* 0x000000bd3dc6723e */ /* 0x000fc400000010ff */
[----:B------:R-:W2:Y:S04]  /*fc50*/  LDL.LU R189, [R1+0x98] ;  /* 0x0000980001bd7983 */ /* 0x000ea80000300800 */
[----:B------:R-:W2:Y:S01]  /*fc60*/  LDL.LU R61, [R1+0x4c] ;  /* 0x00004c00013d7983 */ /* 0x000ea20000300800 */
[----:B----4-:R-:W-:-:S03]  /*fc70*/  F2FP.BF16.F32.PACK_AB R196, R125, R196 ;  /* 0x000000c47dc4723e */ /* 0x010fc600000010ff */
[----:B------:R-:W4:Y:S04]  /*fc80*/  LDL.LU R127, [R1+0x37c] ;  /* 0x00037c00017f7983 */ /* 0x000f280000300800 */
[----:B------:R-:W4:Y:S01]  /*fc90*/  LDL.LU R125, [R1+0x47c] ;  /* 0x00047c00017d7983 */ /* 0x000f220000300800 */
[----:B---3--:R-:W-:-:S03]  /*fca0*/  F2FP.BF16.F32.PACK_AB R195, R32, R195 ;  /* 0x000000c320c3723e */ /* 0x008fc600000010ff */
[----:B------:R-:W3:Y:S01]  /*fcb0*/  LDL.LU R32, [R1+0xc78] ;  /* 0x000c780001207983 */ /* 0x000ee20000300800 */
[----:B------:R-:W-:Y:S02]  /*fcc0*/  F2FP.BF16.F32.PACK_AB R193, R96, R193 ;  /* 0x000000c160c1723e */ /* 0x000fe400000010ff */
[----:B------:R-:W-:Y:S02]  /*fcd0*/  F2FP.BF16.F32.PACK_AB R194, R98, R194 ;  /* 0x000000c262c2723e */ /* 0x000fe400000010ff */
[----:B------:R-:W3:Y:S04]  /*fce0*/  LDL.LU R98, [R1+0xc74] ;  /* 0x000c740001627983 */ /* 0x000ee80000300800 */
[----:B------:R-:W3:Y:S01]  /*fcf0*/  LDL.LU R96, [R1+0xc70] ;  /* 0x000c700001607983 */ /* 0x000ee20000300800 */
[----:B------:R-:W-:-:S02]  /*fd00*/  F2FP.BF16.F32.PACK_AB R192, R191, R192 ;  /* 0x000000c0bfc0723e */ /* 0x000fc400000010ff */
[----:B------:R-:W-:Y:S02]  /*fd10*/  F2FP.BF16.F32.PACK_AB R191, R62, R190 ;  /* 0x000000be3ebf723e */ /* 0x000fe400000010ff */
[----:B------:R-:W3:Y:S01]  /*fd20*/  LDL.LU R62, [R1+0x250] ;  /* 0x00025000013e7983 */ /* 0x000ee20000300800 */
[----:B------:R-:W-:-:S03]  /*fd30*/  F2FP.BF16.F32.PACK_AB R190, R60, R188 ;  /* 0x000000bc3cbe723e */ /* 0x000fc600000010ff */
[----:B------:R-:W4:Y:S01]  /*fd40*/  LDL.LU R188, [R1+0x90] ;  /* 0x0000900001bc7983 */ /* 0x000f220000300800 */
[----:B------:R-:W-:-:S03]  /*fd50*/  F2FP.BF16.F32.PACK_AB R151, R159, R151 ;  /* 0x000000979f97723e */ /* 0x000fc600000010ff */
[----:B------:R-:W3:Y:S01]  /*fd60*/  LDL.LU R60, [R1+0x44] ;  /* 0x00004400013c7983 */ /* 0x000ee20000300800 */
[----:B------:R-:W-:Y:S02]  /*fd70*/  F2FP.BF16.F32.PACK_AB R150, R31, R150 ;  /* 0x000000961f96723e */ /* 0x000fe400000010ff */
[----:B------:R-:W-:Y:S02]  /*fd80*/  F2FP.BF16.F32.PACK_AB R148, R147, R148 ;  /* 0x000000949394723e */ /* 0x000fe400000010ff */
[----:B------:R-:W-:Y:S02]  /*fd90*/  F2FP.BF16.F32.PACK_AB R147, R59, R187 ;  /* 0x000000bb3b93723e */ /* 0x000fe400000010ff */
[----:B------:R-:W-:Y:S02]  /*fda0*/  F2FP.BF16.F32.PACK_AB R149, R146, R149 ;  /* 0x000000959295723e */ /* 0x000fe400000010ff */
[----:B------:R-:W-:Y:S02]  /*fdb0*/  F2FP.BF16.F32.PACK_AB R146, R57, R185 ;  /* 0x000000b93992723e */ /* 0x000fe400000010ff */
[----:B------:R-:W-:-:S02]  /*fdc0*/  F2FP.BF16.F32.PACK_AB R145, R123, R145 ;  /* 0x000000917b91723e */ /* 0x000fc400000010ff */
[----:B--2---:R-:W-:Y:S02]  /*fdd0*/  F2FP.BF16.F32.PACK_AB R189, R126, R189 ;  /* 0x000000bd7ebd723e */ /* 0x004fe400000010ff */
[----:B------:R-:W2:Y:S01]  /*fde0*/  LDL.LU R126, [R1+0x374] ;  /* 0x00037400017e7983 */ /* 0x000ea20000300800 */
[----:B------:R-:W-:Y:S02]  /*fdf0*/  F2FP.BF16.F32.PACK_AB R144, R121, R144 ;  /* 0x000000907990723e */ /* 0x000fe400000010ff */
[----:B------:R-:W-:Y:S02]  /*fe00*/  F2FP.BF16.F32.PACK_AB R143, R157, R143 ;  /* 0x0000008f9d8f723e */ /* 0x000fe400000010ff */
[----:B------:R-:W-:Y:S02]  /*fe10*/  F2FP.BF16.F32.PACK_AB R142, R29, R142 ;  /* 0x0000008e1d8e723e */ /* 0x000fe400000010ff */
[----:B------:R-:W-:Y:S02]  /*fe20*/  F2FP.BF16.F32.PACK_AB R140, R139, R140 ;  /* 0x0000008c8b8c723e */ /* 0x000fe400000010ff */
[----:B------:R-:W-:-:S02]  /*fe30*/  F2FP.BF16.F32.PACK_AB R139, R58, R186 ;  /* 0x000000ba3a8b723e */ /* 0x000fc400000010ff */
[----:B------:R-:W-:Y:S02]  /*fe40*/  F2FP.BF16.F32.PACK_AB R141, R138, R141 ;  /* 0x0000008d8a8d723e */ /* 0x000fe400000010ff */
[----:B------:R-:W-:Y:S02]  /*fe50*/  F2FP.BF16.F32.PACK_AB R138, R56, R184 ;  /* 0x000000b8388a723e */ /* 0x000fe400000010ff */
[----:B------:R-:W-:Y:S02]  /*fe60*/  F2FP.BF16.F32.PACK_AB R137, R122, R137 ;  /* 0x000000897a89723e */ /* 0x000fe400000010ff */
[----:B------:R-:W-:Y:S02]  /*fe70*/  F2FP.BF16.F32.PACK_AB R136, R120, R136 ;  /* 0x000000887888723e */ /* 0x000fe400000010ff */
[----:B------:R-:W-:Y:S02]  /*fe80*/  F2FP.BF16.F32.PACK_AB R135, R95, R135 ;  /* 0x000000875f87723e */ /* 0x000fe400000010ff */
[----:B------:R-:W-:-:S02]  /*fe90*/  F2FP.BF16.F32.PACK_AB R134, R93, R134 ;  /* 0x000000865d86723e */ /* 0x000fc400000010ff */
[----:B------:R-:W-:Y:S02]  /*fea0*/  F2FP.BF16.F32.PACK_AB R132, R131, R132 ;  /* 0x000000848384723e */ /* 0x000fe400000010ff */
[----:B------:R-:W-:Y:S02]  /*feb0*/  F2FP.BF16.F32.PACK_AB R131, R55, R183 ;  /* 0x000000b73783723e */ /* 0x000fe400000010ff */
[----:B----4-:R-:W-:Y:S02]  /*fec0*/  F2FP.BF16.F32.PACK_AB R188, R124, R188 ;  /* 0x000000bc7cbc723e */ /* 0x010fe400000010ff */
[----:B------:R-:W4:Y:S04]  /*fed0*/  LDL.LU R124, [R1+0x474] ;  /* 0x00047400017c7983 */ /* 0x000f280000300800 */
[----:B------:R-:W3:Y:S04]  /*fee0*/  LDL.LU R159, [R1+0xc6c] ;  /* 0x000c6c00019f7983 */ /* 0x000ee80000300800 */
[----:B------:R-:W3:Y:S04]  /*fef0*/  LDL.LU R31, [R1+0xc68] ;  /* 0x000c6800011f7983 */ /* 0x000ee80000300800 */
[----:B------:R-:W3:Y:S04]  /*ff00*/  LDL.LU R59, [R1+0x358] ;  /* 0x00035800013b7983 */ /* 0x000ee80000300800 */
[----:B------:R-:W3:Y:S04]  /*ff10*/  LDL.LU R187, [R1+0x210] ;  /* 0x0002100001bb7983 */ /* 0x000ee80000300800 */
[----:B------:R-:W3:Y:S04]  /*ff20*/  LDL.LU R57, [R1+0x458] ;  /* 0x0004580001397983 */ /* 0x000ee80000300800 */
[----:B------:R-:W3:Y:S04]  /*ff30*/  LDL.LU R185, [R1+0x418] ;  /* 0x0004180001b97983 */ /* 0x000ee80000300800 */
[----:B------:R-:W4:Y:S04]  /*ff40*/  LDL.LU R123, [R1+0x274] ;  /* 0x00027400017b7983 */ /* 0x000f280000300800 */
[----:B------:R-:W3:Y:S04]  /*ff50*/  LDL.LU R121, [R1+0x78] ;  /* 0x0000780001797983 */ /* 0x000ee80000300800 */
        /* <DEDUP_REMOVED lines=10> */
[----:B------:R-:W3:Y:S01]  /*10000*/  LDL.LU R55, [R1+0x260] ;  /* 0x0002600001377983 */ /* 0x000ee20000300800 */
[----:B------:R-:W-:-:S02]  /*10010*/  F2FP.BF16.F32.PACK_AB R133, R130, R133 ;  /* 0x000000858285723e */ /* 0x000fc400000010ff */
[----:B------:R-:W-:Y:S01]  /*10020*/  F2FP.BF16.F32.PACK_AB R130, R53, R181 ;  /* 0x000000b53582723e */ /* 0x000fe200000010ff */
[----:B------:R-:W3:Y:S01]  /*10030*/  LDL.LU R183, [R1+0x110] ;  /* 0x0001100001b77983 */ /* 0x000ee20000300800 */
[----:B------:R-:W-:-:S03]  /*10040*/  F2FP.BF16.F32.PACK_AB R129, R119, R129 ;  /* 0x000000817781723e */ /* 0x000fc600000010ff */
[----:B------:R-:W3:Y:S01]  /*10050*/  LDL.LU R53, [R1+0x5c] ;  /* 0x00005c0001357983 */ /* 0x000ee20000300800 */
[----:B------:R-:W-:-:S03]  /*10060*/  F2FP.BF16.F32.PACK_AB R128, R117, R128 ;  /* 0x000000807580723e */ /* 0x000fc600000010ff */
[----:B------:R-:W3:Y:S01]  /*10070*/  LDL.LU R181, [R1+0x318] ;  /* 0x0003180001b57983 */ /* 0x000ee20000300800 */
[----:B------:R-:W-:-:S03]  /*10080*/  F2FP.BF16.F32.PACK_AB R127, R158, R127 ;  /* 0x0000007f9e7f723e */ /* 0x000fc600000010ff */
[----:B------:R-:W3:Y:S01]  /*10090*/  LDL.LU R119, [R1+0x118] ;  /* 0x0001180001777983 */ /* 0x000ee20000300800 */
[----:B--2---:R-:W-:-:S03]  /*100a0*/  F2FP.BF16.F32.PACK_AB R126, R30, R126 ;  /* 0x0000007e1e7e723e */ /* 0x004fc600000010ff */
[----:B------:R-:W2:Y:S04]  /*100b0*/  LDL.LU R117, [R1+0x10] ;  /* 0x0000100001757983 */ /* 0x000ea80000300800 */
[----:B------:R-:W2:Y:S04]  /*100c0*/  LDL.LU R158, [R1+0xc54] ;  /* 0x000c5400019e7983 */ /* 0x000ea80000300800 */
[----:B------:R-:W2:Y:S01]  /*100d0*/  LDL.LU R30, [R1+0xc50] ;  /* 0x000c5000011e7983 */ /* 0x000ea20000300800 */
        /* <DEDUP_REMOVED lines=18> */
[----:B----4-:R-:W-:Y:S02]  /*10200*/  F2FP.BF16.F32.PACK_AB R124, R123, R124 ;  /* 0x0000007c7b7c723e */ /* 0x010fe400000010ff */
[----:B------:R-:W-:-:S02]  /*10210*/  F2FP.BF16.F32.PACK_AB R123, R54, R182 ;  /* 0x000000b6367b723e */ /* 0x000fc400000010ff */
[----:B------:R-:W4:Y:S01]  /*10220*/  LDL.LU R54, [R1+0x268] ;  /* 0x0002680001367983 */ /* 0x000f220000300800 */
[----:B---3--:R-:W-:-:S03]  /*10230*/  F2FP.BF16.F32.PACK_AB R121, R118, R121 ;  /* 0x000000797679723e */ /* 0x008fc600000010ff */
[----:B------:R-:W3:Y:S01]  /*10240*/  LDL.LU R182, [R1+0x18] ;  /* 0x0000180001b67983 */ /* 0x000ee20000300800 */
[----:B------:R-:W-:Y:S02]  /*10250*/  F2FP.BF16.F32.PACK_AB R125, R122, R125 ;  /* 0x0000007d7a7d723e */ /* 0x000fe400000010ff */
[----:B------:R-:W-:Y:S02]  /*10260*/  F2FP.BF16.F32.PACK_AB R122, R52, R180 ;  /* 0x000000b4347a723e */ /* 0x000fe400000010ff */
[----:B------:R-:W2:Y:S01]  /*10270*/  LDL.LU R52, [R1+0x54] ;  /* 0x0000540001347983 */ /* 0x000ea20000300800 */
[----:B------:R-:W-:-:S03]  /*10280*/  F2FP.BF16.F32.PACK_AB R120, R116, R120 ;  /* 0x000000787478723e */ /* 0x000fc600000010ff */
        /* <DEDUP_REMOVED lines=16> */
[----:B------:R-:W-:-:S03]  /*10390*/  F2FP.BF16.F32.PACK_AB R20, R55, R20 ;  /* 0x000000143714723e */ /* 0x000fc600000010ff */
[----:B------:R-:W3:Y:S01]  /*103a0*/  LDL.LU R176, [R1+0x120] ;  /* 0x0001200001b07983 */ /* 0x000ee20000300800 */
[----:B------:R-:W-:-:S03]  /*103b0*/  F2FP.BF16.F32.PACK_AB R55, R47, R175 ;  /* 0x000000af2f37723e */ /* 0x000fc600000010ff */
[----:B------:R-:W3:Y:S04]  /*103c0*/  LDL.LU R114, [R1+0x128] ;  /* 0x0001280001727983 */ /* 0x000ee80000300800 */
[----:B------:R-:W3:Y:S04]  /*103d0*/  LDL.LU R112, [R1+0x20] ;  /* 0x0000200001707983 */ /* 0x000ee80000300800 */
[----:B------:R-:W3:Y:S04]  /*103e0*/  LDL.LU R155, [R1+0xc3c] ;  /* 0x000c3c00019b7983 */ /* 0x000ee80000300800 */
[----:B------:R-:W3:Y:S04]  /*103f0*/  LDL.LU R27, [R1+0xc38] ;  /* 0x000c3800011b7983 */ /* 0x000ee80000300800 */
[----:B------:R-:W3:Y:S01]  /*10400*/  LDL.LU R47, [R1+0x254] ;  /* 0x00025400012f7983 */ /* 0x000ee20000300800 */
[----:B------:R-:W-:-:S03]  /*10410*/  F2FP.BF16.F32.PACK_AB R53, R111, R53 ;  /* 0x000000356f35723e */ /* 0x000fc600000010ff */
[----:B------:R-:W3:Y:S01]  /*10420*/  LDL.LU R175, [R1+0x28] ;  /* 0x0000280001af7983 */ /* 0x000ee20000300800 */
[----:B----4-:R-:W-:Y:S02]  /*10430*/  F2FP.BF16.F32.PACK_AB R21, R54, R21 ;  /* 0x000000153615723e */ /* 0x010fe400000010ff */
[----:B------:R-:W-:Y:S02]  /*10440*/  F2FP.BF16.F32.PACK_AB R54, R45, R173 ;  /* 0x000000ad2d36723e */ /* 0x000fe400000010ff */
[----:B------:R-:W4:Y:S04]  /*10450*/  LDL.LU R45, [R1+0x58] ;  /* 0x00005800012d7983 */ /* 0x000f280000300800 */
[----:B------:R-:W4:Y:S04]  /*10460*/  LDL.LU R173, [R1+0x224] ;  /* 0x0002240001ad7983 */ /* 0x000f280000300800 */
[----:B------:R-:W4:Y:S01]  /*10470*/  LDL.LU R111, [R1+0x33c] ;  /* 0x00033c00016f7983 */ /* 0x000f220000300800 */
[----:B--2---:R-:W-:-:S03]  /*10480*/  F2FP.BF16.F32.PACK_AB R52, R109, R52 ;  /* 0x000000346d34723e */ /* 0x004fc600000010ff */
[----:B------:R-:W2:Y:S01]  /*10490*/  LDL.LU R109, [R1+0x43c] ;  /* 0x00043c00016d7983 */ /* 0x000ea20000300800 */
        /* <DEDUP_REMOVED lines=10> */
[----:B------:R-:W2:Y:S01]  /*10540*/  LDL.LU R44, [R1+0x50] ;  /* 0x00005000012c7983 */ /* 0x000ea20000300800 */
[----:B------:R-:W-:-:S03]  /*10550*/  F2FP.BF16.F32.PACK_AB R59, R89, R59 ;  /* 0x0000003b593b723e */ /* 0x000fc600000010ff */
[----:B------:R-:W3:Y:S01]  /*10560*/  LDL.LU R172, [R1+0x124] ;  /* 0x0001240001ac7983 */ /* 0x000ee20000300800 */
[----:B------:R-:W-:Y:S02]  /*10570*/  F2FP.BF16.F32.PACK_AB R57, R56, R57 ;  /* 0x000000393839723e */ /* 0x000fe400000010ff */
[----:B------:R-:W-:Y:S02]  /*10580*/  F2FP.BF16.F32.PACK_AB R58, R154, R58 ;  /* 0x0000003a9a3a723e */ /* 0x000fe400000010ff */
[----:B------:R-:W-:Y:S02]  /*10590*/  F2FP.BF16.F32.PACK_AB R56, R62, R63 ;  /* 0x0000003f3e38723e */ /* 0x000fe400000010ff */
[----:B------:R-:W-:Y:S02]  /*105a0*/  F2FP.BF16.F32.PACK_AB R63, R43, R171 ;  /* 0x000000ab2b3f723e */ /* 0x000fe400000010ff */
[----:B----4-:R-:W-:Y:S02]  /*105b0*/  F2FP.BF16.F32.PACK_AB R45, R110, R45 ;  /* 0x0000002d6e2d723e */ /* 0x010fe400000010ff */
[----:B------:R-:W4:Y:S01]  /*105c0*/  LDL.LU R110, [R1+0x334] ;  /* 0x00033400016e7983 */ /* 0x000f220000300800 */
[----:B--2---:R-:W-:-:S03]  /*105d0*/  F2FP.BF16.F32.PACK_AB R44, R108, R44 ;  /* 0x0000002c6c2c723e */ /* 0x004fc600000010ff */
[----:B------:R-:W2:Y:S04]  /*105e0*/  LDL.LU R108, [R1+0x434] ;  /* 0x00043400016c7983 */ /* 0x000ea80000300800 */
[----:B------:R-:W3:Y:S04]  /*105f0*/  LDL.LU R89, [R1+0xc28] ;  /* 0x000c280001597983 */ /* 0x000ee80000300800 */
[----:B------:R-:W3:Y:S04]  /*10600*/  LDL.LU R154, [R1+0xc24] ;  /* 0x000c2400019a7983 */ /* 0x000ee80000300800 */
[----:B------:R-:W4:Y:S01]  /*10610*/  LDL.LU R43, [R1+0x244] ;  /* 0x00024400012b7983 */ /* 0x000f220000300800 */
[----:B------:R-:W-:-:S03]  /*10620*/  F2FP.BF16.F32.PACK_AB R62, R41, R169 ;  /* 0x000000a9293e723e */ /* 0x000fc600000010ff */
[----:B------:R-:W3:Y:S01]  /*10630*/  LDL.LU R171, [R1+0x12c] ;  /* 0x00012c0001ab7983 */ /* 0x000ee20000300800 */
[----:B------:R-:W-:-:S03]  /*10640*/  F2FP.BF16.F32.PACK_AB R61, R107, R61 ;  /* 0x0000003d6b3d723e */ /* 0x000fc600000010ff */
[----:B------:R-:W2:Y:S01]  /*10650*/  LDL.LU R41, [R1+0x48] ;  /* 0x0000480001297983 */ /* 0x000ea20000300800 */
        /* <DEDUP_REMOVED lines=9> */
[----:B------:R-:W3:Y:S01]  /*106f0*/  LDL.LU R24, [R1+0xc18] ;  /* 0x000c180001187983 */ /* 0x000ee20000300800 */
[----:B----4-:R-:W-:Y:S02]  /*10700*/  F2FP.BF16.F32.PACK_AB R64, R43, R64 ;  /* 0x000000402b40723e */ /* 0x010fe400000010ff */
[----:B------:R-:W-:-:S02]  /*10710*/  F2FP.BF16.F32.PACK_AB R43, R42, R170 ;  /* 0x000000aa2a2b723e */ /* 0x000fc400000010ff */
[----:B------:R-:W4:Y:S01]  /*10720*/  LDL.LU R170, [R1+0x238] ;  /* 0x0002380001aa7983 */ /* 0x000f220000300800 */
[----:B------:R-:W-:-:S03]  /*10730*/  F2FP.BF16.F32.PACK_AB R42, R40, R168 ;  /* 0x000000a8282a723e */ /* 0x000fc600000010ff */
[----:B------:R-:W3:Y:S01]  /*10740*/  LDL.LU R40, [R1+0x40] ;  /* 0x0000400001287983 */ /* 0x000ee20000300800 */
[----:B--2---:R-:W-:-:S03]  /*10750*/  F2FP.BF16.F32.PACK_AB R41, R106, R41 ;  /* 0x000000296a29723e */ /* 0x004fc600000010ff */
[----:B------:R-:W2:Y:S04]  /*10760*/  LDL.LU R168, [R1+0x330] ;  /* 0x0003300001a87983 */ /* 0x000ea80000300800 */
[----:B------:R-:W4:Y:S01]  /*10770*/  LDL.LU R106, [R1+0x248] ;  /* 0x00024800016a7983 */ /* 0x000f220000300800 */
[----:B---3--:R-:W-:-:S03]  /*10780*/  F2FP.BF16.F32.PACK_AB R40, R104, R40 ;  /* 0x000000286828723e */ /* 0x008fc600000010ff */
[----:B------:R-:W3:Y:S01]  /*10790*/  LDL.LU R104, [R1+0x34] ;  /* 0x0000340001687983 */ /* 0x000ee20000300800 */
[----:B------:R-:W-:Y:S02]  /*107a0*/  F2FP.BF16.F32.PACK_AB R71, R90, R71 ;  /* 0x000000475a47723e */ /* 0x000fe400000010ff */
[----:B------:R-:W-:Y:S01]  /*107b0*/  F2FP.BF16.F32.PACK_AB R70, R88, R70 ;  /* 0x000000465846723e */ /* 0x000fe200000010ff */
[----:B------:R-:W2:Y:S01]  /*107c0*/  LDL.LU R90, [R1+0xc14] ;  /* 0x000c1400015a7983 */ /* 0x000ea20000300800 */
[----:B------:R-:W-:Y:S02]  /*107d0*/  F2FP.BF16.F32.PACK_AB R68, R107, R68 ;  /* 0x000000446b44723e */ /* 0x000fe400000010ff */
[----:B------:R-:W-:Y:S01]  /*107e0*/  F2FP.BF16.F32.PACK_AB R107, R39, R167 ;  /* 0x000000a7276b723e */ /* 0x000fe200000010ff */
[----:B------:R-:W2:Y:S01]  /*107f0*/  LDL.LU R88, [R1+0xc10] ;  /* 0x000c100001587983 */ /* 0x000ea20000300800 */
[----:B----4-:R-:W-:Y:S02]  /*10800*/  F2FP.BF16.F32.PACK_AB R69, R106, R69 ;  /* 0x000000456a45723e */ /* 0x010fe400000010ff */
[----:B------:R-:W-:Y:S01]  /*10810*/  F2FP.BF16.F32.PACK_AB R106, R37, R165 ;  /* 0x000000a5256a723e */ /* 0x000fe200000010ff */
[----:B------:R-:W4:Y:S01]  /*10820*/  LDL.LU R39, [R1+0x234] ;  /* 0x0002340001277983 */ /* 0x000f220000300800 */
[----:B------:R-:W-:-:S03]  /*10830*/  F2FP.BF16.F32.PACK_AB R105, R103, R105 ;  /* 0x000000696769723e */ /* 0x000fc600000010ff */
[----:B------:R-:W2:Y:S04]  /*10840*/  LDL.LU R167, [R1+0x130] ;  /* 0x0001300001a77983 */ /* 0x000ea80000300800 */
[----:B------:R-:W2:Y:S04]  /*10850*/  LDL.LU R37, [R1+0x38] ;  /* 0x0000380001257983 */ /* 0x000ea80000300800 */
[----:B------:R-:W2:Y:S04]  /*10860*/  LDL.LU R165, [R1+0x338] ;  /* 0x0003380001a57983 */ /* 0x000ea80000300800 */
[----:B------:R-:W2:Y:S01]  /*10870*/  LDL.LU R103, [R1+0x138] ;  /* 0x0001380001677983 */ /* 0x000ea20000300800 */
[----:B------:R-:W-:-:S02]  /*10880*/  F2FP.BF16.F32.PACK_AB R111, R252, R111 ;  /* 0x0000006ffc6f723e */ /* 0x000fc400000010ff */
[----:B------:R-:W-:Y:S02]  /*10890*/  F2FP.BF16.F32.PACK_AB R110, R239, R110 ;  /* 0x0000006eef6e723e */ /* 0x000fe400000010ff */
[----:B------:R-:W-:Y:S02]  /*108a0*/  F2FP.BF16.F32.PACK_AB R109, R238, R109 ;  /* 0x0000006dee6d723e */ /* 0x000fe400000010ff */
[----:B---3--:R-:W-:Y:S02]  /*108b0*/  F2FP.BF16.F32.PACK_AB R104, R101, R104 ;  /* 0x000000686568723e */ /* 0x008fe400000010ff */
[----:B------:R-:W3:Y:S04]  /*108c0*/  LDL.LU R101, [R1+0x30] ;  /* 0x0000300001657983 */ /* 0x000ee80000300800 */
[----:B------:R0:W5:Y:S04]  /*108d0*/  LDL.LU R252, [R1+0xc0c] ;  /* 0x000c0c0001fc7983 */ /* 0x0001680000300800 */
[----:B------:R0:W5:Y:S04]  /*108e0*/  LDL.LU R239, [R1+0xc08] ;  /* 0x000c080001ef7983 */ /* 0x0001680000300800 */
[----:B------:R0:W5:Y:S01]  /*108f0*/  LDL.LU R238, [R1+0xc04] ;  /* 0x000c040001ee7983 */ /* 0x0001620000300800 */
[----:B----4-:R-:W-:-:S02]  /*10900*/  F2FP.BF16.F32.PACK_AB R108, R39, R108 ;  /* 0x0000006c276c723e */ /* 0x010fc400000010ff */
        /* <DEDUP_REMOVED lines=14> */
[----:B--2---:R-:W-:Y:S02]  /*109f0*/  F2FP.BF16.F32.PACK_AB R37, R102, R37 ;  /* 0x000000256625723e */ /* 0x004fe400000010ff */
        /* <DEDUP_REMOVED lines=22> */
[----:B---3--:R-:W-:Y:S02]  /*10b60*/  F2FP.BF16.F32.PACK_AB R36, R100, R101 ;  /* 0x000000656424723e */ /* 0x008fe400000010ff */
        /* <DEDUP_REMOVED lines=17> */
[----:B0-----:R-:W-:-:S07]  /*10c80*/  F2FP.BF16.F32.PACK_AB R88, R2, R3 ;  /* 0x000000030258723e */ /* 0x001fce00000010ff */
.L_x_0:
[----:B------:R-:W0:Y:S01]  /*10c90*/  S2R R3, SR_TID.X ;  /* 0x0000000000037919 */ /* 0x000e220000002100 */
[----:B------:R-:W-:Y:S01]  /*10ca0*/  ULDC.64 UR26, c[0x0][0x228] ;  /* 0x00008a00001a7ab9 */ /* 0x000fe20000000a00 */
[----:B------:R-:W-:Y:S01]  /*10cb0*/  ULDC.64 UR8, c[0x0][0x228] ;  /* 0x00008a0000087ab9 */ /* 0x000fe20000000a00 */
[----:B------:R-:W-:Y:S01]  /*10cc0*/  ULDC.64 UR28, c[0x0][0x228] ;  /* 0x00008a00001c7ab9 */ /* 0x000fe20000000a00 */
[----:B-----5:R-:W-:Y:S01]  /*10cd0*/  STL [R1+0xc44], R252 ;  /* 0x000c44fc01007387 */ /* 0x020fe20000100800 */
[----:B------:R-:W-:Y:S01]  /*10ce0*/  ULDC.64 UR10, c[0x0][0x220] ;  /* 0x00008800000a7ab9 */ /* 0x000fe20000000a00 */
[----:B------:R-:W-:Y:S01]  /*10cf0*/  ULDC.64 UR12, c[0x0][0x220] ;  /* 0x00008800000c7ab9 */ /* 0x000fe20000000a00 */
[----:B------:R-:W-:Y:S01]  /*10d00*/  ULDC.64 UR20, c[0x0][0x228] ;  /* 0x00008a0000147ab9 */ /* 0x000fe20000000a00 */
[----:B------:R-:W-:Y:S01]  /*10d10*/  ULDC.64 UR18, c[0x0][0x228] ;  /* 0x00008a0000127ab9 */ /* 0x000fe20000000a00 */
[----:B------:R-:W-:Y:S01]  /*10d20*/  ULDC.64 UR16, c[0x0][0x228] ;  /* 0x00008a0000107ab9 */ /* 0x000fe20000000a00 */
[----:B------:R-:W-:Y:S01]  /*10d30*/  ULDC.64 UR14, c[0x0][0x228] ;  /* 0x00008a00000e7ab9 */ /* 0x000fe20000000a00 */
[----:B------:R-:W-:Y:S01]  /*10d40*/  ULDC.64 UR24, c[0x0][0x228] ;  /* 0x00008a0000187ab9 */ /* 0x000fe20000000a00 */
[----:B------:R-:W-:Y:S01]  /*10d50*/  ULDC.64 UR22, c[0x0][0x228] ;  /* 0x00008a0000167ab9 */ /* 0x000fe20000000a00 */
[----:B0-----:R-:W-:-:S02]  /*10d60*/  IMAD.SHL.U32 R2, R3, 0x10, RZ ;  /* 0x0000001003027824 */ /* 0x001fc400078e00ff */
[----:B------:R-:W-:-:S03]  /*10d70*/  IMAD.SHL.U32 R0, R3, 0x40, RZ ;  /* 0x0000004003007824 */ /* 0x000fc600078e00ff */
[----:B------:R-:W-:Y:S02]  /*10d80*/  LOP3.LUT R2, R2, 0xf0, RZ, 0xc0, !PT ;  /* 0x000000f002027812 */ /* 0x000fe400078ec0ff */
[----:B------:R-:W-:-:S04]  /*10d90*/  LOP3.LUT R0, R0, 0x400, RZ, 0xc0, !PT ;  /* 0x0000040000007812 */ /* 0x000fc800078ec0ff */
[----:B------:R-:W-:Y:S01]  /*10da0*/  IADD3 R0, R0, UR4, R2 ;  /* 0x0000000400007c10 */ /* 0x000fe2000fffe002 */
[----:B------:R-:W-:Y:S01]  /*10db0*/  VIADD R2, R238, 0x7f ;  /* 0x0000007fee027836 */ /* 0x000fe20000000000 */
[----:B------:R-:W-:Y:S04]  /*10dc0*/  BAR.SYNC.DEFER_BLOCKING 0x0 ;  /* 0x0000000000007b1d */ /* 0x000fe80000010000 */
[----:B------:R-:W-:Y:S02]  /*10dd0*/  ISETP.GE.AND P1, PT, R2, UR27, PT ;  /* 0x0000001b02007c0c */ /* 0x000fe4000bf26270 */
[C---:B------:R-:W-:Y:S02]  /*10de0*/  LOP3.LUT R2, R3.reuse, 0x60, RZ, 0xc0, !PT ;  /* 0x0000006003027812 */ /* 0x040fe400078ec0ff */
[----:B------:R-:W-:-:S03]  /*10df0*/  LOP3.LUT R3, R3, 0x7f, RZ, 0xc0, !PT ;  /* 0x0000007f03037812 */ /* 0x000fc600078ec0ff */
[----:B------:R-:W-:Y:S01]  /*10e00*/  IMAD R0, R2, 0x8, R0 ;  /* 0x0000000802007824 */ /* 0x000fe200078e0200 */
[----:B------:R-:W-:Y:S01]  /*10e10*/  LEA R236, R3, UR4, 0x4 ;  /* 0x0000000403ec7c11 */ /* 0x000fe2000f8e20ff */
[----:B------:R-:W-:-:S04]  /*10e20*/  ULDC UR4, c[0x0][0x244] ;  /* 0x0000910000047ab9 */ /* 0x000fc80000000800 */
[----:B------:R-:W-:Y:S04]  /*10e30*/  STL [R1+0x38], R236 ;  /* 0x000038ec01007387 */ /* 0x000fe80000100800 */
[----:B------:R-:W-:Y:S01]  /*10e40*/  STSM.16.M88.4 [R0], R88 ;  /* 0x0000005800007844 */ /* 0x000fe20000000200 */
[----:B------:R-:W-:Y:S06]  /*10e50*/  BAR.SYNC.DEFER_BLOCKING 0x0 ;  /* 0x0000000000007b1d */ /* 0x000fec0000010000 */
[----:B------:R-:W0:Y:S02]  /*10e60*/  LDS.128 R152, [R236] ;  /* 0x00000000ec987984 */ /* 0x000e240000000c00 */
[----:B------:R-:W-:Y:S06]  /*10e70*/  BAR.SYNC.DEFER_BLOCKING 0x0 ;  /* 0x0000000000007b1d */ /* 0x000fec0000010000 */
[----:B------:R-:W-:Y:S02]  /*10e80*/  STSM.16.M88.4 [R0], R24 ;  /* 0x0000001800007844 */ /* 0x000fe40000000200 */
[----:B------:R-:W-:Y:S06]  /*10e90*/  BAR.SYNC.DEFER_BLOCKING 0x0 ;  /* 0x0000000000007b1d */ /* 0x000fec0000010000 */
[----:B0-----:R-:W-:Y:S01]  /*10ea0*/  STL [R1+0x24], R153 ;  /* 0x0000249901007387 */ /* 0x001fe20000100800 */
[----:B------:R-:W-:-:S03]  /*10eb0*/  IMAD.MOV.U32 R252, RZ, RZ, R152 ;  /* 0x000000fffffc7224 */ /* 0x000fc600078e0098 */
[----:B------:R-:W-:Y:S04]  /*10ec0*/  STL.64 [R1+0x28], R154 ;  /* 0x0000289a01007387 */ /* 0x000fe80000100a00 */
[----:B------:R-:W0:Y:S01]  /*10ed0*/  LDS.128 R24, [R236] ;  /* 0x00000000ec187984 */ /* 0x000e220000000c00 */
[----:B------:R-:W-:Y:S06]  /*10ee0*/  BAR.SYNC.DEFER_BLOCKING 0x0 ;  /* 0x0000000000007b1d */ /* 0x000fec0000010000 */
[----:B------:R-:W-:Y:S02]  /*10ef0*/  STSM.16.M88.4 [R0], R116 ;  /* 0x0000007400007844 */ /* 0x000fe40000000200 */
[----:B------:R-:W-:Y:S06]  /*10f00*/  BAR.SYNC.DEFER_BLOCKING 0x0 ;  /* 0x0000000000007b1d */ /* 0x000fec0000010000 */
[----:B0-----:R-:W-:Y:S04]  /*10f10*/  STL.64 [R1+0x10], R24 ;  /* 0x0000101801007387 */ /* 0x001fe80000100a00 */
[----:B------:R-:W-:Y:S04]  /*10f20*/  STL.64 [R1+0x18], R26 ;  /* 0x0000181a01007387 */ /* 0x000fe80000100a00 */
[----:B------:R-:W0:Y:S01]  /*10f30*/  LDS.128 R24, [R236] ;  /* 0x00000000ec187984 */ /* 0x000e220000000c00 */
[----:B------:R-:W-:Y:S06]  /*10f40*/  BAR.SYNC.DEFER_BLOCKING 0x0 ;  /* 0x0000000000007b1d */ /* 0x000fec0000010000 */
[----:B------:R-:W-:Y:S02]  /*10f50*/  STSM.16.M88.4 [R0], R112 ;  /* 0x0000007000007844 */ /* 0x000fe40000000200 */
[----:B------:R-:W-:Y:S06]  /*10f60*/  BAR.SYNC.DEFER_BLOCKING 0x0 ;  /* 0x0000000000007b1d */ /* 0x000fec0000010000 */
[----:B0-----:R-:W-:Y:S04]  /*10f70*/  STL.64 [R1], R24 ;  /* 0x0000001801007387 */ /* 0x001fe80000100a00 */
[----:B------:R-:W-:Y:S04]  /*10f80*/  STL.64 [R1+0x8], R26 ;  /* 0x0000081a01007387 */ /* 0x000fe80000100a00 */
[----:B------:R-:W0:Y:S01]  /*10f90*/  LDS.128 R248, [R236] ;  /* 0x00000000ecf87984 */ /* 0x000e220000000c00 */
[----:B------:R-:W-:Y:S06]  /*10fa0*/  BAR.SYNC.DEFER_BLOCKING 0x0 ;  /* 0x0000000000007b1d */ /* 0x000fec0000010000 */
[----:B------:R-:W-:Y:S02]  /*10fb0*/  STSM.16.M88.4 [R0], R92 ;  /* 0x0000005c00007844 */ /* 0x000fe40000000200 */
[----:B------:R-:W-:Y:S06]  /*10fc0*/  BAR.SYNC.DEFER_BLOCKING 0x0 ;  /* 0x0000000000007b1d */ /* 0x000fec0000010000 */
[----:B0-----:R0:W-:Y:S04]  /*10fd0*/  STL.64 [R1+0xc38], R248 ;  /* 0x000c38f801007387 */ /* 0x0011e80000100a00 */
[----:B------:R1:W-:Y:S04]  /*10fe0*/  STL [R1+0xc1c], R250 ;  /* 0x000c1cfa01007387 */ /* 0x0003e80000100800 */
[----:B------:R-:W-:Y:S04]  /*10ff0*/  STL [R1+0xc14], R251 ;  /* 0x000c14fb01007387 */ /* 0x000fe80000100800 */
[----:B------:R2:W-:Y:S04]  /*11000*/  STL [R1+0xc40], R251 ;  /* 0x000c40fb01007387 */ /* 0x0005e80000100800 */
[----:B------:R-:W3:Y:S01]  /*11010*/  LDS.128 R244, [R236] ;  /* 0x00000000ecf47984 */ /* 0x000ee20000000c00 */
[----:B------:R-:W-:Y:S06]  /*11020*/  BAR.SYNC.DEFER_BLOCKING 0x0 ;  /* 0x0000000000007b1d */ /* 0x000fec0000010000 */
[----:B0-----:R-:W4:Y:S04]  /*11030*/  LDL.LU R248, [R1+0x1e0] ;  /* 0x0001e00001f87983 */ /* 0x001f280000300800 */
[----:B------:R-:W4:Y:S04]  /*11040*/  LDL.LU R249, [R1+0x1e4] ;  /* 0x0001e40001f97983 */ /* 0x000f280000300800 */
[----:B-1----:R-:W4:Y:S04]  /*11050*/  LDL.LU R250, [R1+0x1e8] ;  /* 0x0001e80001fa7983 */ /* 0x002f280000300800 */
[----:B--2---:R-:W4:Y:S04]  /*11060*/  LDL.LU R251, [R1+0x1ec] ;  /* 0x0001ec0001fb7983 */ /* 0x004f280000300800 */
[----:B------:R-:W-:Y:S01]  /*11070*/  STSM.16.M88.4 [R0], R28 ;  /* 0x0000001c00007844 */ /* 0x000fe20000000200 */
[----:B------:R-:W-:Y:S06]  /*11080*/  BAR.SYNC.DEFER_BLOCKING 0x0 ;  /* 0x0000000000007b1d */ /* 0x000fec0000010000 */
[----:B------:R-:W2:Y:S04]  /*11090*/  LDL.LU R184, [R1+0x1d0] ;  /* 0x0001d00001b87983 */ /* 0x000ea80000300800 */
[----:B------:R-:W2:Y:S04]  /*110a0*/  LDL.LU R185, [R1+0x1d4] ;  /* 0x0001d40001b97983 */ /* 0x000ea80000300800 */
[----:B------:R-:W2:Y:S04]  /*110b0*/  LDL.LU R186, [R1+0x1d8] ;  /* 0x0001d80001ba7983 */ /* 0x000ea80000300800 */
[----:B------:R-:W2:Y:S04]  /*110c0*/  LDL.LU R187, [R1+0x1dc] ;  /* 0x0001dc0001bb7983 */ /* 0x000ea80000300800 */
[----:B------:R-:W0:Y:S01]  /*110d0*/  LDS.128 R232, [R236] ;  /* 0x00000000ece87984 */ /* 0x000e220000000c00 */
[----:B------:R-:W-:Y:S06]  /*110e0*/  BAR.SYNC.DEFER_BLOCKING 0x0 ;  /* 0x0000000000007b1d */ /* 0x000fec0000010000 */
[----:B------:R-:W4:Y:S04]  /*110f0*/  LDL.LU R180, [R1+0xf0] ;  /* 0x0000f00001b47983 */ /* 0x000f280000300800 */
[----:B------:R-:W4:Y:S04]  /*11100*/  LDL.LU R181, [R1+0xf4] ;  /* 0x0000f40001b57983 */ /* 0x000f280000300800 */
[----:B------:R-:W4:Y:S04]  /*11110*/  LDL.LU R182, [R1+0xf8] ;  /* 0x0000f80001b67983 */ /* 0x000f280000300800 */
[----:B------:R-:W4:Y:S04]  /*11120*/  LDL.LU R183, [R1+0xfc] ;  /* 0x0000fc0001b77983 */ /* 0x000f280000300800 */
[----:B------:R-:W-:Y:S01]  /*11130*/  STSM.16.M88.4 [R0], R96 ;  /* 0x0000006000007844 */ /* 0x000fe20000000200 */
[----:B------:R-:W-:Y:S06]  /*11140*/  BAR.SYNC.DEFER_BLOCKING 0x0 ;  /* 0x0000000000007b1d */ /* 0x000fec0000010000 */
[----:B------:R-:W2:Y:S04]  /*11150*/  LDL.LU R176, [R1+0xe0] ;  /* 0x0000e00001b07983 */ /* 0x000ea80000300800 */
[----:B------:R-:W2:Y:S04]  /*11160*/  LDL.LU R177, [R1+0xe4] ;  /* 0x0000e40001b17983 */ /* 0x000ea80000300800 */
[----:B------:R-:W2:Y:S04]  /*11170*/  LDL.LU R178, [R1+0xe8] ;  /* 0x0000e80001b27983 */ /* 0x000ea80000300800 */
[----:B------:R-:W2:Y:S04]  /*11180*/  LDL.LU R179, [R1+0xec] ;  /* 0x0000ec0001b37983 */ /* 0x000ea80000300800 */
[----:B------:R-:W-:Y:S01]  /*11190*/  LDS.128 R228, [R236] ;  /* 0x00000000ece47984 */ /* 0x000fe20000000c00 */
        /* <DEDUP_REMOVED lines=13> */
[----:B---3--:R-:W-:Y:S04]  /*11270*/  STL [R1+0xc24], R244 ;  /* 0x000c24f401007387 */ /* 0x008fe80000100800 */
[----:B------:R-:W-:Y:S04]  /*11280*/  STL [R1+0xc20], R245 ;  /* 0x000c20f501007387 */ /* 0x000fe80000100800 */
[----:B------:R-:W-:Y:S04]  /*11290*/  STL [R1+0xc18], R246 ;  /* 0x000c18f601007387 */ /* 0x000fe80000100800 */
[----:B------:R-:W-:Y:S04]  /*112a0*/  STL [R1+0xc10], R247 ;  /* 0x000c10f701007387 */ /* 0x000fe80000100800 */
[----:B------:R-:W-:Y:S01]  /*112b0*/  STSM.16.M88.4 [R0], R80 ;  /* 0x0000005000007844 */ /* 0x000fe20000000200 */
[----:B------:R-:W-:Y:S06]  /*112c0*/  BAR.SYNC.DEFER_BLOCKING 0x0 ;  /* 0x0000000000007b1d */ /* 0x000fec0000010000 */
[----:B------:R-:W-:Y:S04]  /*112d0*/  STL.64 [R1+0xc28], R246 ;  /* 0x000c28f601007387 */ /* 0x000fe80000100a00 */
[----:B0-----:R-:W-:Y:S04]  /*112e0*/  STL.64 [R1+0xc30], R234 ;  /* 0x000c30ea01007387 */ /* 0x001fe80000100a00 */
[----:B------:R-:W-:Y:S01]  /*112f0*/  LDS.128 R80, [R236] ;  /* 0x00000000ec507984 */ /* 0x000fe20000000c00 */
[----:B------:R-:W-:Y:S06]  /*11300*/  BAR.SYNC.DEFER_BLOCKING 0x0 ;  /* 0x0000000000007b1d */ /* 0x000fec0000010000 */
[----:B------:R-:W-:Y:S02]  /*11310*/  STSM.16.M88.4 [R0], R32 ;  /* 0x0000002000007844 */ /* 0x000fe40000000200 */
[----:B------:R-:W-:Y:S06]  /*11320*/  BAR.SYNC.DEFER_BLOCKING 0x0 ;  /* 0x0000000000007b1d */ /* 0x000fec0000010000 */
[----:B------:R-:W-:Y:S02]  /*11330*/  LDS.128 R84, [R236] ;  /* 0x00000000ec547984 */ /* 0x000fe40000000c00 */
        /* <DEDUP_REMOVED lines=113> */
[----:B------:R0:W-:Y:S02]  /*11a50*/  STSM.16.M88.4 [R0], R192 ;  /* 0x000000c000007844 */ /* 0x0001e40000000200 */
[----:B------:R-:W-:Y:S06]  /*11a60*/  BAR.SYNC.DEFER_BLOCKING 0x0 ;  /* 0x0000000000007b1d */ /* 0x000fec0000010000 */
[----:B0-----:R-:W3:Y:S04]  /*11a70*/  LDL.LU R192, [R1+0x1f0] ;  /* 0x0001f00001c07983 */ /* 0x001ee80000300800 */
[----:B------:R-:W3:Y:S04]  /*11a80*/  LDL.LU R193, [R1+0x1f4] ;  /* 0x0001f40001c17983 */ /* 0x000ee80000300800 */
[----:B------:R-:W3:Y:S04]  /*11a90*/  LDL.LU R194, [R1+0x1f8] ;  /* 0x0001f80001c27983 */ /* 0x000ee80000300800 */
[----:B------:R-:W-:Y:S01]  /*11aa0*/  LDS.128 R128, [R236] ;  /* 0x00000000ec807984 */ /* 0x000fe20000000c00 */
[----:B------:R-:W-:Y:S06]  /*11ab0*/  BAR.SYNC.DEFER_BLOCKING 0x0 ;  /* 0x0000000000007b1d */ /* 0x000fec0000010000 */
[----:B------:R-:W3:Y:S04]  /*11ac0*/  LDL.LU R195, [R1+0x1fc] ;  /* 0x0001fc0001c37983 */ /* 0x000ee80000300800 */
[----:B------:R0:W-:Y:S01]  /*11ad0*/  STSM.16.M88.4 [R0], R196 ;  /* 0x000000c400007844 */ /* 0x0001e20000000200 */
[----:B------:R-:W-:Y:S06]  /*11ae0*/  BAR.SYNC.DEFER_BLOCKING 0x0 ;  /* 0x0000000000007b1d */ /* 0x000fec0000010000 */
[----:B0-----:R-:W3:Y:S04]  /*11af0*/  LDL.LU R196, [R1+0x2e0] ;  /* 0x0002e00001c47983 */ /* 0x001ee80000300800 */
[----:B------:R-:W3:Y:S04]  /*11b00*/  LDL.LU R197, [R1+0x2e4] ;  /* 0x0002e40001c57983 */ /* 0x000ee80000300800 */
[----:B------:R-:W3:Y:S04]  /*11b10*/  LDL.LU R198, [R1+0x2e8] ;  /* 0x0002e80001c67983 */ /* 0x000ee80000300800 */
[----:B------:R-:W-:Y:S01]  /*11b20*/  LDS.128 R132, [R236] ;  /* 0x00000000ec847984 */ /* 0x000fe20000000c00 */
[----:B------:R-:W-:Y:S06]  /*11b30*/  BAR.SYNC.DEFER_BLOCKING 0x0 ;  /* 0x0000000000007b1d */ /* 0x000fec0000010000 */
[----:B------:R-:W3:Y:S04]  /*11b40*/  LDL.LU R199, [R1+0x2ec] ;  /* 0x0002ec0001c77983 */ /* 0x000ee80000300800 */
[----:B------:R-:W-:Y:S01]  /*11b50*/  STSM.16.M88.4 [R0], R200 ;  /* 0x000000c800007844 */ /* 0x000fe20000000200 */
        /* <DEDUP_REMOVED lines=28> */
[----:B------:R-:W-:Y:S01]  /*11d20*/  BAR.SYNC.DEFER_BLOCKING 0x0 ;  /* 0x0000000000007b1d */ /* 0x000fe20000010000 */
[----:B------:R-:W-:-:S07]  /*11d30*/  ISETP.GE.AND P0, PT, R239, UR8, PT ;  /* 0x00000008ef007c0c */ /* 0x000fce000bf06270 */
[----:B0-----:R-:W0:Y:S08]  /*11d40*/  LDC R240, c[0x0][0x244] ;  /* 0x00009100fff07b82 */ /* 0x001e300000000800 */
[----:B------:R-:W1:Y:S01]  /*11d50*/  LDC R241, c[0x0][0x244] ;  /* 0x00009100fff17b82 */ /* 0x000e620000000800 */
[----:B------:R-:W-:Y:S07]  /*11d60*/  LDS.128 R164, [R236] ;  /* 0x00000000eca47984 */ /* 0x000fee0000000c00 */
[----:B------:R-:W-:Y:S06]  /*11d70*/  BAR.SYNC.DEFER_BLOCKING 0x0 ;  /* 0x0000000000007b1d */ /* 0x000fec0000010000 */
[----:B--2---:R-:W-:Y:S02]  /*11d80*/  STSM.16.M88.4 [R0], R168 ;  /* 0x000000a800007844 */ /* 0x004fe40000000200 */
[----:B------:R-:W-:Y:S06]  /*11d90*/  BAR.SYNC.DEFER_BLOCKING 0x0 ;  /* 0x0000000000007b1d */ /* 0x000fec0000010000 */
[----:B------:R-:W-:Y:S02]  /*11da0*/  LDS.128 R168, [R236] ;  /* 0x00000000eca87984 */ /* 0x000fe40000000c00 */
[----:B------:R-:W-:Y:S06]  /*11db0*/  BAR.SYNC.DEFER_BLOCKING 0x0 ;  /* 0x0000000000007b1d */ /* 0x000fec0000010000 */
[----:B----4-:R-:W-:Y:S02]  /*11dc0*/  STSM.16.M88.4 [R0], R172 ;  /* 0x000000ac00007844 */ /* 0x010fe40000000200 */
        /* <DEDUP_REMOVED lines=17> */
[----:B--2---:R-:W2:Y:S04]  /*11ee0*/  LDL.LU R248, [R1+0x2f0] ;  /* 0x0002f00001f87983 */ /* 0x004ea80000300800 */
[----:B------:R-:W2:Y:S04]  /*11ef0*/  LDL.LU R249, [R1+0x2f4] ;  /* 0x0002f40001f97983 */ /* 0x000ea80000300800 */
[----:B------:R-:W2:Y:S04]  /*11f00*/  LDL.LU R250, [R1+0x2f8] ;  /* 0x0002f80001fa7983 */ /* 0x000ea80000300800 */
[----:B------:R-:W2:Y:S04]  /*11f10*/  LDL.LU R251, [R1+0x2fc] ;  /* 0x0002fc0001fb7983 */ /* 0x000ea80000300800 */
        /* <DEDUP_REMOVED lines=12> */
[----:B------:R-:W-:Y:S01]  /*11fe0*/  LDS.128 R188, [R236] ;  /* 0x00000000ecbc7984 */ /* 0x000fe20000000c00 */
[----:B------:R-:W-:Y:S06]  /*11ff0*/  BAR.SYNC.DEFER_BLOCKING 0x0 ;  /* 0x0000000000007b1d */ /* 0x000fec0000010000 */
[----:B------:R-:W4:Y:S04]  /*12000*/  LDL.LU R216, [R1+0x510] ;  /* 0x0005100001d87983 */ /* 0x000f280000300800 */
[----:B------:R-:W4:Y:S04]  /*12010*/  LDL.LU R217, [R1+0x514] ;  /* 0x0005140001d97983 */ /* 0x000f280000300800 */
[----:B------:R-:W4:Y:S04]  /*12020*/  LDL.LU R218, [R1+0x518] ;  /* 0x0005180001da7983 */ /* 0x000f280000300800 */
[----:B------:R-:W4:Y:S04]  /*12030*/  LDL.LU R219, [R1+0x51c] ;  /* 0x00051c0001db7983 */ /* 0x000f280000300800 */
[----:B---3--:R-:W-:Y:S01]  /*12040*/  STSM.16.M88.4 [R0], R192 ;  /* 0x000000c000007844 */ /* 0x008fe20000000200 */
[----:B------:R-:W-:Y:S06]  /*12050*/  BAR.SYNC.DEFER_BLOCKING 0x0 ;  /* 0x0000000000007b1d */ /* 0x000fec0000010000 */
[----:B------:R-:W3:Y:S04]  /*12060*/  LDL.LU R220, [R1+0x520] ;  /* 0x0005200001dc7983 */ /* 0x000ee80000300800 */
[----:B------:R-:W3:Y:S04]  /*12070*/  LDL.LU R221, [R1+0x524] ;  /* 0x0005240001dd7983 */ /* 0x000ee80000300800 */
[----:B------:R-:W3:Y:S04]  /*12080*/  LDL.LU R222, [R1+0x528] ;  /* 0x0005280001de7983 */ /* 0x000ee80000300800 */
[----:B------:R-:W3:Y:S04]  /*12090*/  LDL.LU R223, [R1+0x52c] ;  /* 0x00052c0001df7983 */ /* 0x000ee80000300800 */
[----:B------:R-:W-:Y:S01]  /*120a0*/  LDS.128 R192, [R236] ;  /* 0x00000000ecc07984 */ /* 0x000fe20000000c00 */
[----:B------:R-:W-:Y:S06]  /*120b0*/  BAR.SYNC.DEFER_BLOCKING 0x0 ;  /* 0x0000000000007b1d */ /* 0x000fec0000010000 */
[----:B------:R-:W3:Y:S04]  /*120c0*/  LDL.LU R224, [R1+0x540] ;  /* 0x0005400001e07983 */ /* 0x000ee80000300800 */
[----:B------:R-:W3:Y:S04]  /*120d0*/  LDL.LU R225, [R1+0x544] ;  /* 0x0005440001e17983 */ /* 0x000ee80000300800 */
[----:B------:R-:W3:Y:S04]  /*120e0*/  LDL.LU R226, [R1+0x548] ;  /* 0x0005480001e27983 */ /* 0x000ee80000300800 */
[----:B------:R-:W3:Y:S04]  /*120f0*/  LDL.LU R227, [R1+0x54c] ;  /* 0x00054c0001e37983 */ /* 0x000ee80000300800 */
[----:B------:R-:W-:Y:S01]  /*12100*/  STSM.16.M88.4 [R0], R196 ;  /* 0x000000c400007844 */ /* 0x000fe20000000200 */
[----:B------:R-:W-:Y:S06]  /*12110*/  BAR.SYNC.DEFER_BLOCKING 0x0 ;  /* 0x0000000000007b1d */ /* 0x000fec0000010000 */
[----:B------:R-:W-:Y:S02]  /*12120*/  LDS.128 R196, [R236] ;  /* 0x00000000ecc47984 */ /* 0x000fe40000000c00 */
[----:B------:R-:W-:Y:S06]  /*12130*/  BAR.SYNC.DEFER_BLOCKING 0x0 ;  /* 0x0000000000007b1d */ /* 0x000fec0000010000 */
[----:B--2---:R2:W-:Y:S02]  /*12140*/  STSM.16.M88.4 [R0], R248 ;  /* 0x000000f800007844 */ /* 0x0045e40000000200 */
[----:B------:R-:W-:Y:S06]  /*12150*/  BAR.SYNC.DEFER_BLOCKING 0x0 ;  /* 0x0000000000007b1d */ /* 0x000fec0000010000 */
[----:B--2---:R-:W2:Y:S04]  /*12160*/  LDL.LU R248, [R1+0x550] ;  /* 0x0005500001f87983 */ /* 0x004ea80000300800 */
[----:B------:R-:W2:Y:S04]  /*12170*/  LDL.LU R249, [R1+0x554] ;  /* 0x0005540001f97983 */ /* 0x000ea80000300800 */
[----:B------:R-:W2:Y:S04]  /*12180*/  LDL.LU R250, [R1+0x558] ;  /* 0x0005580001fa7983 */ /* 0x000ea80000300800 */
[----:B------:R-:W-:Y:S01]  /*12190*/  LDS.128 R200, [R236] ;  /* 0x00000000ecc87984 */ /* 0x000fe20000000c00 */
[----:B------:R-:W-:Y:S06]  /*121a0*/  BAR.SYNC.DEFER_BLOCKING 0x0 ;  /* 0x0000000000007b1d */ /* 0x000fec0000010000 */
[----:B------:R-:W2:Y:S04]  /*121b0*/  LDL.LU R251, [R1+0x55c] ;  /* 0x00055c0001fb7983 */ /* 0x000ea80000300800 */
[----:B----4-:R-:W-:Y:S01]  /*121c0*/  STSM.16.M88.4 [R0], R204 ;  /* 0x000000cc00007844 */ /* 0x010fe20000000200 */
        /* <DEDUP_REMOVED lines=13> */
[----:B------:R-:W4:Y:S02]  /*122a0*/  LDS.128 R216, [R236] ;  /* 0x00000000ecd87984 */ /* 0x000f240000000c00 */
[----:B------:R-:W-:Y:S06]  /*122b0*/  BAR.SYNC.DEFER_BLOCKING 0x0 ;  /* 0x0000000000007b1d */ /* 0x000fec0000010000 */
[----:B----4-:R4:W-:Y:S04]  /*122c0*/  STL [R1+0xc0c], R219 ;  /* 0x000c0cdb01007387 */ /* 0x0109e80000100800 */
[----:B----4-:R-:W4:Y:S04]  /*122d0*/  LDL.LU R219, [R1+0x38] ;  /* 0x0000380001db7983 */ /* 0x010f280000300800 */
[----:B---3--:R-:W-:Y:S01]  /*122e0*/  STSM.16.M88.4 [R0], R220 ;  /* 0x000000dc00007844 */ /* 0x008fe20000000200 */
[----:B------:R-:W-:Y:S01]  /*122f0*/  BAR.SYNC.DEFER_BLOCKING 0x0 ;  /* 0x0000000000007b1d */ /* 0x000fe20000010000 */
[----:B------:R-:W-:-:S02]  /*12300*/  ISETP.LT.AND P0, PT, R238, UR29, !P0 ;  /* 0x0000001dee007c0c */ /* 0x000fc4000c701270 */
[----:B------:R-:W-:-:S03]  /*12310*/  PRMT R242, R252, 0x7632, R242 ;  /* 0x00007632fcf27816 */ /* 0x000fc600000000f2 */
[----:B----4-:R-:W3:Y:S02]  /*12320*/  LDS.128 R220, [R219] ;  /* 0x00000000dbdc7984 */ /* 0x010ee40000000c00 */
[----:B------:R-:W-:Y:S06]  /*12330*/  BAR.SYNC.DEFER_BLOCKING 0x0 ;  /* 0x0000000000007b1d */ /* 0x000fec0000010000 */
[----:B------:R-:W-:Y:S02]  /*12340*/  STSM.16.M88.4 [R0], R224 ;  /* 0x000000e000007844 */ /* 0x000fe40000000200 */
[----:B------:R-:W-:Y:S06]  /*12350*/  BAR.SYNC.DEFER_BLOCKING 0x0 ;  /* 0x0000000000007b1d */ /* 0x000fec0000010000 */
[----:B------:R-:W4:Y:S02]  /*12360*/  LDS.128 R224, [R219] ;  /* 0x00000000dbe07984 */ /* 0x000f240000000c00 */
[----:B------:R-:W-:Y:S06]  /*12370*/  BAR.SYNC.DEFER_BLOCKING 0x0 ;  /* 0x0000000000007b1d */ /* 0x000fec0000010000 */
[----:B---3--:R-:W-:Y:S04]  /*12380*/  STL [R1+0xc04], R223 ;  /* 0x000c04df01007387 */ /* 0x008fe80000100800 */
[----:B--2---:R2:W-:Y:S04]  /*12390*/  STSM.16.M88.4 [R0], R248 ;  /* 0x000000f800007844 */ /* 0x0045e80000000200 */
[----:B----4-:R3:W-:Y:S04]  /*123a0*/  STL [R1+0xc08], R227 ;  /* 0x000c08e301007387 */ /* 0x0107e80000100800 */
[----:B--2---:R-:W2:Y:S04]  /*123b0*/  LDL.LU R248, [R1+0x10] ;  /* 0x0000100001f87983 */ /* 0x004ea80000300800 */
[----:B------:R-:W4:Y:S04]  /*123c0*/  LDL.LU R249, [R1] ;  /* 0x0000000001f97983 */ /* 0x000f280000300800 */
[----:B---3--:R-:W3:Y:S01]  /*123d0*/  LDL.LU R227, [R1+0x534] ;  /* 0x0005340001e37983 */ /* 0x008ee20000300800 */
[----:B------:R-:W-:Y:S01]  /*123e0*/  IMAD R0, R239, UR4, RZ ;  /* 0x00000004ef007c24 */ /* 0x000fe2000f8e02ff */
[----:B------:R-:W-:-:S02]  /*123f0*/  ULDC.64 UR4, c[0x0][0x220] ;  /* 0x0000880000047ab9 */ /* 0x000fc40000000a00 */
[----:B------:R-:W2:Y:S01]  /*12400*/  LDL.LU R223, [R1+0x530] ;  /* 0x0005300001df7983 */ /* 0x000ea20000300800 */
[----:B------:R-:W-:Y:S01]  /*12410*/  BAR.SYNC.DEFER_BLOCKING 0x0 ;  /* 0x0000000000007b1d */ /* 0x000fe20000010000 */
[----:B------:R-:W-:-:S04]  /*12420*/  LEA R2, P2, R0, UR4, 0x1 ;  /* 0x0000000400027c11 */ /* 0x000fc8000f8408ff */
[----:B------:R-:W-:Y:S01]  /*12430*/  LEA.HI.X.SX32 R3, R0, UR5, 0x1, P2 ;  /* 0x0000000500037c11 */ /* 0x000fe200090f0eff */
[----:B------:R-:W-:Y:S02]  /*12440*/  ULDC UR4, c[0x0][0x248] ;  /* 0x0000920000047ab9 */ /* 0x000fe40000000800 */
[----:B------:R-:W-:Y:S01]  /*12450*/  IMAD R235, R238, UR4, RZ ;  /* 0x00000004eeeb7c24 */ /* 0x000fe2000f8e02ff */
[----:B------:R-:W-:-:S03]  /*12460*/  ULDC.64 UR4, c[0x0][0x228] ;  /* 0x00008a0000047ab9 */ /* 0x000fc60000000a00 */
[----:B------:R-:W-:-:S05]  /*12470*/  IMAD.WIDE R236, R235, 0x2, R2 ;  /* 0x00000002ebec7825 */ /* 0x000fca00078e0202 */
[----:B------:R0:W-:Y:S04]  /*12480*/  @P0 STG.E.U16 desc[UR6][R236.64], R252 ;  /* 0x000000fcec000986 */ /* 0x0001e8000c101506 */
[----:B0-----:R-:W4:Y:S01]  /*12490*/  LDL.LU R252, [R1+0xc44] ;  /* 0x000c440001fc7983 */ /* 0x001f220000300800 */
[----:B------:R-:W-:Y:S01]  /*124a0*/  IMAD R0, R240, 0x80, R0 ;  /* 0x00000080f0007824 */ /* 0x000fe200078e0200 */
[----:B------:R-:W-:Y:S01]  /*124b0*/  ISETP.GE.AND P0, PT, R238, UR9, PT ;  /* 0x00000009ee007c0c */ /* 0x000fe2000bf06270 */
[----:B------:R-:W-:-:S03]  /*124c0*/  ULDC.64 UR8, c[0x0][0x220] ;  /* 0x0000880000087ab9 */ /* 0x000fc60000000a00 */
[----:B------:R-:W-:-:S04]  /*124d0*/  LEA R236, P2, R0, UR8, 0x1 ;  /* 0x0000000800ec7c11 */ /* 0x000fc8000f8408ff */
[----:B------:R-:W-:Y:S01]  /*124e0*/  LEA.HI.X.SX32 R237, R0, UR9, 0x1, P2 ;  /* 0x0000000900ed7c11 */ /* 0x000fe200090f0eff */
[----:B-1----:R-:W-:Y:S01]  /*124f0*/  IMAD R0, R241, 0x80, R0 ;  /* 0x00000080f1007824 */ /* 0x002fe200078e0200 */
[----:B------:R-:W-:Y:S01]  /*12500*/  ULDC.64 UR8, c[0x0][0x228] ;  /* 0x00008a0000087ab9 */ /* 0x000fe20000000a00 */
[----:B------:R-:W-:Y:S01]  /*12510*/  IMAD.WIDE R240, R235, 0x2, R236 ;  /* 0x00000002ebf07825 */ /* 0x000fe200078e02ec */
[----:B---3--:R-:W-:Y:S01]  /*12520*/  ISETP.LT.AND P3, PT, R227, UR4, !P0 ;  /* 0x00000004e3007c0c */ /* 0x008fe2000c761270 */
[----:B------:R-:W-:-:S12]  /*12530*/  ULDC UR4, c[0x0][0x22c] ;  /* 0x00008b0000047ab9 */ /* 0x000fd80000000800 */
[----:B------:R0:W-:Y:S02]  /*12540*/  @P3 STG.E.U16 desc[UR6][R240.64], R242 ;  /* 0x000000f2f0003986 */ /* 0x0001e4000c101506 */
[----:B0-----:R-:W0:Y:S01]  /*12550*/  LDC R241, c[0x0][0x244] ;  /* 0x00009100fff17b82 */ /* 0x001e220000000800 */
[C---:B------:R-:W-:Y:S02]  /*12560*/  LEA R240, P2, R0.reuse, UR10, 0x1 ;  /* 0x0000000a00f07c11 */ /* 0x040fe4000f8408ff */
[----:B--2---:R-:W-:Y:S01]  /*12570*/  ISETP.LT.AND P3, PT, R223, UR8, !P0 ;  /* 0x00000008df007c0c */ /* 0x004fe2000c761270 */
[----:B------:R-:W-:Y:S01]  /*12580*/  ULDC UR8, c[0x0][0x228] ;  /* 0x00008a0000087ab9 */ /* 0x000fe20000000800 */
[----:B0-----:R-:W-:Y:S01]  /*12590*/  IMAD R244, R241, 0x80, R0 ;  /* 0x00000080f1f47824 */ /* 0x001fe200078e0200 */
[----:B------:R-:W-:Y:S01]  /*125a0*/  LEA.HI.X.SX32 R241, R0, UR11, 0x1, P2 ;  /* 0x0000000b00f17c11 */ /* 0x000fe200090f0eff */
[----:B------:R-:W-:Y:S02]  /*125b0*/  ULDC.64 UR10, c[0x0][0x228] ;  /* 0x00008a00000a7ab9 */ /* 0x000fe40000000a00 */
[----:B------:R-:W-:Y:S01]  /*125c0*/  IMAD.WIDE R242, R235, 0x2, R240 ;  /* 0x00000002ebf27825 */ /* 0x000fe200078e02f0 */
[----:B----4-:R-:W-:Y:S01]  /*125d0*/  ISETP.LT.AND P0, PT, R252, UR10, !P0 ;  /* 0x0000000afc007c0c */ /* 0x010fe2000c701270 */
[----:B------:R-:W-:-:S05]  /*125e0*/  ULDC UR10, c[0x0][0x228] ;  /* 0x00008a00000a7ab9 */ /* 0x000fca0000000800 */
[----:B------:R0:W-:Y:S01]  /*125f0*/  @P3 STG.E.U16 desc[UR6][R242.64], R248 ;  /* 0x000000f8f2003986 */ /* 0x0001e2000c101506 */
[----:B------:R-:W-:Y:S02]  /*12600*/  PRMT R0, R248, 0x7632, R0 ;  /* 0x00007632f8007816 */ /* 0x000fe40000000000 */
[----:B0-----:R-:W-:-:S04]  /*12610*/  LEA R242, P2, R244, UR12, 0x1 ;  /* 0x0000000cf4f27c11 */ /* 0x001fc8000f8408ff */
[----:B------:R-:W-:Y:S01]  /*12620*/  LEA.HI.X.SX32 R243, R244, UR13, 0x1, P2 ;  /* 0x0000000df4f37c11 */ /* 0x000fe200090f0eff */
[----:B------:R-:W-:Y:S02]  /*12630*/  ULDC.64 UR12, c[0x0][0x228] ;  /* 0x00008a00000c7ab9 */ /* 0x000fe40000000a00 */
[----:B------:R-:W-:-:S05]  /*12640*/  IMAD.WIDE R246, R235, 0x2, R242 ;  /* 0x00000002ebf67825 */ /* 0x000fca00078e02f2 */
[----:B------:R0:W-:Y:S02]  /*12650*/  @P0 STG.E.U16 desc[UR6][R246.64], R0 ;  /* 0x00000000f6000986 */ /* 0x0001e4000c101506 */
[----:B0-----:R-:W-:Y:S01]  /*12660*/  VIADD R0, R238, 0x1 ;  /* 0x00000001ee007836 */ /* 0x001fe20000000000 */
[----:B------:R-:W-:Y:S01]  /*12670*/  PRMT R234, R249, 0x7632, R234 ;  /* 0x00007632f9ea7816 */ /* 0x000fe200000000ea */
[----:B------:R-:W2:Y:S03]  /*12680*/  LDL.LU R247, [R1+0x24] ;  /* 0x0000240001f77983 */ /* 0x000ea60000300800 */
[----:B------:R-:W-:Y:S01]  /*12690*/  ISETP.GE.AND P0, PT, R0, UR4, PT ;  /* 0x0000000400007c0c */ /* 0x000fe2000bf06270 */
[----:B------:R-:W-:-:S03]  /*126a0*/  ULDC UR4, c[0x0][0x248] ;  /* 0x0000920000047ab9 */ /* 0x000fc60000000800 */
[----:B------:R-:W-:Y:S01]  /*126b0*/  ISETP.LT.AND P2, PT, R239, UR12, !P0 ;  /* 0x0000000cef007c0c */ /* 0x000fe2000c741270 */
[----:B------:R-:W-:Y:S01]  /*126c0*/  VIADD R0, R235, UR4 ;  /* 0x00000004eb007c36 */ /* 0x000fe20008000000 */
[----:B------:R-:W-:Y:S01]  /*126d0*/  ULDC UR4, c[0x0][0x22c] ;  /* 0x00008b0000047ab9 */ /* 0x000fe20000000800 */
[----:B------:R-:W-:Y:S02]  /*126e0*/  ULDC UR12, c[0x0][0x228] ;  /* 0x00008a00000c7ab9 */ /* 0x000fe40000000800 */
[----:B------:R-:W-:-:S08]  /*126f0*/  IMAD.WIDE R250, R0, 0x2, R2 ;  /* 0x0000000200fa7825 */ /* 0x000fd000078e0202 */
[----:B------:R0:W-:Y:S01]  /*12700*/  @P2 STG.E.U16 desc[UR6][R250.64], R249 ;  /* 0x000000f9fa002986 */ /* 0x0001e2000c101506 */
[----:B------:R-:W-:Y:S01]  /*12710*/  ISETP.LT.AND P2, PT, R227, UR20, !P0 ;  /* 0x00000014e3007c0c */ /* 0x000fe2000c741270 */
[----:B0-----:R-:W-:Y:S02]  /*12720*/  IMAD.WIDE R248, R0, 0x2, R236 ;  /* 0x0000000200f87825 */ /* 0x001fe400078e02ec */
[----:B------:R-:W3:Y:S04]  /*12730*/  LDL.LU R251, [R1+0xc40] ;  /* 0x000c400001fb7983 */ /* 0x000ee80000300800 */
[----:B------:R-:W4:Y:S06]  /*12740*/  LDL.LU R244, [R1+0x14] ;  /* 0x0000140001f47983 */ /* 0x000f2c0000300800 */
[----:B------:R0:W-:Y:S04]  /*12750*/  @P2 STG.E.U16 desc[UR6][R248.64], R234 ;  /* 0x000000eaf8002986 */ /* 0x0001e8000c101506 */
[----:B0-----:R-:W2:Y:S04]  /*12760*/  LDL.LU.64 R248, [R1+0xc38] ;  /* 0x000c380001f87983 */ /* 0x001ea80000300a00 */
[----:B------:R-:W4:Y:S01]  /*12770*/  LDL.LU R250, [R1+0x4] ;  /* 0x0000040001fa7983 */ /* 0x000f220000300800 */
[----:B------:R-:W-:-:S02]  /*12780*/  ISETP.LT.AND P2, PT, R223, UR18, !P0 ;  /* 0x00000012df007c0c */ /* 0x000fc4000c741270 */
[----:B------:R-:W-:Y:S01]  /*12790*/  ISETP.LT.AND P0, PT, R252, UR16, !P0 ;  /* 0x00000010fc007c0c */ /* 0x000fe2000c701270 */
[----:B------:R-:W-:-:S10]  /*127a0*/  IMAD.WIDE R234, R0, 0x2, R240 ;  /* 0x0000000200ea7825 */ /* 0x000fd400078e02f0 */
[----:B--2---:R0:W-:Y:S02]  /*127b0*/  @P2 STG.E.U16 desc[UR6][R234.64], R248 ;  /* 0x000000f8ea002986 */ /* 0x0041e4000c101506 */
[----:B0-----:R-:W-:Y:S01]  /*127c0*/  PRMT R248, R248, 0x7632, R248 ;  /* 0x00007632f8f87816 */ /* 0x001fe200000000f8 */
[----:B------:R-:W-:-:S05]  /*127d0*/  IMAD.WIDE R234, R0, 0x2, R242 ;  /* 0x0000000200ea7825 */ /* 0x000fca00078e02f2 */
[----:B------:R0:W-:Y:S02]  /*127e0*/  @P0 STG.E.U16 desc[UR6][R234.64], R248 ;  /* 0x000000f8ea000986 */ /* 0x0001e4000c101506 */
[----:B0-----:R-:W-:-:S05]  /*127f0*/  VIADD R248, R238, 0x2 ;  /* 0x00000002eef87836 */ /* 0x001fca0000000000 */
[----:B------:R-:W-:Y:S01]  /*12800*/  ISETP.GE.AND P0, PT, R248, UR4, PT ;  /* 0x00000004f8007c0c */ /* 0x000fe2000bf06270 */
[----:B------:R-:W-:-:S03]  /*12810*/  ULDC UR4, c[0x0][0x248] ;  /* 0x0000920000047ab9 */ /* 0x000fc60000000800 */
[----:B------:R-:W-:Y:S01]  /*12820*/  ISETP.LT.AND P2, PT, R239, UR14, !P0 ;  /* 0x0000000eef007c0c */ /* 0x000fe2000c741270 */
[----:B------:R-:W-:Y:S01]  /*12830*/  VIADD R0, R0, UR4 ;  /* 0x0000000400007c36 */ /* 0x000fe20008000000 */
[----:B------:R-:W-:Y:S01]  /*12840*/  ISETP.LT.AND P3, PT, R227, UR24, !P0 ;  /* 0x00000018e3007c0c */ /* 0x000fe2000c761270 */
[----:B------:R-:W-:Y:S01]  /*12850*/  ULDC UR4, c[0x0][0x22c] ;  /* 0x00008b0000047ab9 */ /* 0x000fe20000000800 */
[----:B------:R-:W-:Y:S01]  /*12860*/  PRMT R248, R247, 0x7632, R248 ;  /* 0x00007632f7f87816 */ /* 0x000fe200000000f8 */
[----:B------:R-:W-:Y:S01]  /*12870*/  IMAD.WIDE R234, R0, 0x2, R2 ;  /* 0x0000000200ea7825 */ /* 0x000fe200078e0202 */
[----:B---3--:R-:W-:Y:S01]  /*12880*/  PRMT R251, R249, 0x7632, R251 ;  /* 0x00007632f9fb7816 */ /* 0x008fe200000000fb */
[----:B------:R-:W-:-:S06]  /*12890*/  ULDC UR14, c[0x0][0x228] ;  /* 0x00008a00000e7ab9 */ /* 0x000fcc0000000800 */
[----:B------:R0:W-:Y:S01]  /*128a0*/  @P2 STG.E.U16 desc[UR6][R234.64], R247 ;  /* 0x000000f7ea002986 */ /* 0x0001e2000c101506 */
[----:B------:R-:W-:Y:S02]  /*128b0*/  ISETP.LT.AND P2, PT, R223, UR22, !P0 ;  /* 0x00000016df007c0c */ /* 0x000fe4000c741270 */
[----:B------:R-:W-:Y:S01]  /*128c0*/  ISETP.LT.AND P0, PT, R252, UR26, !P0 ;  /* 0x0000001afc007c0c */ /* 0x000fe2000c701270 */
[C---:B0-----:R-:W-:Y:S01]  /*128d0*/  IMAD.WIDE R246, R0.reuse, 0x2, R236 ;  /* 0x0000000200f67825 */ /* 0x041fe200078e02ec */
[----:B------:R-:W2:Y:S04]  /*128e0*/  LDL.LU.64 R234, [R1+0xc30] ;  /* 0x000c300001ea7983 */ /* 0x000ea80000300a00 */
[----:B------:R0:W-:Y:S02]  /*128f0*/  @P3 STG.E.U16 desc[UR6][R246.64], R248 ;  /* 0x000000f8f6003986 */ /* 0x0001e4000c101506 */
[----:B0-----:R-:W-:Y:S01]  /*12900*/  IMAD.WIDE R246, R0, 0x2, R240 ;  /* 0x0000000200f67825 */ /* 0x001fe200078e02f0 */
[----:B----4-:R-:W-:-:S04]  /*12910*/  PRMT R248, R244, 0x7632, R248 ;  /* 0x00007632f4f87816 */ /* 0x010fc800000000f8 */
[----:B------:R0:W-:Y:S02]  /*12920*/  @P2 STG.E.U16 desc[UR6][R246.64], R244 ;  /* 0x000000f4f6002986 */ /* 0x0001e4000c101506 */
[----:B0-----:R-:W-:Y:S02]  /*12930*/  IMAD.WIDE R246, R0, 0x2, R242 ;  /* 0x0000000200f67825 */ /* 0x001fe400078e02f2 */
[----:B------:R-:W3:Y:S04]  /*12940*/  LDL.LU R244, [R1+0x28] ;  /* 0x0000280001f47983 */ /* 0x000ee80000300800 */
[----:B------:R0:W-:Y:S02]  /*12950*/  @P0 STG.E.U16 desc[UR6][R246.64], R248 ;  /* 0x000000f8f6000986 */ /* 0x0001e4000c101506 */
[----:B0-----:R-:W-:-:S05]  /*12960*/  VIADD R248, R238, 0x3 ;  /* 0x00000003eef87836 */ /* 0x001fca0000000000 */
[----:B------:R-:W-:Y:S01]  /*12970*/  ISETP.GE.AND P0, PT, R248, UR4, PT ;  /* 0x00000004f8007c0c */ /* 0x000fe2000bf06270 */
[----:B------:R-:W-:-:S03]  /*12980*/  ULDC UR4, c[0x0][0x248] ;  /* 0x0000920000047ab9 */ /* 0x000fc60000000800 */
[----:B------:R-:W-:Y:S01]  /*12990*/  ISETP.LT.AND P2, PT, R239, UR28, !P0 ;  /* 0x0000001cef007c0c */ /* 0x000fe2000c741270 */
[----:B------:R-:W-:Y:S01]  /*129a0*/  VIADD R0, R0, UR4 ;  /* 0x0000000400007c36 */ /* 0x000fe20008000000 */
[----:B------:R-:W-:Y:S02]  /*129b0*/  ULDC UR4, c[0x0][0x228] ;  /* 0x00008a0000047ab9 */ /* 0x000fe40000000800 */
[----:B------:R-:W-:Y:S01]  /*129c0*/  ISETP.LT.AND P3, PT, R227, UR4, !P0 ;  /* 0x00000004e3007c0c */ /* 0x000fe2000c761270 */
[----:B------:R-:W-:Y:S01]  /*129d0*/  IMAD.WIDE R246, R0, 0x2, R2 ;  /* 0x0000000200f67825 */ /* 0x000fe200078e0202 */
[----:B------:R-:W-:Y:S01]  /*129e0*/  ULDC UR4, c[0x0][0x228] ;  /* 0x00008a0000047ab9 */ /* 0x000fe20000000800 */
[----:B------:R-:W-:-:S06]  /*129f0*/  PRMT R248, R250, 0x7632, R248 ;  /* 0x00007632faf87816 */ /* 0x000fcc00000000f8 */
[----:B------:R0:W-:Y:S01]  /*12a00*/  @P2 STG.E.U16 desc[UR6][R246.64], R250 ;  /* 0x000000faf6002986 */ /* 0x0001e2000c101506 */
[----:B------:R-:W-:Y:S01]  /*12a10*/  ISETP.LT.AND P2, PT, R223, UR4, !P0 ;  /* 0x00000004df007c0c */ /* 0x000fe2000c741270 */
[----:B------:R-:W-:Y:S01]  /*12a20*/  ULDC UR4, c[0x0][0x228] ;  /* 0x00008a0000047ab9 */ /* 0x000fe20000000800 */
[C---:B0-----:R-:W-:Y:S01]  /*12a30*/  IMAD.WIDE R246, R0.reuse, 0x2, R236 ;  /* 0x0000000200f67825 */ /* 0x041fe200078e02ec */
[----:B------:R-:W4:Y:S04]  /*12a40*/  LDL.LU R250, [R1+0x18] ;  /* 0x0000180001fa7983 */ /* 0x000f280000300800 */
[----:B------:R0:W-:Y:S02]  /*12a50*/  @P3 STG.E.U16 desc[UR6][R246.64], R248 ;  /* 0x000000f8f6003986 */ /* 0x0001e4000c101506 */
[----:B0-----:R-:W-:-:S05]  /*12a60*/  IMAD.WIDE R246, R0, 0x2, R240 ;  /* 0x0000000200f67825 */ /* 0x001fca00078e02f0 */
[----:B------:R0:W-:Y:S04]  /*12a70*/  @P2 STG.E.U16 desc[UR6][R246.64], R249 ;  /* 0x000000f9f6002986 */ /* 0x0001e8000c101506 */
[----:B0-----:R-:W2:Y:S01]  /*12a80*/  LDL.LU.64 R246, [R1+0xc28] ;  /* 0x000c280001f67983 */ /* 0x001ea20000300a00 */
[----:B------:R-:W-:Y:S01]  /*12a90*/  ISETP.LT.AND P0, PT, R252, UR4, !P0 ;  /* 0x00000004fc007c0c */ /* 0x000fe2000c701270 */
[----:B------:R-:W-:Y:S01]  /*12aa0*/  IMAD.WIDE R248, R0, 0x2, R242 ;  /* 0x0000000200f87825 */ /* 0x000fe200078e02f2 */
[----:B------:R-:W-:-:S11]  /*12ab0*/  ULDC UR4, c[0x0][0x22c] ;  /* 0x00008b0000047ab9 */ /* 0x000fd60000000800 */
[----:B------:R0:W-:Y:S04]  /*12ac0*/  @P0 STG.E.U16 desc[UR6][R248.64], R251 ;  /* 0x000000fbf8000986 */ /* 0x0001e8000c101506 */
[----:B0-----:R-:W2:Y:S01]  /*12ad0*/  LDL.LU R251, [R1+0x8] ;  /* 0x0000080001fb7983 */ /* 0x001ea20000300800 */
[----:B------:R-:W-:-:S05]  /*12ae0*/  VIADD R248, R238, 0x4 ;  /* 0x00000004eef87836 */ /* 0x000fca0000000000 */
[----:B------:R-:W-:Y:S01]  /*12af0*/  ISETP.GE.AND P0, PT, R248, UR4, PT ;  /* 0x00000004f8007c0c */ /* 0x000fe2000bf06270 */
[----:B------:R-:W-:-:S03]  /*12b00*/  ULDC UR4, c[0x0][0x228] ;  /* 0x00008a0000047ab9 */ /* 0x000fc60000000800 */
[----:B------:R-:W-:Y:S01]  /*12b10*/  ISETP.LT.AND P2, PT, R239, UR4, !P0 ;  /* 0x00000004ef007c0c */ /* 0x000fe2000c741270 */
[----:B------:R-:W-:Y:S02]  /*12b20*/  ULDC UR4, c[0x0][0x248] ;  /* 0x0000920000047ab9 */ /* 0x000fe40000000800 */
[----:B------:R-:W-:Y:S01]  /*12b30*/  VIADD R0, R0, UR4 ;  /* 0x0000000400007c36 */ /* 0x000fe20008000000 */
[----:B------:R-:W-:Y:S02]  /*12b40*/  ULDC UR4, c[0x0][0x228] ;  /* 0x00008a0000047ab9 */ /* 0x000fe40000000800 */
[----:B------:R-:W-:Y:S01]  /*12b50*/  ISETP.LT.AND P3, PT, R227, UR4, !P0 ;  /* 0x00000004e3007c0c */ /* 0x000fe2000c761270 */
[----:B------:R-:W-:Y:S01]  /*12b60*/  IMAD.WIDE R248, R0, 0x2, R2 ;  /* 0x0000000200f87825 */ /* 0x000fe200078e0202 */
[----:B------:R-:W-:-:S05]  /*12b70*/  ULDC UR4, c[0x0][0x228] ;  /* 0x00008a0000047ab9 */ /* 0x000fca0000000800 */
[----:B---3--:R0:W-:Y:S01]  /*12b80*/  @P2 STG.E.U16 desc[UR6][R248.64], R244 ;  /* 0x000000f4f8002986 */ /* 0x0081e2000c101506 */
[----:B------:R-:W-:Y:S01]  /*12b90*/  ISETP.LT.AND P2, PT, R223, UR4, !P0 ;  /* 0x00000004df007c0c */ /* 0x000fe2000c741270 */
[----:B------:R-:W-:Y:S01]  /*12ba0*/  ULDC UR4, c[0x0][0x228] ;  /* 0x00008a0000047ab9 */ /* 0x000fe20000000800 */
[----:B------:R-:W-:Y:S01]  /*12bb0*/  PRMT R245, R244, 0x7632, R245 ;  /* 0x00007632f4f57816 */ /* 0x000fe200000000f5 */
[C---:B0-----:R-:W-:Y:S01]  /*12bc0*/  IMAD.WIDE R248, R0.reuse, 0x2, R236 ;  /* 0x0000000200f87825 */ /* 0x041fe200078e02ec */
[----:B------:R-:W3:Y:S04]  /*12bd0*/  LDL.LU R244, [R1+0xc24] ;  /* 0x000c240001f47983 */ /* 0x000ee80000300800 */
[----:B------:R0:W-:Y:S02]  /*12be0*/  @P3 STG.E.U16 desc[UR6][R248.64], R245 ;  /* 0x000000f5f8003986 */ /* 0x0001e4000c101506 */
[----:B0-----:R-:W-:-:S02]  /*12bf0*/  IMAD.WIDE R248, R0, 0x2, R240 ;  /* 0x0000000200f87825 */ /* 0x001fc400078e02f0 */
[----:B------:R-:W3:Y:S01]  /*12c00*/  LDL.LU R245, [R1+0xc20] ;  /* 0x000c200001f57983 */ /* 0x000ee20000300800 */
[----:B------:R-:W-:Y:S01]  /*12c10*/  ISETP.LT.AND P0, PT, R252, UR4, !P0 ;  /* 0x00000004fc007c0c */ /* 0x000fe2000c701270 */
[----:B------:R-:W-:Y:S02]  /*12c20*/  ULDC UR4, c[0x0][0x22c] ;  /* 0x00008b0000047ab9 */ /* 0x000fe40000000800 */
[----:B----4-:R0:W-:Y:S02]  /*12c30*/  @P2 STG.E.U16 desc[UR6][R248.64], R250 ;  /* 0x000000faf8002986 */ /* 0x0101e4000c101506 */
[----:B0-----:R-:W-:Y:S01]  /*12c40*/  IMAD.WIDE R248, R0, 0x2, R242 ;  /* 0x0000000200f87825 */ /* 0x001fe200078e02f2 */
[----:B--2---:R-:W-:Y:S02]  /*12c50*/  PRMT R246, R250, 0x7632, R246 ;  /* 0x00007632faf67816 */ /* 0x004fe400000000f6 */
[----:B------:R-:W2:Y:S05]  /*12c60*/  LDL.LU R250, [R1+0xc1c] ;  /* 0x000c1c0001fa7983 */ /* 0x000eaa0000300800 */
[----:B------:R0:W-:Y:S02]  /*12c70*/  @P0 STG.E.U16 desc[UR6][R248.64], R246 ;  /* 0x000000f6f8000986 */ /* 0x0001e4000c101506 */
[----:B0-----:R-:W-:-:S02]  /*12c80*/  VIADD R248, R238, 0x5 ;  /* 0x00000005eef87836 */ /* 0x001fc40000000000 */
[----:B------:R-:W4:Y:S03]  /*12c90*/  LDL.LU R246, [R1+0x2c] ;  /* 0x00002c0001f67983 */ /* 0x000f260000300800 */
[----:B------:R-:W-:Y:S01]  /*12ca0*/  ISETP.GE.AND P0, PT, R248, UR4, PT ;  /* 0x00000004f8007c0c */ /* 0x000fe2000bf06270 */
[----:B------:R-:W-:-:S03]  /*12cb0*/  ULDC UR4, c[0x0][0x228] ;  /* 0x00008a0000047ab9 */ /* 0x000fc60000000800 */
[----:B------:R-:W-:Y:S01]  /*12cc0*/  ISETP.LT.AND P2, PT, R239, UR4, !P0 ;  /* 0x00000004ef007c0c */ /* 0x000fe2000c741270 */
[----:B------:R-:W-:Y:S02]  /*12cd0*/  ULDC UR4, c[0x0][0x248] ;  /* 0x0000920000047ab9 */ /* 0x000fe40000000800 */
[----:B------:R-:W-:Y:S01]  /*12ce0*/  VIADD R0, R0, UR4 ;  /* 0x0000000400007c36 */ /* 0x000fe20008000000 */
[----:B------:R-:W-:Y:S01]  /*12cf0*/  PRMT R247, R251, 0x7632, R247 ;  /* 0x00007632fbf77816 */ /* 0x000fe200000000f7 */
[----:B------:R-:W-:Y:S02]  /*12d00*/  ULDC UR4, c[0x0][0x228] ;  /* 0x00008a0000047ab9 */ /* 0x000fe40000000800 */
[----:B------:R-:W-:-:S06]  /*12d10*/  IMAD.WIDE R248, R0, 0x2, R2 ;  /* 0x0000000200f87825 */ /* 0x000fcc00078e0202 */
[----:B------:R0:W-:Y:S04]  /*12d20*/  @P2 STG.E.U16 desc[UR6][R248.64], R251 ;  /* 0x000000fbf8002986 */ /* 0x0001e8000c101506 */
[----:B0-----:R-:W3:Y:S01]  /*12d30*/  LDL.LU R251, [R1+0x1c] ;  /* 0x00001c0001fb7983 */ /* 0x001ee20000300800 */
[----:B------:R-:W-:Y:S01]  /*12d40*/  ISETP.LT.AND P3, PT, R227, UR4, !P0 ;  /* 0x00000004e3007c0c */ /* 0x000fe2000c761270 */
[----:B------:R-:W-:Y:S01]  /*12d50*/  IMAD.WIDE R248, R0, 0x2, R236 ;  /* 0x0000000200f87825 */ /* 0x000fe200078e02ec */
[----:B------:R-:W-:-:S11]  /*12d60*/  ULDC UR4, c[0x0][0x228] ;  /* 0x00008a0000047ab9 */ /* 0x000fd60000000800 */
[----:B------:R0:W-:Y:S04]  /*12d70*/  @P3 STG.E.U16 desc[UR6][R248.64], R247 ;  /* 0x000000f7f8003986 */ /* 0x0001e8000c101506 */
[----:B0-----:R-:W3:Y:S01]  /*12d80*/  LDL.LU R247, [R1+0xc] ;  /* 0x00000c0001f77983 */ /* 0x001ee20000300800 */
[----:B------:R-:W-:Y:S01]  /*12d90*/  ISETP.LT.AND P2, PT, R223, UR4, !P0 ;  /* 0x00000004df007c0c */ /* 0x000fe2000c741270 */
[----:B------:R-:W-:Y:S02]  /*12da0*/  ULDC UR4, c[0x0][0x228] ;  /* 0x00008a0000047ab9 */ /* 0x000fe40000000800 */
[----:B------:R-:W-:Y:S01]  /*12db0*/  ISETP.LT.AND P0, PT, R252, UR4, !P0 ;  /* 0x00000004fc007c0c */ /* 0x000fe2000c701270 */
[----:B------:R-:W-:Y:S01]  /*12dc0*/  IMAD.WIDE R248, R0, 0x2, R240 ;  /* 0x0000000200f87825 */ /* 0x000fe200078e02f0 */
[----:B------:R-:W-:-:S08]  /*12dd0*/  ULDC UR4, c[0x0][0x22c] ;  /* 0x00008b0000047ab9 */ /* 0x000fd00000000800 */
        /* <DEDUP_REMOVED lines=13> */
[----:B------:R-:W-:Y:S01]  /*12eb0*/  ULDC UR4, c[0x0][0x228] ;  /* 0x00008a0000047ab9 */ /* 0x000fe20000000800 */
[----:B----4-:R-:W-:-:S04]  /*12ec0*/  PRMT R250, R246, 0x7632, R250 ;  /* 0x00007632f6fa7816 */ /* 0x010fc800000000fa */
[----:B------:R0:W-:Y:S01]  /*12ed0*/  @P2 STG.E.U16 desc[UR6][R248.64], R246 ;  /* 0x000000f6f8002986 */ /* 0x0001e2000c101506 */
[----:B------:R-:W-:Y:S01]  /*12ee0*/  ISETP.LT.AND P2, PT, R223, UR4, !P0 ;  /* 0x00000004df007c0c */ /* 0x000fe2000c741270 */
[----:B------:R-:W-:Y:S01]  /*12ef0*/  ULDC UR4, c[0x0][0x228] ;  /* 0x00008a0000047ab9 */ /* 0x000fe20000000800 */
[C---:B0-----:R-:W-:Y:S01]  /*12f00*/  IMAD.WIDE R248, R0.reuse, 0x2, R236 ;  /* 0x0000000200f87825 */ /* 0x041fe200078e02ec */
[----:B------:R-:W2:Y:S04]  /*12f10*/  LDL.LU R246, [R1+0xc18] ;  /* 0x000c180001f67983 */ /* 0x000ea80000300800 */
[----:B------:R0:W-:Y:S02]  /*12f20*/  @P3 STG.E.U16 desc[UR6][R248.64], R250 ;  /* 0x000000faf8003986 */ /* 0x0001e4000c101506 */
[----:B0-----:R-:W-:Y:S01]  /*12f30*/  IMAD.WIDE R248, R0, 0x2, R240 ;  /* 0x0000000200f87825 */ /* 0x001fe200078e02f0 */
[----:B---3--:R-:W-:-:S04]  /*12f40*/  PRMT R250, R251, 0x7632, R250 ;  /* 0x00007632fbfa7816 */ /* 0x008fc800000000fa */
[----:B------:R0:W-:Y:S04]  /*12f50*/  @P2 STG.E.U16 desc[UR6][R248.64], R251 ;  /* 0x000000fbf8002986 */ /* 0x0001e8000c101506 */
[----:B0-----:R-:W3:Y:S01]  /*12f60*/  LDL.LU R251, [R1+0xc14] ;  /* 0x000c140001fb7983 */ /* 0x001ee20000300800 */
[----:B------:R-:W-:Y:S01]  /*12f70*/  ISETP.LT.AND P0, PT, R252, UR4, !P0 ;  /* 0x00000004fc007c0c */ /* 0x000fe2000c701270 */
[----:B------:R-:W-:Y:S01]  /*12f80*/  IMAD.WIDE R248, R0, 0x2, R242 ;  /* 0x0000000200f87825 */ /* 0x000fe200078e02f2 */
[----:B------:R-:W-:-:S11]  /*12f90*/  ULDC UR4, c[0x0][0x22c] ;  /* 0x00008b0000047ab9 */ /* 0x000fd60000000800 */
[----:B------:R0:W-:Y:S02]  /*12fa0*/  @P0 STG.E.U16 desc[UR6][R248.64], R250 ;  /* 0x000000faf8000986 */ /* 0x0001e4000c101506 */
[----:B0-----:R-:W-:-:S05]  /*12fb0*/  VIADD R248, R238, 0x7 ;  /* 0x00000007eef87836 */ /* 0x001fca0000000000 */
        /* <DEDUP_REMOVED lines=9> */
[----:B0-----:R-:W4:Y:S01]  /*13050*/  LDL.LU R247, [R1+0xc10] ;  /* 0x000c100001f77983 */ /* 0x001f220000300800 */
[----:B------:R-:W-:Y:S01]  /*13060*/  ISETP.LT.AND P3, PT, R227, UR4, !P0 ;  /* 0x00000004e3007c0c */ /* 0x000fe2000c761270 */
[----:B------:R-:W-:Y:S02]  /*13070*/  ULDC UR4, c[0x0][0x228] ;  /* 0x00008a0000047ab9 */ /* 0x000fe40000000800 */
[----:B------:R-:W-:Y:S01]  /*13080*/  ISETP.LT.AND P2, PT, R223, UR4, !P0 ;  /* 0x00000004df007c0c */ /* 0x000fe2000c741270 */
[----:B------:R-:W-:Y:S01]  /*13090*/  IMAD.WIDE R248, R0, 0x2, R236 ;  /* 0x0000000200f87825 */ /* 0x000fe200078e02ec */
[----:B------:R-:W-:-:S02]  /*130a0*/  ULDC UR4, c[0x0][0x228] ;  /* 0x00008a0000047ab9 */ /* 0x000fc40000000800 */
[----:B------:R-:W-:Y:S01]  /*130b0*/  ISETP.LT.AND P0, PT, R252, UR4, !P0 ;  /* 0x00000004fc007c0c */ /* 0x000fe2000c701270 */
[----:B------:R-:W-:-:S05]  /*130c0*/  ULDC UR4, c[0x0][0x22c] ;  /* 0x00008b0000047ab9 */ /* 0x000fca0000000800 */
[----:B------:R0:W-:Y:S02]  /*130d0*/  @P3 STG.E.U16 desc[UR6][R248.64], R250 ;  /* 0x000000faf8003986 */ /* 0x0001e4000c101506 */
[----:B0-----:R-:W-:-:S04]  /*130e0*/  IMAD.WIDE R248, R0, 0x2, R240 ;  /* 0x0000000200f87825 */ /* 0x001fc800078e02f0 */
[----:B------:R-:W-:Y:S01]  /*130f0*/  VIADD R250, R238, 0x8 ;  /* 0x00000008eefa7836 */ /* 0x000fe20000000000 */
[----:B---3--:R0:W-:Y:S02]  /*13100*/  @P2 STG.E.U16 desc[UR6][R248.64], R251 ;  /* 0x000000fbf8002986 */ /* 0x0081e4000c101506 */
[----:B0-----:R-:W-:Y:S01]  /*13110*/  PRMT R251, R251, 0x7632, R251 ;  /* 0x00007632fbfb7816 */ /* 0x001fe200000000fb */
[----:B------:R-:W-:-:S05]  /*13120*/  IMAD.WIDE R248, R0, 0x2, R242 ;  /* 0x0000000200f87825 */ /* 0x000fca00078e02f2 */
[----:B------:R0:W-:Y:S01]  /*13130*/  @P0 STG.E.U16 desc[UR6][R248.64], R251 ;  /* 0x000000fbf8000986 */ /* 0x0001e2000c101506 */
[----:B------:R-:W-:Y:S01]  /*13140*/  ISETP.GE.AND P0, PT, R250, UR4, PT ;  /* 0x00000004fa007c0c */ /* 0x000fe2000bf06270 */
[----:B------:R-:W-:-:S03]  /*13150*/  ULDC UR4, c[0x0][0x228] ;  /* 0x00008a0000047ab9 */ /* 0x000fc60000000800 */
[----:B------:R-:W-:Y:S01]  /*13160*/  ISETP.LT.AND P2, PT, R239, UR4, !P0 ;  /* 0x00000004ef007c0c */ /* 0x000fe2000c741270 */
[----:B------:R-:W-:Y:S02]  /*13170*/  ULDC UR4, c[0x0][0x248] ;  /* 0x0000920000047ab9 */ /* 0x000fe40000000800 */
[----:B------:R-:W-:Y:S01]  /*13180*/  VIADD R0, R0, UR4 ;  /* 0x0000000400007c36 */ /* 0x000fe20008000000 */
[----:B------:R-:W-:Y:S02]  /*13190*/  ULDC UR4, c[0x0][0x228] ;  /* 0x00008a0000047ab9 */ /* 0x000fe40000000800 */
[----:B------:R-:W-:Y:S01]  /*131a0*/  ISETP.LT.AND P3, PT, R227, UR4, !P0 ;  /* 0x00000004e3007c0c */ /* 0x000fe2000c761270 */
[----:B0-----:R-:W-:Y:S01]  /*131b0*/  IMAD.WIDE R248, R0, 0x2, R2 ;  /* 0x0000000200f87825 */ /* 0x001fe200078e0202 */
[----:B------:R-:W-:-:S05]  /*131c0*/  ULDC UR4, c[0x0][0x228] ;  /* 0x00008a0000047ab9 */ /* 0x000fca0000000800 */
[----:B------:R0:W-:Y:S01]  /*131d0*/  @P2 STG.E.U16 desc[UR6][R248.64], R244 ;  /* 0x000000f4f8002986 */ /* 0x0001e2000c101506 */
[----:B------:R-:W-:Y:S01]  /*131e0*/  ISETP.LT.AND P2, PT, R223, UR4, !P0 ;  /* 0x00000004df007c0c */ /* 0x000fe2000c741270 */
[----:B------:R-:W-:Y:S02]  /*131f0*/  ULDC UR4, c[0x0][0x228] ;  /* 0x00008a0000047ab9 */ /* 0x000fe40000000800 */
[----:B------:R-:W-:Y:S01]  /*13200*/  ISETP.LT.AND P0, PT, R252, UR4, !P0 ;  /* 0x00000004fc007c0c */ /* 0x000fe2000c701270 */
[----:B------:R-:W-:Y:S01]  /*13210*/  VIADD R250, R238, 0x9 ;  /* 0x00000009eefa7836 */ /* 0x000fe20000000000 */
[----:B------:R-:W-:Y:S01]  /*13220*/  ULDC UR4, c[0x0][0x22c] ;  /* 0x00008b0000047ab9 */ /* 0x000fe20000000800 */
[----:B0-----:R-:W-:Y:S01]  /*13230*/  PRMT R244, R244, 0x7632, R244 ;  /* 0x00007632f4f47816 */ /* 0x001fe200000000f4 */
[----:B------:R-:W-:-:S05]  /*13240*/  IMAD.WIDE R248, R0, 0x2, R236 ;  /* 0x0000000200f87825 */ /* 0x000fca00078e02ec */
[----:B------:R0:W-:Y:S02]  /*13250*/  @P3 STG.E.U16 desc[UR6][R248.64], R244 ;  /* 0x000000f4f8003986 */ /* 0x0001e4000c101506 */
[----:B0-----:R-:W-:-:S05]  /*13260*/  IMAD.WIDE R248, R0, 0x2, R240 ;  /* 0x0000000200f87825 */ /* 0x001fca00078e02f0 */
[----:B------:R0:W-:Y:S02]  /*13270*/  @P2 STG.E.U16 desc[UR6][R248.64], R232 ;  /* 0x000000e8f8002986 */ /* 0x0001e4000c101506 */
        /* <DEDUP_REMOVED lines=11> */
[----:B------:R-:W-:Y:S01]  /*13330*/  ULDC UR4, c[0x0][0x228] ;  /* 0x00008a0000047ab9 */ /* 0x000fe20000000800 */
[----:B------:R-:W-:-:S04]  /*13340*/  PRMT R232, R228, 0x7632, R232 ;  /* 0x00007632e4e87816 */ /* 0x000fc800000000e8 */
[----:B------:R0:W-:Y:S01]  /*13350*/  @P2 STG.E.U16 desc[UR6][R248.64], R228 ;  /* 0x000000e4f8002986 */ /* 0x0001e2000c101506 */
[----:B------:R-:W-:Y:S01]  /*13360*/  ISETP.LT.AND P2, PT, R223, UR4, !P0 ;  /* 0x00000004df007c0c */ /* 0x000fe2000c741270 */
[----:B------:R-:W-:Y:S02]  /*13370*/  ULDC UR4, c[0x0][0x228] ;  /* 0x00008a0000047ab9 */ /* 0x000fe40000000800 */
[----:B------:R-:W-:Y:S01]  /*13380*/  ISETP.LT.AND P0, PT, R252, UR4, !P0 ;  /* 0x00000004fc007c0c */ /* 0x000fe2000c701270 */
[----:B------:R-:W-:Y:S01]  /*13390*/  ULDC UR4, c[0x0][0x22c] ;  /* 0x00008b0000047ab9 */ /* 0x000fe20000000800 */
[----:B0-----:R-:W-:-:S05]  /*133a0*/  IMAD.WIDE R248, R0, 0x2, R236 ;  /* 0x0000000200f87825 */ /* 0x001fca00078e02ec */
[----:B------:R0:W-:Y:S01]  /*133b0*/  @P3 STG.E.U16 desc[UR6][R248.64], R232 ;  /* 0x000000e8f8003986 */ /* 0x0001e2000c101506 */
[----:B------:R-:W-:Y:S01]  /*133c0*/  PRMT R244, R88, 0x7632, R244 ;  /* 0x0000763258f47816 */ /* 0x000fe200000000f4 */
[----:B------:R-:W-:Y:S02]  /*133d0*/  VIADD R228, R238, 0xa ;  /* 0x0000000aeee47836 */ /* 0x000fe40000000000 */
[----:B0-----:R-:W-:-:S05]  /*133e0*/  IMAD.WIDE R248, R0, 0x2, R240 ;  /* 0x0000000200f87825 */ /* 0x001fca00078e02f0 */
[----:B------:R0:W-:Y:S02]  /*133f0*/  @P2 STG.E.U16 desc[UR6][R248.64], R88 ;  /* 0x00000058f8002986 */ /* 0x0001e4000c101506 */
[----:B0-----:R-:W-:-:S05]  /*13400*/  IMAD.WIDE R248, R0, 0x2, R242 ;  /* 0x0000000200f87825 */ /* 0x001fca00078e02f2 */
        /* <DEDUP_REMOVED lines=10> */
[----:B------:R-:W-:Y:S02]  /*134b0*/  PRMT R228, R245, 0x7632, R228 ;  /* 0x00007632f5e47816 */ /* 0x000fe400000000e4 */
[----:B------:R-:W-:Y:S01]  /*134c0*/  ISETP.LT.AND P4, PT, R223, UR4, !P0 ;  /* 0x00000004df007c0c */ /* 0x000fe2000c781270 */
[----:B------:R-:W-:Y:S01]  /*134d0*/  ULDC UR4, c[0x0][0x228] ;  /* 0x00008a0000047ab9 */ /* 0x000fe20000000800 */
[----:B------:R0:W-:Y:S01]  /*134e0*/  @P2 STG.E.U16 desc[UR6][R248.64], R245 ;  /* 0x000000f5f8002986 */ /* 0x0001e2000c101506 */
[----:B------:R-:W-:Y:S01]  /*134f0*/  VIADD R88, R238, 0xb ;  /* 0x0000000bee587836 */ /* 0x000fe20000000000 */
[----:B------:R-:W-:Y:S01]  /*13500*/  ISETP.LT.AND P2, PT, R252, UR4, !P0 ;  /* 0x00000004fc007c0c */ /* 0x000fe2000c741270 */
[----:B------:R-:W-:Y:S01]  /*13510*/  ULDC UR4, c[0x0][0x22c] ;  /* 0x00008b0000047ab9 */ /* 0x000fe20000000800 */
[----:B0-----:R-:W-:-:S02]  /*13520*/  IMAD.WIDE R244, R0, 0x2, R236 ;  /* 0x0000000200f47825 */ /* 0x001fc400078e02ec */
[----:B------:R-:W-:Y:S01]  /*13530*/  ISETP.GE.AND P0, PT, R88, UR4, PT ;  /* 0x0000000458007c0c */ /* 0x000fe2000bf06270 */
[----:B------:R-:W-:Y:S02]  /*13540*/  ULDC UR4, c[0x0][0x228] ;  /* 0x00008a0000047ab9 */ /* 0x000fe40000000800 */
[----:B------:R0:W-:Y:S01]  /*13550*/  @P3 STG.E.U16 desc[UR6][R244.64], R228 ;  /* 0x000000e4f4003986 */ /* 0x0001e2000c101506 */
[----:B------:R-:W-:Y:S01]  /*13560*/  ISETP.LT.AND P3, PT, R239, UR4, !P0 ;  /* 0x00000004ef007c0c */ /* 0x000fe2000c761270 */
[----:B------:R-:W-:Y:S01]  /*13570*/  ULDC UR4, c[0x0][0x248] ;  /* 0x0000920000047ab9 */ /* 0x000fe20000000800 */
[----:B0-----:R-:W-:-:S05]  /*13580*/  IMAD.WIDE R244, R0, 0x2, R240 ;  /* 0x0000000200f47825 */ /* 0x001fca00078e02f0 */
[----:B------:R0:W-:Y:S01]  /*13590*/  @P4 STG.E.U16 desc[UR6][R244.64], R233 ;  /* 0x000000e9f4004986 */ /* 0x0001e2000c101506 */
[----:B------:R-:W-:Y:S01]  /*135a0*/  VIADD R88, R238, 0xc ;  /* 0x0000000cee587836 */ /* 0x000fe20000000000 */
[----:B0-----:R-:W-:Y:S01]  /*135b0*/  PRMT R245, R233, 0x7632, R245 ;  /* 0x00007632e9f57816 */ /* 0x001fe200000000f5 */
[----:B------:R-:W-:-:S04]  /*135c0*/  IMAD.WIDE R232, R0, 0x2, R242 ;  /* 0x0000000200e87825 */ /* 0x000fc800078e02f2 */
[----:B------:R-:W-:Y:S01]  /*135d0*/  VIADD R0, R0, UR4 ;  /* 0x0000000400007c36 */ /* 0x000fe20008000000 */
[----:B------:R-:W-:Y:S01]  /*135e0*/  ULDC UR4, c[0x0][0x228] ;  /* 0x00008a0000047ab9 */ /* 0x000fe20000000800 */
[----:B------:R0:W-:Y:S01]  /*135f0*/  @P2 STG.E.U16 desc[UR6][R232.64], R245 ;  /* 0x000000f5e8002986 */ /* 0x0001e2000c101506 */
[----:B------:R-:W-:Y:S01]  /*13600*/  ISETP.LT.AND P4, PT, R227, UR4, !P0 ;  /* 0x00000004e3007c0c */ /* 0x000fe2000c781270 */
[----:B------:R-:W-:Y:S02]  /*13610*/  ULDC UR4, c[0x0][0x22c] ;  /* 0x00008b0000047ab9 */ /* 0x000fe40000000800 */
[----:B------:R-:W-:Y:S01]  /*13620*/  ISETP.GE.AND P2, PT, R88, UR4, PT ;  /* 0x0000000458007c0c */ /* 0x000fe2000bf46270 */
[----:B------:R-:W-:Y:S01]  /*13630*/  ULDC UR4, c[0x0][0x228] ;  /* 0x00008a0000047ab9 */ /* 0x000fe20000000800 */
[----:B------:R-:W-:Y:S01]  /*13640*/  PRMT R88, R229, 0x7632, R88 ;  /* 0x00007632e5587816 */ /* 0x000fe20000000058 */
[----:B0-----:R-:W-:-:S05]  /*13650*/  IMAD.WIDE R232, R0, 0x2, R2 ;  /* 0x0000000200e87825 */ /* 0x001fca00078e0202 */
[----:B------:R0:W-:Y:S01]  /*13660*/  @P3 STG.E.U16 desc[UR6][R232.64], R229 ;  /* 0x000000e5e8003986 */ /* 0x0001e2000c101506 */
[----:B------:R-:W-:Y:S01]  /*13670*/  ISETP.LT.AND P3, PT, R223, UR4, !P0 ;  /* 0x00000004df007c0c */ /* 0x000fe2000c761270 */
[----:B------:R-:W-:Y:S01]  /*13680*/  ULDC UR4, c[0x0][0x248] ;  /* 0x0000920000047ab9 */ /* 0x000fe20000000800 */
[----:B------:R-:W-:Y:S01]  /*13690*/  ISETP.LT.AND P0, PT, R252, UR8, !P0 ;  /* 0x00000008fc007c0c */ /* 0x000fe2000c701270 */
[----:B------:R-:W-:Y:S01]  /*136a0*/  ULDC UR8, c[0x0][0x228] ;  /* 0x00008a0000087ab9 */ /* 0x000fe20000000800 */
[----:B0-----:R-:W-:-:S05]  /*136b0*/  IMAD.WIDE R228, R0, 0x2, R236 ;  /* 0x0000000200e47825 */ /* 0x001fca00078e02ec */
[----:B------:R0:W-:Y:S01]  /*136c0*/  @P4 STG.E.U16 desc[UR6][R228.64], R88 ;  /* 0x00000058e4004986 */ /* 0x0001e2000c101506 */
[----:B------:R-:W-:Y:S01]  /*136d0*/  ISETP.LT.AND P4, PT, R239, UR8, !P2 ;  /* 0x00000008ef007c0c */ /* 0x000fe2000d781270 */
[----:B------:R-:W-:Y:S01]  /*136e0*/  IMAD.WIDE R232, R0, 0x2, R240 ;  /* 0x0000000200e87825 */ /* 0x000fe200078e02f0 */
[----:B------:R-:W-:Y:S01]  /*136f0*/  PRMT R245, R89, 0x7632, R245 ;  /* 0x0000763259f57816 */ /* 0x000fe200000000f5 */
[----:B------:R-:W-:Y:S02]  /*13700*/  ULDC UR8, c[0x0][0x228] ;  /* 0x00008a0000087ab9 */ /* 0x000fe40000000800 */
[----:B------:R-:W-:Y:S01]  /*13710*/  VIADD R244, R238, 0xd ;  /* 0x0000000deef47836 */ /* 0x000fe20000000000 */
[----:B------:R-:W-:Y:S01]  /*13720*/  ISETP.LT.AND P5, PT, R227, UR10, !P2 ;  /* 0x0000000ae3007c0c */ /* 0x000fe2000d7a1270 */
[----:B------:R1:W-:Y:S01]  /*13730*/  @P3 STG.E.U16 desc[UR6][R232.64], R89 ;  /* 0x00000059e8003986 */ /* 0x0003e2000c101506 */
[----:B------:R-:W-:Y:S01]  /*13740*/  ULDC UR10, c[0x0][0x228] ;  /* 0x00008a00000a7ab9 */ /* 0x000fe20000000800 */
[----:B0-----:R-:W-:-:S04]  /*13750*/  IMAD.WIDE R228, R0, 0x2, R242 ;  /* 0x0000000200e47825 */ /* 0x001fc800078e02f2 */
[----:B------:R-:W-:Y:S01]  /*13760*/  VIADD R0, R0, UR4 ;  /* 0x0000000400007c36 */ /* 0x000fe20008000000 */
[----:B------:R-:W-:Y:S01]  /*13770*/  ULDC UR4, c[0x0][0x22c] ;  /* 0x00008b0000047ab9 */ /* 0x000fe20000000800 */
[----:B------:R0:W-:Y:S02]  /*13780*/  @P0 STG.E.U16 desc[UR6][R228.64], R245 ;  /* 0x000000f5e4000986 */ /* 0x0001e4000c101506 */
[----:B-1----:R-:W-:Y:S01]  /*13790*/  IMAD.WIDE R88, R0, 0x2, R2 ;  /* 0x0000000200587825 */ /* 0x002fe200078e0202 */
[----:B------:R-:W-:Y:S01]  /*137a0*/  ISETP.GE.AND P0, PT, R244, UR4, PT ;  /* 0x00000004f4007c0c */ /* 0x000fe2000bf06270 */
[----:B------:R-:W-:Y:S02]  /*137b0*/  ULDC UR4, c[0x0][0x228] ;  /* 0x00008a0000047ab9 */ /* 0x000fe40000000800 */
[----:B------:R-:W-:Y:S01]  /*137c0*/  ISETP.LT.AND P3, PT, R223, UR4, !P2 ;  /* 0x00000004df007c0c */ /* 0x000fe2000d761270 */
[----:B--2---:R1:W-:Y:S01]  /*137d0*/  @P4 STG.E.U16 desc[UR6][R88.64], R246 ;  /* 0x000000f658004986 */ /* 0x0043e2000c101506 */
[----:B------:R-:W-:Y:S01]  /*137e0*/  ISETP.LT.AND P4, PT, R252, UR8, !P2 ;  /* 0x00000008fc007c0c */ /* 0x000fe2000d781270 */
[----:B------:R-:W-:Y:S01]  /*137f0*/  ULDC UR8, c[0x0][0x228] ;  /* 0x00008a0000087ab9 */ /* 0x000fe20000000800 */
[----:B------:R-:W-:Y:S01]  /*13800*/  PRMT R233, R246, 0x7632, R233 ;  /* 0x00007632f6e97816 */ /* 0x000fe200000000e9 */
[----:B------:R-:W-:Y:S01]  /*13810*/  ULDC UR4, c[0x0][0x248] ;  /* 0x0000920000047ab9 */ /* 0x000fe20000000800 */
[----:B0-----:R-:W-:Y:S01]  /*13820*/  IMAD.WIDE R228, R0, 0x2, R236 ;  /* 0x0000000200e47825 */ /* 0x001fe200078e02ec */
[----:B------:R-:W-:Y:S01]  /*13830*/  ISETP.LT.AND P2, PT, R239, UR8, !P0 ;  /* 0x00000008ef007c0c */ /* 0x000fe2000c741270 */
[----:B------:R-:W-:-:S03]  /*13840*/  ULDC UR8, c[0x0][0x22c] ;  /* 0x00008b0000087ab9 */ /* 0x000fc60000000800 */
[----:B------:R0:W-:Y:S01]  /*13850*/  @P5 STG.E.U16 desc[UR6][R228.64], R233 ;  /* 0x000000e9e4005986 */ /* 0x0001e2000c101506 */
[----:B------:R-:W-:Y:S01]  /*13860*/  ISETP.LT.AND P5, PT, R227, UR10, !P0 ;  /* 0x0000000ae3007c0c */ /* 0x000fe2000c7a1270 */
[C---:B-1----:R-:W-:Y:S01]  /*13870*/  IMAD.WIDE R88, R0.reuse, 0x2, R240 ;  /* 0x0000000200587825 */ /* 0x042fe200078e02f0 */
[----:B------:R-:W-:Y:S01]  /*13880*/  ULDC UR10, c[0x0][0x228] ;  /* 0x00008a00000a7ab9 */ /* 0x000fe20000000800 */
[----:B------:R-:W-:Y:S01]  /*13890*/  ISETP.LT.AND P6, PT, R223, UR12, !P0 ;  /* 0x0000000cdf007c0c */ /* 0x000fe2000c7c1270 */
[----:B------:R-:W-:Y:S01]  /*138a0*/  ULDC UR12, c[0x0][0x228] ;  /* 0x00008a00000c7ab9 */ /* 0x000fe20000000800 */
[----:B------:R-:W-:Y:S01]  /*138b0*/  VIADD R245, R0, UR4 ;  /* 0x0000000400f57c36 */ /* 0x000fe20008000000 */
[----:B------:R1:W-:Y:S01]  /*138c0*/  @P3 STG.E.U16 desc[UR6][R88.64], R234 ;  /* 0x000000ea58003986 */ /* 0x0003e2000c101506 */
[----:B------:R-:W-:Y:S01]  /*138d0*/  ISETP.LT.AND P0, PT, R252, UR10, !P0 ;  /* 0x0000000afc007c0c */ /* 0x000fe2000c701270 */
[----:B------:R-:W-:Y:S01]  /*138e0*/  ULDC UR4, c[0x0][0x22c] ;  /* 0x00008b0000047ab9 */ /* 0x000fe20000000800 */
[----:B------:R-:W-:Y:S01]  /*138f0*/  PRMT R244, R230, 0x7632, R244 ;  /* 0x00007632e6f47816 */ /* 0x000fe200000000f4 */
[----:B------:R-:W-:Y:S01]  /*13900*/  ULDC UR10, c[0x0][0x228] ;  /* 0x00008a00000a7ab9 */ /* 0x000fe20000000800 */
[----:B0-----:R-:W-:Y:S01]  /*13910*/  IMAD.WIDE R228, R0, 0x2, R242 ;  /* 0x0000000200e47825 */ /* 0x001fe200078e02f2 */
[----:B------:R-:W-:-:S03]  /*13920*/  PRMT R233, R234, 0x7632, R233 ;  /* 0x00007632eae97816 */ /* 0x000fc600000000e9 */
[----:B------:R-:W-:Y:S02]  /*13930*/  VIADD R0, R238, 0xe ;  /* 0x0000000eee007836 */ /* 0x000fe40000000000 */
[----:B------:R0:W-:Y:S01]  /*13940*/  @P4 STG.E.U16 desc[UR6][R228.64], R233 ;  /* 0x000000e9e4004986 */ /* 0x0001e2000c101506 */
[C---:B-1----:R-:W-:Y:S02]  /*13950*/  IMAD.WIDE R88, R245.reuse, 0x2, R236 ;  /* 0x00000002f5587825 */ /* 0x042fe400078e02ec */
[----:B------:R-:W-:Y:S01]  /*13960*/  ISETP.GE.AND P4, PT, R0, UR4, PT ;  /* 0x0000000400007c0c */ /* 0x000fe2000bf86270 */
[----:B------:R-:W-:Y:S01]  /*13970*/  ULDC UR4, c[0x0][0x248] ;  /* 0x0000920000047ab9 */ /* 0x000fe20000000800 */
[----:B------:R-:W-:Y:S01]  /*13980*/  VIADD R234, R238, 0xf ;  /* 0x0000000feeea7836 */ /* 0x000fe20000000000 */
[----:B------:R-:W-:Y:S01]  /*13990*/  PRMT R0, R90, 0x7632, R0 ;  /* 0x000076325a007816 */ /* 0x000fe20000000000 */
[----:B0-----:R-:W-:-:S04]  /*139a0*/  IMAD.WIDE R232, R245, 0x2, R2 ;  /* 0x00000002f5e87825 */ /* 0x001fc800078e0202 */
[----:B------:R-:W-:Y:S01]  /*139b0*/  IMAD.WIDE R228, R245, 0x2, R240 ;  /* 0x00000002f5e47825 */ /* 0x000fe200078e02f0 */
[----:B------:R0:W-:Y:S01]  /*139c0*/  @P2 STG.E.U16 desc[UR6][R232.64], R230 ;  /* 0x000000e6e8002986 */ /* 0x0001e2000c101506 */
[----:B------:R-:W-:Y:S01]  /*139d0*/  ISETP.GE.AND P3, PT, R234, UR8, PT ;  /* 0x00000008ea007c0c */ /* 0x000fe2000bf66270 */
[----:B------:R-:W-:Y:S02]  /*139e0*/  ULDC UR8, c[0x0][0x228] ;  /* 0x00008a0000087ab9 */ /* 0x000fe40000000800 */
[----:B------:R1:W-:Y:S01]  /*139f0*/  @P5 STG.E.U16 desc[UR6][R88.64], R244 ;  /* 0x000000f458005986 */ /* 0x0003e2000c101506 */
[----:B------:R-:W-:Y:S01]  /*13a00*/  ISETP.LT.AND P5, PT, R239, UR12, !P4 ;  /* 0x0000000cef007c0c */ /* 0x000fe2000e7a1270 */
[C---:B------:R-:W-:Y:S01]  /*13a10*/  VIADD R249, R245.reuse, UR4 ;  /* 0x00000004f5f97c36 */ /* 0x040fe20008000000 */
[----:B------:R-:W-:Y:S01]  /*13a20*/  ULDC UR12, c[0x0][0x228] ;  /* 0x00008a00000c7ab9 */ /* 0x000fe20000000800 */
[----:B------:R4:W-:Y:S01]  /*13a30*/  @P6 STG.E.U16 desc[UR6][R228.64], R90 ;  /* 0x0000005ae4006986 */ /* 0x0009e2000c101506 */
[----:B0-----:R-:W-:Y:S01]  /*13a40*/  IMAD.WIDE R232, R245, 0x2, R242 ;  /* 0x00000002f5e87825 */ /* 0x001fe200078e02f2 */
[----:B------:R-:W-:Y:S01]  /*13a50*/  ISETP.LT.AND P6, PT, R227, UR14, !P4 ;  /* 0x0000000ee3007c0c */ /* 0x000fe2000e7c1270 */
[----:B------:R-:W-:Y:S01]  /*13a60*/  ULDC UR4, c[0x0][0x22c] ;  /* 0x00008b0000047ab9 */ /* 0x000fe20000000800 */
[----:B------:R-:W-:-:S02]  /*13a70*/  ULDC UR14, c[0x0][0x228] ;  /* 0x00008a00000e7ab9 */ /* 0x000fc40000000800 */
[----:B------:R0:W-:Y:S01]  /*13a80*/  @P0 STG.E.U16 desc[UR6][R232.64], R0 ;  /* 0x00000000e8000986 */ /* 0x0001e2000c101506 */
[----:B------:R-:W-:Y:S01]  /*13a90*/  ISETP.LT.AND P0, PT, R223, UR8, !P4 ;  /* 0x00000008df007c0c */ /* 0x000fe2000e701270 */
[----:B-1----:R-:W-:Y:S01]  /*13aa0*/  IMAD.WIDE R88, R249, 0x2, R2 ;  /* 0x00000002f9587825 */ /* 0x002fe200078e0202 */
[----:B------:R-:W-:Y:S01]  /*13ab0*/  ISETP.LT.AND P4, PT, R252, UR10, !P4 ;  /* 0x0000000afc007c0c */ /* 0x000fe2000e781270 */
[----:B------:R-:W-:Y:S01]  /*13ac0*/  ULDC UR8, c[0x0][0x228] ;  /* 0x00008a0000087ab9 */ /* 0x000fe20000000800 */
[----:B----4-:R-:W-:Y:S01]  /*13ad0*/  PRMT R90, R247, 0x7632, R90 ;  /* 0x00007632f75a7816 */ /* 0x010fe2000000005a */
[----:B------:R-:W-:Y:S01]  /*13ae0*/  VIADD R230, R238, 0x10 ;  /* 0x00000010eee67836 */ /* 0x000fe20000000000 */
[----:B------:R1:W-:Y:S01]  /*13af0*/  @P5 STG.E.U16 desc[UR6][R88.64], R247 ;  /* 0x000000f758005986 */ /* 0x0003e2000c101506 */
[----:B------:R-:W-:Y:S01]  /*13b00*/  IMAD.WIDE R228, R249, 0x2, R236 ;  /* 0x00000002f9e47825 */ /* 0x000fe200078e02ec */
[----:B------:R-:W-:Y:S01]  /*13b10*/  ISETP.LT.AND P5, PT, R239, UR12, !P3 ;  /* 0x0000000cef007c0c */ /* 0x000fe2000dfa1270 */
[----:B------:R-:W-:-:S02]  /*13b20*/  ULDC UR10, c[0x0][0x228] ;  /* 0x00008a00000a7ab9 */ /* 0x000fc40000000800 */
[----:B------:R-:W-:Y:S01]  /*13b30*/  IMAD.WIDE R244, R249, 0x2, R240 ;  /* 0x00000002f9f47825 */ /* 0x000fe200078e02f0 */
[----:B0-----:R-:W-:Y:S01]  /*13b40*/  PRMT R0, R235, 0x7632, R0 ;  /* 0x00007632eb007816 */ /* 0x001fe20000000000 */
[----:B------:R0:W-:Y:S01]  /*13b50*/  @P6 STG.E.U16 desc[UR6][R228.64], R90 ;  /* 0x0000005ae4006986 */ /* 0x0001e2000c101506 */
[----:B------:R-:W-:Y:S01]  /*13b60*/  ISETP.GE.AND P2, PT, R230, UR4, PT ;  /* 0x00000004e6007c0c */ /* 0x000fe2000bf46270 */
[----:B------:R-:W-:Y:S01]  /*13b70*/  ULDC UR4, c[0x0][0x248] ;  /* 0x0000920000047ab9 */ /* 0x000fe20000000800 */
[----:B-1----:R-:W-:Y:S01]  /*13b80*/  IMAD.WIDE R88, R249, 0x2, R242 ;  /* 0x00000002f9587825 */ /* 0x002fe200078e02f2 */
[----:B------:R-:W-:Y:S01]  /*13b90*/  ISETP.LT.AND P6, PT, R227, UR14, !P3 ;  /* 0x0000000ee3007c0c */ /* 0x000fe2000dfc1270 */
[----:B------:R-:W-:Y:S01]  /*13ba0*/  @P0 STG.E.U16 desc[UR6][R244.64], R235 ;  /* 0x000000ebf4000986 */ /* 0x000fe2000c101506 */
[----:B------:R-:W-:Y:S01]  /*13bb0*/  ULDC UR12, c[0x0][0x228] ;  /* 0x00008a00000c7ab9 */ /* 0x000fe20000000800 */
[----:B------:R-:W-:Y:S01]  /*13bc0*/  VIADD R247, R249, UR4 ;  /* 0x00000004f9f77c36 */ /* 0x000fe20008000000 */
[----:B------:R-:W-:Y:S01]  /*13bd0*/  ULDC UR4, c[0x0][0x22c] ;  /* 0x00008b0000047ab9 */ /* 0x000fe20000000800 */
[----:B------:R1:W-:Y:S01]  /*13be0*/  @P4 STG.E.U16 desc[UR6][R88.64], R0 ;  /* 0x0000000058004986 */ /* 0x0003e2000c101506 */
[----:B------:R-:W-:Y:S01]  /*13bf0*/  ISETP.LT.AND P4, PT, R223, UR8, !P3 ;  /* 0x00000008df007c0c */ /* 0x000fe2000df81270 */
[----:B0-----:R-:W-:Y:S01]  /*13c00*/  IMAD.WIDE R228, R247, 0x2, R2 ;  /* 0x00000002f7e47825 */ /* 0x001fe200078e0202 */
[----:B------:R-:W-:Y:S01]  /*13c10*/  ISETP.LT.AND P3, PT, R252, UR10, !P3 ;  /* 0x0000000afc007c0c */ /* 0x000fe2000df61270 */
[----:B------:R-:W-:Y:S01]  /*13c20*/  ULDC UR14, c[0x0][0x228] ;  /* 0x00008a00000e7ab9 */ /* 0x000fe20000000800 */
[----:B------:R-:W-:Y:S01]  /*13c30*/  PRMT R90, R231, 0x7632, R90 ;  /* 0x00007632e75a7816 */ /* 0x000fe2000000005a */
[----:B------:R-:W-:Y:S01]  /*13c40*/  IMAD.WIDE R232, R247, 0x2, R236 ;  /* 0x00000002f7e87825 */ /* 0x000fe200078e02ec */
[----:B------:R0:W-:Y:S03]  /*13c50*/  @P5 STG.E.U16 desc[UR6][R228.64], R231 ;  /* 0x000000e7e4005986 */ /* 0x0001e6000c101506 */
[----:B------:R-:W-:-:S02]  /*13c60*/  VIADD R230, R238, 0x11 ;  /* 0x00000011eee67836 */ /* 0x000fc40000000000 */
[----:B-1----:R-:W-:Y:S01]  /*13c70*/  IMAD.WIDE R88, R247, 0x2, R240 ;  /* 0x00000002f7587825 */ /* 0x002fe200078e02f0 */
[----:B------:R-:W-:Y:S01]  /*13c80*/  PRMT R0, R91, 0x7632, R0 ;  /* 0x000076325b007816 */ /* 0x000fe20000000000 */
[----:B------:R1:W-:Y:S01]  /*13c90*/  @P6 STG.E.U16 desc[UR6][R232.64], R90 ;  /* 0x0000005ae8006986 */ /* 0x0003e2000c101506 */
[----:B------:R-:W-:Y:S01]  /*13ca0*/  ISETP.LT.AND P5, PT, R239, UR12, !P2 ;  /* 0x0000000cef007c0c */ /* 0x000fe2000d7a1270 */
[----:B------:R-:W-:Y:S01]  /*13cb0*/  ULDC UR8, c[0x0][0x228] ;  /* 0x00008a0000087ab9 */ /* 0x000fe20000000800 */
[----:B------:R-:W-:Y:S01]  /*13cc0*/  ULDC UR10, c[0x0][0x228] ;  /* 0x00008a00000a7ab9 */ /* 0x000fe20000000800 */
[----:B0-----:R-:W-:Y:S01]  /*13cd0*/  IMAD.WIDE R228, R247, 0x2, R242 ;  /* 0x00000002f7e47825 */ /* 0x001fe200078e02f2 */
[----:B------:R-:W-:Y:S01]  /*13ce0*/  ISETP.GE.AND P0, PT, R230, UR4, PT ;  /* 0x00000004e6007c0c */ /* 0x000fe2000bf06270 */
[----:B------:R-:W-:Y:S01]  /*13cf0*/  ULDC UR4, c[0x0][0x248] ;  /* 0x0000920000047ab9 */ /* 0x000fe20000000800 */
[----:B------:R-:W-:Y:S01]  /*13d00*/  ISETP.LT.AND P6, PT, R227, UR14, !P2 ;  /* 0x0000000ee3007c0c */ /* 0x000fe2000d7c1270 */
[----:B------:R0:W-:Y:S01]  /*13d10*/  @P4 STG.E.U16 desc[UR6][R88.64], R91 ;  /* 0x0000005b58004986 */ /* 0x0001e2000c101506 */
[----:B------:R-:W-:Y:S01]  /*13d20*/  VIADD R235, R247, UR4 ;  /* 0x00000004f7eb7c36 */ /* 0x000fe20008000000 */
[----:B------:R-:W-:Y:S01]  /*13d30*/  ULDC UR12, c[0x0][0x228] ;  /* 0x00008a00000c7ab9 */ /* 0x000fe20000000800 */
[----:B-1----:R-:W-:Y:S01]  /*13d40*/  PRMT R90, R80, 0x7632, R90 ;  /* 0x00007632505a7816 */ /* 0x002fe2000000005a */
[----:B------:R1:W-:Y:S01]  /*13d50*/  @P3 STG.E.U16 desc[UR6][R228.64], R0 ;  /* 0x00000000e4003986 */ /* 0x0003e2000c101506 */
[----:B------:R-:W-:Y:S01]  /*13d60*/  ISETP.LT.AND P3, PT, R223, UR8, !P2 ;  /* 0x00000008df007c0c */ /* 0x000fe2000d761270 */
[C---:B------:R-:W-:Y:S01]  /*13d70*/  IMAD.WIDE R230, R235.reuse, 0x2, R2 ;  /* 0x00000002ebe67825 */ /* 0x040fe200078e0202 */
[----:B------:R-:W-:Y:S01]  /*13d80*/  ISETP.LT.AND P2, PT, R252, UR10, !P2 ;  /* 0x0000000afc007c0c */ /* 0x000fe2000d741270 */
[----:B------:R-:W-:Y:S01]  /*13d90*/  ULDC UR4, c[0x0][0x22c] ;  /* 0x00008b0000047ab9 */ /* 0x000fe20000000800 */
[----:B------:R-:W-:Y:S01]  /*13da0*/  ULDC UR14, c[0x0][0x228] ;  /* 0x00008a00000e7ab9 */ /* 0x000fe20000000800 */
[----:B------:R-:W-:Y:S01]  /*13db0*/  IMAD.WIDE R232, R235, 0x2, R236 ;  /* 0x00000002ebe87825 */ /* 0x000fe200078e02ec */
[----:B------:R-:W-:Y:S03]  /*13dc0*/  @P5 STG.E.U16 desc[UR6][R230.64], R80 ;  /* 0x00000050e6005986 */ /* 0x000fe6000c101506 */
[----:B------:R-:W-:-:S02]  /*13dd0*/  VIADD R234, R238, 0x12 ;  /* 0x00000012eeea7836 */ /* 0x000fc40000000000 */
[----:B0-----:R-:W-:Y:S01]  /*13de0*/  IMAD.WIDE R88, R235, 0x2, R240 ;  /* 0x00000002eb587825 */ /* 0x001fe200078e02f0 */
[----:B-1----:R-:W-:Y:S01]  /*13df0*/  PRMT R0, R84, 0x7632, R0 ;  /* 0x0000763254007816 */ /* 0x002fe20000000000 */
[----:B------:R0:W-:Y:S01]  /*13e00*/  @P6 STG.E.U16 desc[UR6][R232.64], R90 ;  /* 0x0000005ae8006986 */ /* 0x0001e2000c101506 */
[----:B------:R-:W-:Y:S01]  /*13e10*/  ISETP.LT.AND P5, PT, R239, UR12, !P0 ;  /* 0x0000000cef007c0c */ /* 0x000fe2000c7a1270 */
[----:B------:R-:W-:Y:S01]  /*13e20*/  IMAD.WIDE R228, R235, 0x2, R242 ;  /* 0x00000002ebe47825 */ /* 0x000fe200078e02f2 */
[----:B------:R-:W-:Y:S01]  /*13e30*/  ISETP.GE.AND P4, PT, R234, UR4, PT ;  /* 0x00000004ea007c0c */ /* 0x000fe2000bf86270 */
[----:B------:R-:W-:Y:S01]  /*13e40*/  ULDC UR4, c[0x0][0x248] ;  /* 0x0000920000047ab9 */ /* 0x000fe20000000800 */
[----:B------:R-:W-:Y:S01]  /*13e50*/  ISETP.LT.AND P6, PT, R227, UR14, !P0 ;  /* 0x0000000ee3007c0c */ /* 0x000fe2000c7c1270 */
[----:B------:R1:W-:Y:S01]  /*13e60*/  @P3 STG.E.U16 desc[UR6][R88.64], R84 ;  /* 0x0000005458003986 */ /* 0x0003e2000c101506 */
[----:B------:R-:W-:Y:S01]  /*13e70*/  ULDC UR8, c[0x0][0x228] ;  /* 0x00008a0000087ab9 */ /* 0x000fe20000000800 */
[----:B------:R-:W-:Y:S01]  /*13e80*/  VIADD R245, R235, UR4 ;  /* 0x00000004ebf57c36 */ /* 0x000fe20008000000 */
[----:B------:R-:W-:Y:S01]  /*13e90*/  ULDC UR10, c[0x0][0x228] ;  /* 0x00008a00000a7ab9 */ /* 0x000fe20000000800 */
[----:B------:R2:W-:Y:S01]  /*13ea0*/  @P2 STG.E.U16 desc[UR6][R228.64], R0 ;  /* 0x00000000e4002986 */ /* 0x0005e2000c101506 */
[----:B------:R-:W-:Y:S01]  /*13eb0*/  ISETP.LT.AND P2, PT, R223, UR8, !P0 ;  /* 0x00000008df007c0c */ /* 0x000fe2000c741270 */
[C---:B0-----:R-:W-:Y:S01]  /*13ec0*/  IMAD.WIDE R90, R245.reuse, 0x2, R2 ;  /* 0x00000002f55a7825 */ /* 0x041fe200078e0202 */
[----:B------:R-:W-:Y:S01]  /*13ed0*/  ISETP.LT.AND P0, PT, R252, UR10, !P0 ;  /* 0x0000000afc007c0c */ /* 0x000fe2000c701270 */
[----:B------:R-:W-:Y:S01]  /*13ee0*/  ULDC UR12, c[0x0][0x228] ;  /* 0x00008a00000c7ab9 */ /* 0x000fe20000000800 */
[----:B------:R-:W-:Y:S01]  /*13ef0*/  PRMT R80, R72, 0x7632, R80 ;  /* 0x0000763248507816 */ /* 0x000fe20000000050 */
[----:B------:R-:W-:Y:S01]  /*13f00*/  IMAD.WIDE R230, R245, 0x2, R236 ;  /* 0x00000002f5e67825 */ /* 0x000fe200078e02ec */
[----:B------:R-:W-:-:S03]  /*13f10*/  ULDC UR4, c[0x0][0x22c] ;  /* 0x00008b0000047ab9 */ /* 0x000fc60000000800 */
[----:B------:R-:W-:Y:S01]  /*13f20*/  VIADD R232, R238, 0x13 ;  /* 0x00000013eee87836 */ /* 0x000fe20000000000 */
[----:B------:R0:W-:Y:S01]  /*13f30*/  @P5 STG.E.U16 desc[UR6][R90.64], R72 ;  /* 0x000000485a005986 */ /* 0x0001e2000c101506 */
[----:B------:R-:W-:Y:S01]  /*13f40*/  ULDC UR14, c[0x0][0x228] ;  /* 0x00008a00000e7ab9 */ /* 0x000fe20000000800 */
[----:B-1----:R-:W-:Y:S01]  /*13f50*/  IMAD.WIDE R88, R245, 0x2, R240 ;  /* 0x00000002f5587825 */ /* 0x002fe200078e02f0 */
[----:B------:R-:W-:Y:S01]  /*13f60*/  ISETP.LT.AND P5, PT, R239, UR12, !P4 ;  /* 0x0000000cef007c0c */ /* 0x000fe2000e7a1270 */
[----:B------:R1:W-:Y:S01]  /*13f70*/  @P6 STG.E.U16 desc[UR6][R230.64], R80 ;  /* 0x00000050e6006986 */ /* 0x0003e2000c101506 */
[----:B--2---:R-:W-:Y:S01]  /*13f80*/  PRMT R0, R76, 0x7632, R0 ;  /* 0x000076324c007816 */ /* 0x004fe20000000000 */
[----:B------:R-:W-:Y:S01]  /*13f90*/  IMAD.WIDE R228, R245, 0x2, R242 ;  /* 0x00000002f5e47825 */ /* 0x000fe200078e02f2 */
[----:B------:R-:W-:Y:S01]  /*13fa0*/  ISETP.GE.AND P3, PT, R232, UR4, PT ;  /* 0x00000004e8007c0c */ /* 0x000fe2000bf66270 */
[----:B------:R-:W-:Y:S01]  /*13fb0*/  ULDC UR4, c[0x0][0x248] ;  /* 0x0000920000047ab9 */ /* 0x000fe20000000800 */
[----:B------:R-:W-:Y:S01]  /*13fc0*/  ISETP.LT.AND P6, PT, R227, UR14, !P4 ;  /* 0x0000000ee3007c0c */ /* 0x000fe2000e7c1270 */
[----:B------:R-:W-:Y:S01]  /*13fd0*/  VIADD R233, R245, UR4 ;  /* 0x00000004f5e97c36 */ /* 0x000fe20008000000 */
[----:B------:R-:W-:Y:S01]  /*13fe0*/  @P2 STG.E.U16 desc[UR6][R88.64], R76 ;  /* 0x0000004c58002986 */ /* 0x000fe2000c101506 */
[----:B------:R-:W-:Y:S01]  /*13ff0*/  ULDC UR8, c[0x0][0x228] ;  /* 0x00008a0000087ab9 */ /* 0x000fe20000000800 */
[----:B------:R-:W-:Y:S01]  /*14000*/  ULDC UR10, c[0x0][0x228] ;  /* 0x00008a00000a7ab9 */ /* 0x000fe20000000800 */
[----:B0-----:R-:W-:Y:S01]  /*14010*/  PRMT R72, R81, 0x7632, R72 ;  /* 0x0000763251487816 */ /* 0x001fe20000000048 */
[----:B------:R0:W-:Y:S01]  /*14020*/  @P0 STG.E.U16 desc[UR6][R228.64], R0 ;  /* 0x00000000e4000986 */ /* 0x0001e2000c101506 */
[----:B------:R-:W-:Y:S01]  /*14030*/  ISETP.LT.AND P0, PT, R223, UR8, !P4 ;  /* 0x00000008df007c0c */ /* 0x000fe2000e701270 */
[----:B-1----:R-:W-:Y:S01]  /*14040*/  VIADD R80, R238, 0x14 ;  /* 0x00000014ee507836 */ /* 0x002fe20000000000 */
[----:B------:R-:W-:Y:S01]  /*14050*/  ISETP.LT.AND P4, PT, R252, UR10, !P4 ;  /* 0x0000000afc007c0c */ /* 0x000fe2000e781270 */
[C---:B------:R-:W-:Y:S01]  /*14060*/  IMAD.WIDE R90, R233.reuse, 0x2, R2 ;  /* 0x00000002e95a7825 */ /* 0x040fe200078e0202 */
[----:B------:R-:W-:Y:S01]  /*14070*/  ULDC UR4, c[0x0][0x22c] ;  /* 0x00008b0000047ab9 */ /* 0x000fe20000000800 */
[----:B------:R-:W-:Y:S01]  /*14080*/  ULDC UR12, c[0x0][0x228] ;  /* 0x00008a00000c7ab9 */ /* 0x000fe20000000800 */
[----:B------:R-:W-:Y:S01]  /*14090*/  ULDC UR14, c[0x0][0x228] ;  /* 0x00008a00000e7ab9 */ /* 0x000fe20000000800 */
[----:B------:R-:W-:Y:S01]  /*140a0*/  IMAD.WIDE R230, R233, 0x2, R236 ;  /* 0x00000002e9e67825 */ /* 0x000fe200078e02ec */
[----:B------:R-:W-:Y:S01]  /*140b0*/  ISETP.GE.AND P2, PT, R80, UR4, PT ;  /* 0x0000000450007c0c */ /* 0x000fe2000bf46270 */
[----:B------:R1:W-:Y:S01]  /*140c0*/  @P5 STG.E.U16 desc[UR6][R90.64], R81 ;  /* 0x000000515a005986 */ /* 0x0003e2000c101506 */
[----:B------:R-:W-:Y:S01]  /*140d0*/  ISETP.LT.AND P5, PT, R239, UR12, !P3 ;  /* 0x0000000cef007c0c */ /* 0x000fe2000dfa1270 */
[----:B0-----:R-:W-:Y:S01]  /*140e0*/  IMAD.WIDE R228, R233, 0x2, R242 ;  /* 0x00000002e9e47825 */ /* 0x001fe200078e02f2 */
[----:B------:R-:W-:Y:S01]  /*140f0*/  PRMT R0, R85, 0x7632, R0 ;  /* 0x0000763255007816 */ /* 0x000fe20000000000 */
[----:B------:R0:W-:Y:S01]  /*14100*/  @P6 STG.E.U16 desc[UR6][R230.64], R72 ;  /* 0x00000048e6006986 */ /* 0x0001e2000c101506 */
[----:B------:R-:W-:Y:S01]  /*14110*/  ISETP.LT.AND P6, PT, R227, UR14, !P3 ;  /* 0x0000000ee3007c0c */ /* 0x000fe2000dfc1270 */
[----:B------:R-:W-:Y:S01]  /*14120*/  ULDC UR4, c[0x0][0x248] ;  /* 0x0000920000047ab9 */ /* 0x000fe20000000800 */
[----:B------:R-:W-:Y:S01]  /*14130*/  ULDC UR8, c[0x0][0x228] ;  /* 0x00008a0000087ab9 */ /* 0x000fe20000000800 */
[C---:B------:R-:W-:Y:S01]  /*14140*/  VIADD R235, R233.reuse, UR4 ;  /* 0x00000004e9eb7c36 */ /* 0x040fe20008000000 */
[----:B------:R-:W-:Y:S01]  /*14150*/  ULDC UR10, c[0x0][0x228] ;  /* 0x00008a00000a7ab9 */ /* 0x000fe20000000800 */
[----:B------:R-:W-:Y:S01]  /*14160*/  VIADD R76, R238, 0x15 ;  /* 0x00000015ee4c7836 */ /* 0x000fe20000000000 */
[----:B------:R-:W-:Y:S01]  /*14170*/  ULDC UR12, c[0x0][0x228] ;  /* 0x00008a00000c7ab9 */ /* 0x000fe20000000800 */
[----:B-1----:R-:W-:Y:S01]  /*14180*/  IMAD.WIDE R80, R233, 0x2, R240 ;  /* 0x00000002e9507825 */ /* 0x002fe200078e02f0 */
[----:B------:R-:W-:Y:S01]  /*14190*/  ULDC UR4, c[0x0][0x22c] ;  /* 0x00008b0000047ab9 */ /* 0x000fe20000000800 */
[----:B------:R-:W-:-:S03]  /*141a0*/  ULDC UR14, c[0x0][0x228] ;  /* 0x00008a00000e7ab9 */ /* 0x000fc60000000800 */
[----:B------:R1:W-:Y:S01]  /*141b0*/  @P0 STG.E.U16 desc[UR6][R80.64], R85 ;  /* 0x0000005550000986 */ /* 0x0003e2000c101506 */
[----:B------:R-:W-:-:S03]  /*141c0*/  IMAD.WIDE R90, R235, 0x2, R2 ;  /* 0x00000002eb5a7825 */ /* 0x000fc600078e0202 */
[----:B------:R2:W-:Y:S01]  /*141d0*/  @P4 STG.E.U16 desc[UR6][R228.64], R0 ;  /* 0x00000000e4004986 */ /* 0x0005e2000c101506 */
[----:B------:R-:W-:Y:S01]  /*141e0*/  ISETP.LT.AND P4, PT, R223, UR8, !P3 ;  /* 0x00000008df007c0c */ /* 0x000fe2000df81270 */
[----:B------:R-:W-:Y:S01]  /*141f0*/  IMAD.WIDE R88, R235, 0x2, R236 ;  /* 0x00000002eb587825 */ /* 0x000fe200078e02ec */
[----:B------:R-:W-:Y:S02]  /*14200*/  ISETP.LT.AND P3, PT, R252, UR10, !P3 ;  /* 0x0000000afc007c0c */ /* 0x000fe4000df61270 */
[----:B0-----:R-:W-:Y:S01]  /*14210*/  PRMT R72, R73, 0x7632, R72 ;  /* 0x0000763249487816 */ /* 0x001fe20000000048 */
[----:B------:R-:W-:Y:S01]  /*14220*/  @P5 STG.E.U16 desc[UR6][R90.64], R73 ;  /* 0x000000495a005986 */ /* 0x000fe2000c101506 */
[----:B------:R-:W-:Y:S01]  /*14230*/  ISETP.LT.AND P5, PT, R239, UR12, !P2 ;  /* 0x0000000cef007c0c */ /* 0x000fe2000d7a1270 */
[----:B-1----:R-:W-:Y:S01]  /*14240*/  IMAD.WIDE R80, R235, 0x2, R242 ;  /* 0x00000002eb507825 */ /* 0x002fe200078e02f2 */
[----:B------:R-:W-:Y:S01]  /*14250*/  ISETP.GE.AND P0, PT, R76, UR4, PT ;  /* 0x000000044c007c0c */ /* 0x000fe2000bf06270 */
[----:B------:R0:W-:Y:S01]  /*14260*/  @P6 STG.E.U16 desc[UR6][R88.64], R72 ;  /* 0x0000004858006986 */ /* 0x0001e2000c101506 */
[----:B------:R-:W-:Y:S01]  /*14270*/  ISETP.LT.AND P6, PT, R227, UR14, !P2 ;  /* 0x0000000ee3007c0c */ /* 0x000fe2000d7c1270 */
[----:B------:R-:W-:Y:S01]  /*14280*/  ULDC UR4, c[0x0][0x248] ;  /* 0x0000920000047ab9 */ /* 0x000fe20000000800 */
[----:B--2---:R-:W-:Y:S01]  /*14290*/  PRMT R0, R77, 0x7632, R0 ;  /* 0x000076324d007816 */ /* 0x004fe20000000000 */
[----:B------:R-:W-:Y:S01]  /*142a0*/  ULDC UR8, c[0x0][0x228] ;  /* 0x00008a0000087ab9 */ /* 0x000fe20000000800 */
[----:B------:R-:W-:Y:S01]  /*142b0*/  ULDC UR10, c[0x0][0x228] ;  /* 0x00008a00000a7ab9 */ /* 0x000fe20000000800 */
[----:B------:R-:W-:Y:S01]  /*142c0*/  PRMT R76, R82, 0x7632, R76 ;  /* 0x00007632524c7816 */ /* 0x000fe2000000004c */
[----:B------:R-:W-:Y:S01]  /*142d0*/  ULDC UR12, c[0x0][0x228] ;  /* 0x00008a00000c7ab9 */ /* 0x000fe20000000800 */
[----:B0-----:R-:W-:Y:S01]  /*142e0*/  IMAD.WIDE R72, R235, 0x2, R240 ;  /* 0x00000002eb487825 */ /* 0x001fe200078e02f0 */
[----:B------:R-:W-:-:S03]  /*142f0*/  ULDC UR14, c[0x0][0x228] ;  /* 0x00008a00000e7ab9 */ /* 0x000fc60000000800 */
[----:B------:R-:W-:Y:S01]  /*14300*/  VIADD R91, R235, UR4 ;  /* 0x00000004eb5b7c36 */ /* 0x000fe20008000000 */
[----:B------:R0:W-:Y:S01]  /*14310*/  @P4 STG.E.U16 desc[UR6][R72.64], R77 ;  /* 0x0000004d48004986 */ /* 0x0001e2000c101506 */
[----:B------:R-:W-:Y:S01]  /*14320*/  VIADD R90, R238, 0x16 ;  /* 0x00000016ee5a7836 */ /* 0x000fe20000000000 */
[----:B------:R-:W-:Y:S02]  /*14330*/  ULDC UR4, c[0x0][0x22c] ;  /* 0x00008b0000047ab9 */ /* 0x000fe40000000800 */
[----:B------:R1:W-:Y:S01]  /*14340*/  @P3 STG.E.U16 desc[UR6][R80.64], R0 ;  /* 0x0000000050003986 */ /* 0x0003e2000c101506 */
[----:B------:R-:W-:Y:S01]  /*14350*/  ISETP.LT.AND P3, PT, R223, UR8, !P2 ;  /* 0x00000008df007c0c */ /* 0x000fe2000d761270 */
[C---:B------:R-:W-:Y:S01]  /*14360*/  IMAD.WIDE R84, R91.reuse, 0x2, R2 ;  /* 0x000000025b547825 */ /* 0x040fe200078e0202 */
[----:B------:R-:W-:Y:S01]  /*14370*/  ISETP.LT.AND P2, PT, R252, UR10, !P2 ;  /* 0x0000000afc007c0c */ /* 0x000fe2000d741270 */
[----:B------:R-:W-:Y:S02]  /*14380*/  ULDC UR8, c[0x0][0x228] ;  /* 0x00008a0000087ab9 */ /* 0x000fe40000000800 */
[C---:B------:R-:W-:Y:S01]  /*14390*/  IMAD.WIDE R88, R91.reuse, 0x2, R236 ;  /* 0x000000025b587825 */ /* 0x040fe200078e02ec */
[----:B------:R-:W-:Y:S03]  /*143a0*/  @P5 STG.E.U16 desc[UR6][R84.64], R82 ;  /* 0x0000005254005986 */ /* 0x000fe6000c101506 */
[----:B0-----:R-:W-:Y:S01]  /*143b0*/  IMAD.WIDE R72, R91, 0x2, R240 ;  /* 0x000000025b487825 */ /* 0x001fe200078e02f0 */
[----:B------:R0:W-:Y:S01]  /*143c0*/  @P6 STG.E.U16 desc[UR6][R88.64], R76 ;  /* 0x0000004c58006986 */ /* 0x0001e2000c101506 */
[----:B-1----:R-:W-:Y:S01]  /*143d0*/  PRMT R0, R86, 0x7632, R0 ;  /* 0x0000763256007816 */ /* 0x002fe20000000000 */
[----:B------:R-:W-:Y:S01]  /*143e0*/  ULDC UR10, c[0x0][0x228] ;  /* 0x00008a00000a7ab9 */ /* 0x000fe20000000800 */
[----:B------:R-:W-:Y:S01]  /*143f0*/  ISETP.LT.AND P5, PT, R239, UR12, !P0 ;  /* 0x0000000cef007c0c */ /* 0x000fe2000c7a1270 */
[----:B------:R1:W-:Y:S01]  /*14400*/  @P3 STG.E.U16 desc[UR6][R72.64], R86 ;  /* 0x0000005648003986 */ /* 0x0003e2000c101506 */
[----:B------:R-:W-:Y:S01]  /*14410*/  ISETP.GE.AND P4, PT, R90, UR4, PT ;  /* 0x000000045a007c0c */ /* 0x000fe2000bf86270 */
[----:B------:R-:W-:Y:S01]  /*14420*/  ULDC UR4, c[0x0][0x248] ;  /* 0x0000920000047ab9 */ /* 0x000fe20000000800 */
[----:B------:R-:W-:Y:S01]  /*14430*/  ISETP.LT.AND P6, PT, R227, UR14, !P0 ;  /* 0x0000000ee3007c0c */ /* 0x000fe2000c7c1270 */
[C---:B0-----:R-:W-:Y:S01]  /*14440*/  IMAD.WIDE R76, R91.reuse, 0x2, R242 ;  /* 0x000000025b4c7825 */ /* 0x041fe200078e02f2 */
[----:B------:R-:W-:Y:S01]  /*14450*/  PRMT R82, R74, 0x7632, R82 ;  /* 0x000076324a527816 */ /* 0x000fe20000000052 */
[----:B------:R-:W-:Y:S01]  /*14460*/  ULDC UR12, c[0x0][0x228] ;  /* 0x00008a00000c7ab9 */ /* 0x000fe20000000800 */
[----:B------:R-:W-:Y:S01]  /*14470*/  ULDC UR14, c[0x0][0x228] ;  /* 0x00008a00000e7ab9 */ /* 0x000fe20000000800 */
[----:B------:R-:W-:Y:S01]  /*14480*/  VIADD R229, R91, UR4 ;  /* 0x000000045be57c36 */ /* 0x000fe20008000000 */
[----:B------:R0:W-:Y:S01]  /*14490*/  @P2 STG.E.U16 desc[UR6][R76.64], R0 ;  /* 0x000000004c002986 */ /* 0x0001e2000c101506 */
[----:B------:R-:W-:Y:S01]  /*144a0*/  ISETP.LT.AND P2, PT, R223, UR8, !P0 ;  /* 0x00000008df007c0c */ /* 0x000fe2000c741270 */
[----:B------:R-:W-:Y:S01]  /*144b0*/  VIADD R88, R238, 0x17 ;  /* 0x00000017ee587836 */ /* 0x000fe20000000000 */
[----:B------:R-:W-:Y:S01]  /*144c0*/  ISETP.LT.AND P0, PT, R252, UR10, !P0 ;  /* 0x0000000afc007c0c */ /* 0x000fe2000c701270 */
[----:B------:R-:W-:Y:S01]  /*144d0*/  IMAD.WIDE R80, R229, 0x2, R2 ;  /* 0x00000002e5507825 */ /* 0x000fe200078e0202 */
[----:B------:R-:W-:Y:S01]  /*144e0*/  ULDC UR4, c[0x0][0x22c] ;  /* 0x00008b0000047ab9 */ /* 0x000fe20000000800 */
[----:B------:R-:W-:-:S02]  /*144f0*/  ULDC UR8, c[0x0][0x228] ;  /* 0x00008a0000087ab9 */ /* 0x000fc40000000800 */
[----:B------:R-:W-:Y:S01]  /*14500*/  IMAD.WIDE R84, R229, 0x2, R236 ;  /* 0x00000002e5547825 */ /* 0x000fe200078e02ec */
[----:B------:R2:W-:Y:S01]  /*14510*/  @P5 STG.E.U16 desc[UR6][R80.64], R74 ;  /* 0x0000004a50005986 */ /* 0x0005e2000c101506 */
[----:B------:R-:W-:Y:S01]  /*14520*/  ISETP.LT.AND P5, PT, R239, UR12, !P4 ;  /* 0x0000000cef007c0c */ /* 0x000fe2000e7a1270 */
[----:B------:R-:W-:Y:S01]  /*14530*/  ULDC UR10, c[0x0][0x228] ;  /* 0x00008a00000a7ab9 */ /* 0x000fe20000000800 */
[C---:B-1----:R-:W-:Y:S01]  /*14540*/  IMAD.WIDE R72, R229.reuse, 0x2, R240 ;  /* 0x00000002e5487825 */ /* 0x042fe200078e02f0 */
[----:B0-----:R-:W-:Y:S01]  /*14550*/  PRMT R0, R78, 0x7632, R0 ;  /* 0x000076324e007816 */ /* 0x001fe20000000000 */
[----:B------:R0:W-:Y:S02]  /*14560*/  @P6 STG.E.U16 desc[UR6][R84.64], R82 ;  /* 0x0000005254006986 */ /* 0x0001e4000c101506 */
[----:B------:R-:W-:Y:S01]  /*14570*/  IMAD.WIDE R76, R229, 0x2, R242 ;  /* 0x00000002e54c7825 */ /* 0x000fe200078e02f2 */
[----:B------:R-:W-:Y:S01]  /*14580*/  ISETP.GE.AND P3, PT, R88, UR4, PT ;  /* 0x0000000458007c0c */ /* 0x000fe2000bf66270 */
[----:B------:R-:W-:Y:S01]  /*14590*/  ULDC UR4, c[0x0][0x248] ;  /* 0x0000920000047ab9 */ /* 0x000fe20000000800 */
[----:B------:R-:W-:Y:S01]  /*145a0*/  ISETP.LT.AND P6, PT, R227, UR14, !P4 ;  /* 0x0000000ee3007c0c */ /* 0x000fe2000e7c1270 */
[----:B------:R1:W-:Y:S01]  /*145b0*/  @P2 STG.E.U16 desc[UR6][R72.64], R78 ;  /* 0x0000004e48002986 */ /* 0x0003e2000c101506 */
[----:B------:R-:W-:Y:S01]  /*145c0*/  VIADD R89, R229, UR4 ;  /* 0x00000004e5597c36 */ /* 0x000fe20008000000 */
[----:B--2---:R-:W-:Y:S01]  /*145d0*/  PRMT R74, R83, 0x7632, R74 ;  /* 0x00007632534a7816 */ /* 0x004fe2000000004a */
[----:B------:R-:W-:Y:S01]  /*145e0*/  ULDC UR12, c[0x0][0x228] ;  /* 0x00008a00000c7ab9 */ /* 0x000fe20000000800 */
[----:B------:R2:W-:Y:S01]  /*145f0*/  @P0 STG.E.U16 desc[UR6][R76.64], R0 ;  /* 0x000000004c000986 */ /* 0x0005e2000c101506 */
[----:B------:R-:W-:Y:S01]  /*14600*/  ISETP.LT.AND P0, PT, R223, UR8, !P4 ;  /* 0x00000008df007c0c */ /* 0x000fe2000e701270 */
[C---:B------:R-:W-:Y:S01]  /*14610*/  IMAD.WIDE R80, R89.reuse, 0x2, R2 ;  /* 0x0000000259507825 */ /* 0x040fe200078e0202 */
[----:B------:R-:W-:Y:S01]  /*14620*/  ISETP.LT.AND P4, PT, R252, UR10, !P4 ;  /* 0x0000000afc007c0c */ /* 0x000fe2000e781270 */
[----:B------:R-:W-:Y:S01]  /*14630*/  ULDC UR4, c[0x0][0x22c] ;  /* 0x00008b0000047ab9 */ /* 0x000fe20000000800 */
[----:B------:R-:W-:Y:S01]  /*14640*/  ULDC UR14, c[0x0][0x228] ;  /* 0x00008a00000e7ab9 */ /* 0x000fe20000000800 */
[C---:B0-----:R-:W-:Y:S01]  /*14650*/  IMAD.WIDE R84, R89.reuse, 0x2, R236 ;  /* 0x0000000259547825 */ /* 0x041fe200078e02ec */
[----:B------:R-:W-:Y:S03]  /*14660*/  @P5 STG.E.U16 desc[UR6][R80.64], R83 ;  /* 0x0000005350005986 */ /* 0x000fe6000c101506 */
[----:B------:R-:W-:Y:S01]  /*14670*/  VIADD R82, R238, 0x18 ;  /* 0x00000018ee527836 */ /* 0x000fe20000000000 */
[----:B------:R0:W-:Y:S01]  /*14680*/  @P6 STG.E.U16 desc[UR6][R84.64], R74 ;  /* 0x0000004a54006986 */ /* 0x0001e2000c101506 */
[----:B-1----:R-:W-:Y:S01]  /*14690*/  IMAD.WIDE R72, R89, 0x2, R240 ;  /* 0x0000000259487825 */ /* 0x002fe200078e02f0 */
[----:B------:R-:W-:Y:S01]  /*146a0*/  ISETP.LT.AND P5, PT, R239, UR12, !P3 ;  /* 0x0000000cef007c0c */ /* 0x000fe2000dfa1270 */
[----:B------:R-:W-:Y:S01]  /*146b0*/  ULDC UR8, c[0x0][0x228] ;  /* 0x00008a0000087ab9 */ /* 0x000fe20000000800 */
[----:B--2---:R-:W-:Y:S01]  /*146c0*/  PRMT R0, R87, 0x7632, R0 ;  /* 0x0000763257007816 */ /* 0x004fe20000000000 */
[----:B------:R-:W-:Y:S01]  /*146d0*/  IMAD.WIDE R76, R89, 0x2, R242 ;  /* 0x00000002594c7825 */ /* 0x000fe200078e02f2 */
[----:B------:R-:W-:Y:S01]  /*146e0*/  ISETP.GE.AND P2, PT, R82, UR4, PT ;  /* 0x0000000452007c0c */ /* 0x000fe2000bf46270 */
[----:B------:R-:W-:Y:S01]  /*146f0*/  ULDC UR4, c[0x0][0x248] ;  /* 0x0000920000047ab9 */ /* 0x000fe20000000800 */
[----:B------:R-:W-:Y:S01]  /*14700*/  ISETP.LT.AND P6, PT, R227, UR14, !P3 ;  /* 0x0000000ee3007c0c */ /* 0x000fe2000dfc1270 */
[----:B------:R-:W-:Y:S01]  /*14710*/  VIADD R91, R89, UR4 ;  /* 0x00000004595b7c36 */ /* 0x000fe20008000000 */
[----:B------:R1:W-:Y:S01]  /*14720*/  @P0 STG.E.U16 desc[UR6][R72.64], R87 ;  /* 0x0000005748000986 */ /* 0x0003e2000c101506 */
[----:B------:R-:W-:Y:S01]  /*14730*/  ULDC UR10, c[0x0][0x228] ;  /* 0x00008a00000a7ab9 */ /* 0x000fe20000000800 */
[----:B0-----:R-:W-:Y:S01]  /*14740*/  PRMT R74, R75, 0x7632, R74 ;  /* 0x000076324b4a7816 */ /* 0x001fe2000000004a */
[----:B------:R-:W-:Y:S01]  /*14750*/  VIADD R78, R238, 0x19 ;  /* 0x00000019ee4e7836 */ /* 0x000fe20000000000 */
[----:B------:R0:W-:Y:S01]  /*14760*/  @P4 STG.E.U16 desc[UR6][R76.64], R0 ;  /* 0x000000004c004986 */ /* 0x0001e2000c101506 */
[----:B------:R-:W-:Y:S01]  /*14770*/  ISETP.LT.AND P4, PT, R223, UR8, !P3 ;  /* 0x00000008df007c0c */ /* 0x000fe2000df81270 */
[C---:B------:R-:W-:Y:S01]  /*14780*/  IMAD.WIDE R80, R91.reuse, 0x2, R2 ;  /* 0x000000025b507825 */ /* 0x040fe200078e0202 */
[----:B------:R-:W-:Y:S01]  /*14790*/  ISETP.LT.AND P3, PT, R252, UR10, !P3 ;  /* 0x0000000afc007c0c */ /* 0x000fe2000df61270 */
[----:B------:R-:W-:Y:S01]  /*147a0*/  ULDC UR12, c[0x0][0x228] ;  /* 0x00008a00000c7ab9 */ /* 0x000fe20000000800 */
[----:B------:R-:W-:Y:S01]  /*147b0*/  ULDC UR4, c[0x0][0x22c] ;  /* 0x00008b0000047ab9 */ /* 0x000fe20000000800 */
[C---:B------:R-:W-:Y:S01]  /*147c0*/  IMAD.WIDE R82, R91.reuse, 0x2, R236 ;  /* 0x000000025b527825 */ /* 0x040fe200078e02ec */
[----:B------:R-:W-:Y:S01]  /*147d0*/  @P5 STG.E.U16 desc[UR6][R80.64], R75 ;  /* 0x0000004b50005986 */ /* 0x000fe2000c101506 */
[----:B------:R-:W-:Y:S01]  /*147e0*/  ULDC UR14, c[0x0][0x228] ;  /* 0x00008a00000e7ab9 */ /* 0x000fe20000000800 */
[----:B------:R-:W-:Y:S01]  /*147f0*/  ULDC UR8, c[0x0][0x228] ;  /* 0x00008a0000087ab9 */ /* 0x000fe20000000800 */
[----:B-1----:R-:W-:Y:S01]  /*14800*/  IMAD.WIDE R72, R91, 0x2, R240 ;  /* 0x000000025b487825 */ /* 0x002fe200078e02f0 */
[----:B------:R1:W-:Y:S01]  /*14810*/  @P6 STG.E.U16 desc[UR6][R82.64], R74 ;  /* 0x0000004a52006986 */ /* 0x0003e2000c101506 */
[----:B0-----:R-:W-:Y:S01]  /*14820*/  PRMT R0, R79, 0x7632, R0 ;  /* 0x000076324f007816 */ /* 0x001fe20000000000 */
[----:B------:R-:W-:Y:S01]  /*14830*/  ULDC UR10, c[0x0][0x228] ;  /* 0x00008a00000a7ab9 */ /* 0x000fe20000000800 */
[----:B------:R-:W-:Y:S01]  /*14840*/  ISETP.LT.AND P5, PT, R239, UR12, !P2 ;  /* 0x0000000cef007c0c */ /* 0x000fe2000d7a1270 */
[----:B------:R0:W-:Y:S01]  /*14850*/  @P4 STG.E.U16 desc[UR6][R72.64], R79 ;  /* 0x0000004f48004986 */ /* 0x0001e2000c101506 */
[----:B------:R-:W-:Y:S01]  /*14860*/  ISETP.GE.AND P0, PT, R78, UR4, PT ;  /* 0x000000044e007c0c */ /* 0x000fe2000bf06270 */
[----:B------:R-:W-:Y:S01]  /*14870*/  ULDC UR4, c[0x0][0x248] ;  /* 0x0000920000047ab9 */ /* 0x000fe20000000800 */
[----:B------:R-:W-:Y:S01]  /*14880*/  ISETP.LT.AND P6, PT, R227, UR14, !P2 ;  /* 0x0000000ee3007c0c */ /* 0x000fe2000d7c1270 */
[C---:B-1----:R-:W-:Y:S01]  /*14890*/  IMAD.WIDE R74, R91.reuse, 0x2, R242 ;  /* 0x000000025b4a7825 */ /* 0x042fe200078e02f2 */
        /* <DEDUP_REMOVED lines=15> */
[C---:B0-----:R-:W-:Y:S01]  /*14990*/  IMAD.WIDE R72, R85.reuse, 0x2, R240 ;  /* 0x0000000255487825 */ /* 0x041fe200078e02f0 */
[----:B-1----:R-:W-:Y:S01]  /*149a0*/  PRMT R0, R36, 0x7632, R0 ;  /* 0x0000763224007816 */ /* 0x002fe20000000000 */
        /* <DEDUP_REMOVED lines=11> */
[----:B------:R-:W-:Y:S01]  /*14a60*/  IMAD.WIDE R76, R83, 0x2, R2 ;  /* 0x00000002534c7825 */ /* 0x000fe200078e0202 */
[----:B------:R-:W-:Y:S01]  /*14a70*/  ISETP.LT.AND P0, PT, R252, UR10, !P0 ;  /* 0x0000000afc007c0c */ /* 0x000fe2000c701270 */
[----:B------:R-:W-:Y:S01]  /*14a80*/  ULDC UR4, c[0x0][0x22c] ;  /* 0x00008b0000047ab9 */ /* 0x000fe20000000800 */
[----:B------:R-:W-:Y:S01]  /*14a90*/  ULDC UR14, c[0x0][0x228] ;  /* 0x00008a00000e7ab9 */ /* 0x000fe20000000800 */
[----:B0-----:R-:W-:-:S02]  /*14aa0*/  VIADD R80, R238, 0x1b ;  /* 0x0000001bee507836 */ /* 0x001fc40000000000 */
[----:B------:R-:W-:Y:S01]  /*14ab0*/  IMAD.WIDE R78, R83, 0x2, R236 ;  /* 0x00000002534e7825 */ /* 0x000fe200078e02ec */
[----:B------:R0:W-:Y:S01]  /*14ac0*/  @P5 STG.E.U16 desc[UR6][R76.64], R24 ;  /* 0x000000184c005986 */ /* 0x0001e2000c101506 */
[----:B------:R-:W-:Y:S01]  /*14ad0*/  ISETP.LT.AND P5, PT, R239, UR12, !P4 ;  /* 0x0000000cef007c0c */ /* 0x000fe2000e7a1270 */
[----:B------:R-:W-:Y:S01]  /*14ae0*/  ULDC UR8, c[0x0][0x228] ;  /* 0x00008a0000087ab9 */ /* 0x000fe20000000800 */
[C---:B-1----:R-:W-:Y:S01]  /*14af0*/  IMAD.WIDE R72, R83.reuse, 0x2, R240 ;  /* 0x0000000253487825 */ /* 0x042fe200078e02f0 */
[----:B--2---:R-:W-:Y:S01]  /*14b00*/  PRMT R0, R28, 0x7632, R0 ;  /* 0x000076321c007816 */ /* 0x004fe20000000000 */
[----:B------:R1:W-:Y:S01]  /*14b10*/  @P6 STG.E.U16 desc[UR6][R78.64], R32 ;  /* 0x000000204e006986 */ /* 0x0003e2000c101506 */
[----:B------:R-:W-:Y:S01]  /*14b20*/  ISETP.GE.AND P3, PT, R80, UR4, PT ;  /* 0x0000000450007c0c */ /* 0x000fe2000bf66270 */
[----:B------:R-:W-:Y:S01]  /*14b30*/  IMAD.WIDE R74, R83, 0x2, R242 ;  /* 0x00000002534a7825 */ /* 0x000fe200078e02f2 */
[----:B------:R-:W-:Y:S01]  /*14b40*/  ULDC UR4, c[0x0][0x248] ;  /* 0x0000920000047ab9 */ /* 0x000fe20000000800 */
[----:B------:R-:W-:Y:S01]  /*14b50*/  ISETP.LT.AND P6, PT, R227, UR14, !P4 ;  /* 0x0000000ee3007c0c */ /* 0x000fe2000e7c1270 */
[----:B------:R2:W-:Y:S01]  /*14b60*/  @P2 STG.E.U16 desc[UR6][R72.64], R28 ;  /* 0x0000001c48002986 */ /* 0x0005e2000c101506 */
[----:B------:R-:W-:Y:S01]  /*14b70*/  VIADD R81, R83, UR4 ;  /* 0x0000000453517c36 */ /* 0x000fe20008000000 */
[----:B------:R-:W-:Y:S01]  /*14b80*/  ULDC UR10, c[0x0][0x228] ;  /* 0x00008a00000a7ab9 */ /* 0x000fe20000000800 */
[----:B0-----:R-:W-:Y:S01]  /*14b90*/  PRMT R24, R33, 0x7632, R24 ;  /* 0x0000763221187816 */ /* 0x001fe20000000018 */
[----:B------:R-:W-:Y:S01]  /*14ba0*/  @P0 STG.E.U16 desc[UR6][R74.64], R0 ;  /* 0x000000004a000986 */ /* 0x000fe2000c101506 */
[----:B------:R-:W-:Y:S01]  /*14bb0*/  ISETP.LT.AND P0, PT, R223, UR8, !P4 ;  /* 0x00000008df007c0c */ /* 0x000fe2000e701270 */
[C---:B------:R-:W-:Y:S01]  /*14bc0*/  IMAD.WIDE R76, R81.reuse, 0x2, R2 ;  /* 0x00000002514c7825 */ /* 0x040fe200078e0202 */
[----:B------:R-:W-:Y:S01]  /*14bd0*/  ISETP.LT.AND P4, PT, R252, UR10, !P4 ;  /* 0x0000000afc007c0c */ /* 0x000fe2000e781270 */
[----:B------:R-:W-:Y:S01]  /*14be0*/  ULDC UR4, c[0x0][0x22c] ;  /* 0x00008b0000047ab9 */ /* 0x000fe20000000800 */
[----:B------:R-:W-:Y:S01]  /*14bf0*/  ULDC UR12, c[0x0][0x228] ;  /* 0x00008a00000c7ab9 */ /* 0x000fe20000000800 */
[----:B-1----:R-:W-:Y:S01]  /*14c00*/  VIADD R32, R238, 0x1c ;  /* 0x0000001cee207836 */ /* 0x002fe20000000000 */
[----:B------:R-:W-:Y:S01]  /*14c10*/  ULDC UR14, c[0x0][0x228] ;  /* 0x00008a00000e7ab9 */ /* 0x000fe20000000800 */
[----:B------:R-:W-:Y:S01]  /*14c20*/  IMAD.WIDE R78, R81, 0x2, R236 ;  /* 0x00000002514e7825 */ /* 0x000fe200078e02ec */
[----:B------:R0:W-:Y:S01]  /*14c30*/  @P5 STG.E.U16 desc[UR6][R76.64], R33 ;  /* 0x000000214c005986 */ /* 0x0001e2000c101506 */
[----:B------:R-:W-:Y:S01]  /*14c40*/  PRMT R36, R37, 0x7632, R36 ;  /* 0x0000763225247816 */ /* 0x000fe20000000024 */
[----:B------:R-:W-:Y:S01]  /*14c50*/  ULDC UR8, c[0x0][0x228] ;  /* 0x00008a0000087ab9 */ /* 0x000fe20000000800 */
[----:B------:R-:W-:Y:S01]  /*14c60*/  ISETP.GE.AND P2, PT, R32, UR4, PT ;  /* 0x0000000420007c0c */ /* 0x000fe2000bf46270 */
[----:B------:R1:W-:Y:S01]  /*14c70*/  @P6 STG.E.U16 desc[UR6][R78.64], R24 ;  /* 0x000000184e006986 */ /* 0x0003e2000c101506 */
[----:B------:R-:W-:Y:S01]  /*14c80*/  ISETP.LT.AND P5, PT, R239, UR12, !P3 ;  /* 0x0000000cef007c0c */ /* 0x000fe2000dfa1270 */
[----:B--2---:R-:W-:Y:S01]  /*14c90*/  IMAD.WIDE R72, R81, 0x2, R242 ;  /* 0x0000000251487825 */ /* 0x004fe200078e02f2 */
[----:B------:R-:W-:Y:S01]  /*14ca0*/  ISETP.LT.AND P6, PT, R227, UR14, !P3 ;  /* 0x0000000ee3007c0c */ /* 0x000fe2000dfc1270 */
[----:B------:R-:W-:Y:S01]  /*14cb0*/  ULDC UR4, c[0x0][0x248] ;  /* 0x0000920000047ab9 */ /* 0x000fe20000000800 */
[----:B------:R-:W-:Y:S01]  /*14cc0*/  ULDC UR10, c[0x0][0x228] ;  /* 0x00008a00000a7ab9 */ /* 0x000fe20000000800 */
[----:B0-----:R-:W-:Y:S01]  /*14cd0*/  IMAD.WIDE R32, R81, 0x2, R240 ;  /* 0x0000000251207825 */ /* 0x001fe200078e02f0 */
[----:B------:R-:W-:Y:S01]  /*14ce0*/  PRMT R0, R25, 0x7632, R0 ;  /* 0x0000763219007816 */ /* 0x000fe20000000000 */
[----:B------:R-:W-:Y:S01]  /*14cf0*/  ULDC UR12, c[0x0][0x228] ;  /* 0x00008a00000c7ab9 */ /* 0x000fe20000000800 */
[----:B------:R-:W-:Y:S01]  /*14d00*/  ULDC UR14, c[0x0][0x228] ;  /* 0x00008a00000e7ab9 */ /* 0x000fe20000000800 */
[----:B------:R-:W-:Y:S01]  /*14d10*/  VIADD R83, R81, UR4 ;  /* 0x0000000451537c36 */ /* 0x000fe20008000000 */
[----:B------:R0:W-:Y:S01]  /*14d20*/  @P0 STG.E.U16 desc[UR6][R32.64], R37 ;  /* 0x0000002520000986 */ /* 0x0001e2000c101506 */
[----:B-1----:R-:W-:Y:S01]  /*14d30*/  VIADD R24, R238, 0x1d ;  /* 0x0000001dee187836 */ /* 0x002fe20000000000 */
[----:B------:R-:W-:-:S02]  /*14d40*/  ULDC UR4, c[0x0][0x22c] ;  /* 0x00008b0000047ab9 */ /* 0x000fc40000000800 */
[----:B------:R-:W-:Y:S01]  /*14d50*/  @P4 STG.E.U16 desc[UR6][R72.64], R36 ;  /* 0x0000002448004986 */ /* 0x000fe2000c101506 */
[----:B------:R-:W-:Y:S01]  /*14d60*/  ISETP.LT.AND P4, PT, R223, UR8, !P3 ;  /* 0x00000008df007c0c */ /* 0x000fe2000df81270 */
[C---:B------:R-:W-:Y:S01]  /*14d70*/  IMAD.WIDE R74, R83.reuse, 0x2, R2 ;  /* 0x00000002534a7825 */ /* 0x040fe200078e0202 */
[----:B------:R-:W-:Y:S01]  /*14d80*/  ISETP.LT.AND P3, PT, R252, UR10, !P3 ;  /* 0x0000000afc007c0c */ /* 0x000fe2000df61270 */
[----:B------:R-:W-:Y:S02]  /*14d90*/  ULDC UR8, c[0x0][0x228] ;  /* 0x00008a0000087ab9 */ /* 0x000fe40000000800 */
[----:B------:R-:W-:Y:S01]  /*14da0*/  IMAD.WIDE R76, R83, 0x2, R236 ;  /* 0x00000002534c7825 */ /* 0x000fe200078e02ec */
[----:B------:R-:W-:Y:S01]  /*14db0*/  ISETP.GE.AND P0, PT, R24, UR4, PT ;  /* 0x0000000418007c0c */ /* 0x000fe2000bf06270 */
[----:B------:R1:W-:Y:S01]  /*14dc0*/  @P5 STG.E.U16 desc[UR6][R74.64], R25 ;  /* 0x000000194a005986 */ /* 0x0003e2000c101506 */
[----:B------:R-:W-:Y:S01]  /*14dd0*/  ISETP.LT.AND P5, PT, R239, UR12, !P2 ;  /* 0x0000000cef007c0c */ /* 0x000fe2000d7a1270 */
[----:B0-----:R-:W-:Y:S01]  /*14de0*/  IMAD.WIDE R32, R83, 0x2, R242 ;  /* 0x0000000253207825 */ /* 0x001fe200078e02f2 */
[----:B------:R-:W-:Y:S01]  /*14df0*/  ULDC UR4, c[0x0][0x248] ;  /* 0x0000920000047ab9 */ /* 0x000fe20000000800 */
[----:B------:R0:W-:Y:S01]  /*14e00*/  @P6 STG.E.U16 desc[UR6][R76.64], R0 ;  /* 0x000000004c006986 */ /* 0x0001e2000c101506 */
[----:B------:R-:W-:Y:S01]  /*14e10*/  ISETP.LT.AND P6, PT, R227, UR14, !P2 ;  /* 0x0000000ee3007c0c */ /* 0x000fe2000d7c1270 */
[----:B------:R-:W-:Y:S01]  /*14e20*/  ULDC UR10, c[0x0][0x228] ;  /* 0x00008a00000a7ab9 */ /* 0x000fe20000000800 */
[----:B------:R-:W-:Y:S01]  /*14e30*/  PRMT R28, R34, 0x7632, R28 ;  /* 0x00007632221c7816 */ /* 0x000fe2000000001c */
[----:B------:R-:W-:Y:S01]  /*14e40*/  ULDC UR12, c[0x0][0x228] ;  /* 0x00008a00000c7ab9 */ /* 0x000fe20000000800 */
[----:B------:R-:W-:Y:S01]  /*14e50*/  ULDC UR14, c[0x0][0x228] ;  /* 0x00008a00000e7ab9 */ /* 0x000fe20000000800 */
[----:B-1----:R-:W-:Y:S01]  /*14e60*/  IMAD.WIDE R24, R83, 0x2, R240 ;  /* 0x0000000253187825 */ /* 0x002fe200078e02f0 */
[----:B0-----:R-:W-:-:S03]  /*14e70*/  PRMT R0, R29, 0x7632, R0 ;  /* 0x000076321d007816 */ /* 0x001fc60000000000 */
        /* <DEDUP_REMOVED lines=85> */
[----:B------:R-:W-:Y:S01]  /*153d0*/  @P4 STG.E.U16 desc[UR6][R24.64], R31 ;  /* 0x0000001f18004986 */ /* 0x000fe2000c101506 */
[----:B------:R-:W-:Y:S01]  /*153e0*/  ISETP.GE.AND P0, PT, R30, UR4, PT ;  /* 0x000000041e007c0c */ /* 0x000fe2000bf06270 */
[----:B------:R-:W-:Y:S01]  /*153f0*/  ULDC UR4, c[0x0][0x248] ;  /* 0x0000920000047ab9 */ /* 0x000fe20000000800 */
[----:B------:R-:W-:Y:S01]  /*15400*/  ISETP.LT.AND P6, PT, R227, UR14, !P2 ;  /* 0x0000000ee3007c0c */ /* 0x000fe2000d7c1270 */
[----:B-1----:R-:W-:Y:S01]  /*15410*/  IMAD.WIDE R26, R75, 0x2, R242 ;  /* 0x000000024b1a7825 */ /* 0x002fe200078e02f2 */
[----:B------:R-:W-:Y:S01]  /*15420*/  PRMT R30, R68, 0x7632, R30 ;  /* 0x00007632441e7816 */ /* 0x000fe2000000001e */
[----:B------:R-:W-:Y:S01]  /*15430*/  ULDC UR12, c[0x0][0x228] ;  /* 0x00008a00000c7ab9 */ /* 0x000fe20000000800 */
[----:B------:R-:W-:-:S02]  /*15440*/  ULDC UR14, c[0x0][0x228] ;  /* 0x00008a00000e7ab9 */ /* 0x000fc40000000800 */
[----:B------:R0:W-:Y:S01]  /*15450*/  @P3 STG.E.U16 desc[UR6][R26.64], R0 ;  /* 0x000000001a003986 */ /* 0x0001e2000c101506 */
[----:B------:R-:W-:Y:S01]  /*15460*/  ISETP.LT.AND P3, PT, R223, UR8, !P2 ;  /* 0x00000008df007c0c */ /* 0x000fe2000d761270 */
[----:B------:R-:W-:Y:S01]  /*15470*/  VIADD R37, R75, UR4 ;  /* 0x000000044b257c36 */ /* 0x000fe20008000000 */
[----:B------:R-:W-:Y:S01]  /*15480*/  ISETP.LT.AND P2, PT, R252, UR10, !P2 ;  /* 0x0000000afc007c0c */ /* 0x000fe2000d741270 */
[----:B------:R-:W-:Y:S01]  /*15490*/  VIADD R34, R238, 0x22 ;  /* 0x00000022ee227836 */ /* 0x000fe20000000000 */
[----:B------:R-:W-:Y:S01]  /*154a0*/  ULDC UR4, c[0x0][0x22c] ;  /* 0x00008b0000047ab9 */ /* 0x000fe20000000800 */
[C---:B------:R-:W-:Y:S01]  /*154b0*/  IMAD.WIDE R28, R37.reuse, 0x2, R2 ;  /* 0x00000002251c7825 */ /* 0x040fe200078e0202 */
[----:B------:R-:W-:Y:S01]  /*154c0*/  ULDC UR8, c[0x0][0x228] ;  /* 0x00008a0000087ab9 */ /* 0x000fe20000000800 */
[----:B------:R-:W-:Y:S02]  /*154d0*/  ULDC UR10, c[0x0][0x228] ;  /* 0x00008a00000a7ab9 */ /* 0x000fe40000000800 */
[----:B------:R-:W-:Y:S01]  /*154e0*/  IMAD.WIDE R32, R37, 0x2, R236 ;  /* 0x0000000225207825 */ /* 0x000fe200078e02ec */
[----:B0-----:R-:W-:-:S03]  /*154f0*/  PRMT R0, R40, 0x7632, R0 ;  /* 0x0000763228007816 */ /* 0x001fc60000000000 */
[C---:B------:R-:W-:Y:S01]  /*15500*/  IMAD.WIDE R24, R37.reuse, 0x2, R240 ;  /* 0x0000000225187825 */ /* 0x040fe200078e02f0 */
[----:B------:R-:W-:Y:S03]  /*15510*/  @P5 STG.E.U16 desc[UR6][R28.64], R68 ;  /* 0x000000441c005986 */ /* 0x000fe6000c101506 */
[----:B------:R-:W-:Y:S01]  /*15520*/  IMAD.WIDE R26, R37, 0x2, R242 ;  /* 0x00000002251a7825 */ /* 0x000fe200078e02f2 */
[----:B------:R0:W-:Y:S01]  /*15530*/  @P6 STG.E.U16 desc[UR6][R32.64], R30 ;  /* 0x0000001e20006986 */ /* 0x0001e2000c101506 */
[----:B------:R-:W-:Y:S01]  /*15540*/  ISETP.LT.AND P5, PT, R239, UR12, !P0 ;  /* 0x0000000cef007c0c */ /* 0x000fe2000c7a1270 */
[----:B------:R-:W-:Y:S01]  /*15550*/  ULDC UR12, c[0x0][0x228] ;  /* 0x00008a00000c7ab9 */ /* 0x000fe20000000800 */
[----:B------:R-:W-:Y:S01]  /*15560*/  ISETP.GE.AND P4, PT, R34, UR4, PT ;  /* 0x0000000422007c0c */ /* 0x000fe2000bf86270 */
[----:B------:R-:W-:Y:S01]  /*15570*/  @P3 STG.E.U16 desc[UR6][R24.64], R40 ;  /* 0x0000002818003986 */ /* 0x000fe2000c101506 */
[----:B------:R-:W-:Y:S01]  /*15580*/  ISETP.LT.AND P6, PT, R227, UR14, !P0 ;  /* 0x0000000ee3007c0c */ /* 0x000fe2000c7c1270 */
[----:B------:R-:W-:Y:S01]  /*15590*/  ULDC UR4, c[0x0][0x248] ;  /* 0x0000920000047ab9 */ /* 0x000fe20000000800 */
[----:B------:R-:W-:Y:S01]  /*155a0*/  ULDC UR14, c[0x0][0x228] ;  /* 0x00008a00000e7ab9 */ /* 0x000fe20000000800 */
[----:B------:R1:W-:Y:S01]  /*155b0*/  @P2 STG.E.U16 desc[UR6][R26.64], R0 ;  /* 0x000000001a002986 */ /* 0x0003e2000c101506 */
[----:B------:R-:W-:Y:S01]  /*155c0*/  ISETP.LT.AND P2, PT, R223, UR8, !P0 ;  /* 0x00000008df007c0c */ /* 0x000fe2000c741270 */
[----:B------:R-:W-:Y:S01]  /*155d0*/  VIADD R35, R37, UR4 ;  /* 0x0000000425237c36 */ /* 0x000fe20008000000 */
[----:B------:R-:W-:Y:S01]  /*155e0*/  ISETP.LT.AND P0, PT, R252, UR10, !P0 ;  /* 0x0000000afc007c0c */ /* 0x000fe2000c701270 */
[----:B0-----:R-:W-:Y:S01]  /*155f0*/  VIADD R33, R238, 0x23 ;  /* 0x00000023ee217836 */ /* 0x001fe20000000000 */
[----:B------:R-:W-:Y:S01]  /*15600*/  PRMT R32, R64, 0x7632, R32 ;  /* 0x0000763240207816 */ /* 0x000fe20000000020 */
[C---:B------:R-:W-:Y:S01]  /*15610*/  IMAD.WIDE R28, R35.reuse, 0x2, R2 ;  /* 0x00000002231c7825 */ /* 0x040fe200078e0202 */
[----:B------:R-:W-:Y:S01]  /*15620*/  ULDC UR4, c[0x0][0x22c] ;  /* 0x00008b0000047ab9 */ /* 0x000fe20000000800 */
[----:B------:R-:W-:Y:S01]  /*15630*/  ULDC UR8, c[0x0][0x228] ;  /* 0x00008a0000087ab9 */ /* 0x000fe20000000800 */
[----:B------:R-:W-:Y:S01]  /*15640*/  ULDC UR10, c[0x0][0x228] ;  /* 0x00008a00000a7ab9 */ /* 0x000fe20000000800 */
[----:B------:R-:W-:Y:S01]  /*15650*/  IMAD.WIDE R30, R35, 0x2, R236 ;  /* 0x00000002231e7825 */ /* 0x000fe200078e02ec */
[----:B-1----:R-:W-:-:S03]  /*15660*/  PRMT R0, R60, 0x7632, R0 ;  /* 0x000076323c007816 */ /* 0x002fc60000000000 */
        /* <DEDUP_REMOVED lines=10> */
[----:B------:R-:W-:Y:S01]  /*15710*/  VIADD R34, R238, 0x24 ;  /* 0x00000024ee227836 */ /* 0x000fe20000000000 */
[----:B------:R1:W-:Y:S01]  /*15720*/  @P0 STG.E.U16 desc[UR6][R26.64], R0 ;  /* 0x000000001a000986 */ /* 0x0003e2000c101506 */
[----:B------:R-:W-:Y:S01]  /*15730*/  ISETP.LT.AND P0, PT, R223, UR8, !P4 ;  /* 0x00000008df007c0c */ /* 0x000fe2000e701270 */
[----:B------:R-:W-:Y:S01]  /*15740*/  VIADD R33, R35, UR4 ;  /* 0x0000000423217c36 */ /* 0x000fe20008000000 */
[----:B------:R-:W-:Y:S01]  /*15750*/  ISETP.LT.AND P4, PT, R252, UR10, !P4 ;  /* 0x0000000afc007c0c */ /* 0x000fe2000e781270 */
[----:B------:R-:W-:Y:S01]  /*15760*/  ULDC UR4, c[0x0][0x22c] ;  /* 0x00008b0000047ab9 */ /* 0x000fe20000000800 */
[----:B0-----:R-:W-:Y:S01]  /*15770*/  PRMT R32, R69, 0x7632, R32 ;  /* 0x0000763245207816 */ /* 0x001fe20000000020 */
        /* <DEDUP_REMOVED lines=276> */
[----:B------:R-:W-:Y:S01]  /*168c0*/  IMAD.WIDE R28, R33, 0x2, R2 ;  /* 0x00000002211c7825 */ /* 0x000fe200078e0202 */
[----:B------:R-:W-:Y:S01]  /*168d0*/  ULDC UR14, c[0x0][0x228] ;  /* 0x00008a00000e7ab9 */ /* 0x000fe20000000800 */
[----:B------:R-:W-:-:S02]  /*168e0*/  ULDC UR8, c[0x0][0x228] ;  /* 0x00008a0000087ab9 */ /* 0x000fc40000000800 */
        /* <DEDUP_REMOVED lines=10> */
[----:B------:R-:W-:Y:S01]  /*16990*/  ULDC UR4, c[0x0][0x248] ;  /* 0x0000920000047ab9 */ /* 0x000fe20000000800 */
[----:B------:R-:W-:Y:S01]  /*169a0*/  ISETP.LT.AND P6, PT, R227, UR14, !P3 ;  /* 0x0000000ee3007c0c */ /* 0x000fe2000dfc1270 */
[----:B------:R-:W-:Y:S01]  /*169b0*/  ULDC UR12, c[0x0][0x228] ;  /* 0x00008a00000c7ab9 */ /* 0x000fe20000000800 */
[----:B------:R1:W-:Y:S01]  /*169c0*/  @P4 STG.E.U16 desc[UR6][R26.64], R0 ;  /* 0x000000001a004986 */ /* 0x0003e2000c101506 */
[----:B------:R-:W-:Y:S01]  /*169d0*/  ISETP.LT.AND P4, PT, R223, UR8, !P3 ;  /* 0x00000008df007c0c */ /* 0x000fe2000df81270 */
[----:B------:R-:W-:Y:S01]  /*169e0*/  VIADD R35, R33, UR4 ;  /* 0x0000000421237c36 */ /* 0x000fe20008000000 */
[----:B------:R-:W-:Y:S01]  /*169f0*/  ISETP.LT.AND P3, PT, R252, UR10, !P3 ;  /* 0x0000000afc007c0c */ /* 0x000fe2000df61270 */
[----:B------:R-:W-:Y:S01]  /*16a00*/  VIADD R34, R238, 0x31 ;  /* 0x00000031ee227836 */ /* 0x000fe20000000000 */
[----:B0-----:R-:W-:Y:S01]  /*16a10*/  PRMT R32, R51, 0x7632, R32 ;  /* 0x0000763233207816 */ /* 0x001fe20000000020 */
[C---:B------:R-:W-:Y:S01]  /*16a20*/  IMAD.WIDE R28, R35.reuse, 0x2, R2 ;  /* 0x00000002231c7825 */ /* 0x040fe200078e0202 */
[----:B------:R-:W-:Y:S01]  /*16a30*/  ULDC UR4, c[0x0][0x22c] ;  /* 0x00008b0000047ab9 */ /* 0x000fe20000000800 */
[----:B------:R-:W-:Y:S01]  /*16a40*/  ULDC UR14, c[0x0][0x228] ;  /* 0x00008a00000e7ab9 */ /* 0x000fe20000000800 */
[----:B------:R-:W-:Y:S01]  /*16a50*/  ULDC UR8, c[0x0][0x228] ;  /* 0x00008a0000087ab9 */ /* 0x000fe20000000800 */
[----:B------:R-:W-:Y:S01]  /*16a60*/  IMAD.WIDE R30, R35, 0x2, R236 ;  /* 0x00000002231e7825 */ /* 0x000fe200078e02ec */
[----:B------:R0:W-:Y:S01]  /*16a70*/  @P5 STG.E.U16 desc[UR6][R28.64], R51 ;  /* 0x000000331c005986 */ /* 0x0001e2000c101506 */
[----:B-1----:R-:W-:Y:S01]  /*16a80*/  PRMT R0, R55, 0x7632, R0 ;  /* 0x0000763237007816 */ /* 0x002fe20000000000 */
[----:B------:R-:W-:Y:S01]  /*16a90*/  ULDC UR10, c[0x0][0x228] ;  /* 0x00008a00000a7ab9 */ /* 0x000fe20000000800 */
[----:B------:R-:W-:Y:S01]  /*16aa0*/  IMAD.WIDE R24, R35, 0x2, R240 ;  /* 0x0000000223187825 */ /* 0x000fe200078e02f0 */
[----:B------:R-:W-:-:S03]  /*16ab0*/  ISETP.LT.AND P5, PT, R239, UR12, !P2 ;  /* 0x0000000cef007c0c */ /* 0x000fc6000d7a1270 */
[----:B------:R-:W-:Y:S01]  /*16ac0*/  IMAD.WIDE R26, R35, 0x2, R242 ;  /* 0x00000002231a7825 */ /* 0x000fe200078e02f2 */
[----:B------:R-:W-:Y:S01]  /*16ad0*/  ISETP.GE.AND P0, PT, R34, UR4, PT ;  /* 0x0000000422007c0c */ /* 0x000fe2000bf06270 */
[----:B------:R1:W-:Y:S01]  /*16ae0*/  @P6 STG.E.U16 desc[UR6][R30.64], R32 ;  /* 0x000000201e006986 */ /* 0x0003e2000c101506 */
[----:B------:R-:W-:Y:S01]  /*16af0*/  ULDC UR4, c[0x0][0x248] ;  /* 0x0000920000047ab9 */ /* 0x000fe20000000800 */
[----:B------:R-:W-:Y:S01]  /*16b00*/  ISETP.LT.AND P6, PT, R227, UR14, !P2 ;  /* 0x0000000ee3007c0c */ /* 0x000fe2000d7c1270 */
[----:B------:R-:W-:Y:S01]  /*16b10*/  ULDC UR12, c[0x0][0x228] ;  /* 0x00008a00000c7ab9 */ /* 0x000fe20000000800 */
[----:B------:R2:W-:Y:S01]  /*16b20*/  @P4 STG.E.U16 desc[UR6][R24.64], R55 ;  /* 0x0000003718004986 */ /* 0x0005e2000c101506 */
[----:B------:R-:W-:Y:S01]  /*16b30*/  VIADD R33, R35, UR4 ;  /* 0x0000000423217c36 */ /* 0x000fe20008000000 */
[----:B------:R-:W-:Y:S01]  /*16b40*/  ULDC UR4, c[0x0][0x22c] ;  /* 0x00008b0000047ab9 */ /* 0x000fe20000000800 */
[----:B------:R-:W-:Y:S01]  /*16b50*/  VIADD R34, R238, 0x32 ;  /* 0x00000032ee227836 */ /* 0x000fe20000000000 */
[----:B------:R3:W-:Y:S01]  /*16b60*/  @P3 STG.E.U16 desc[UR6][R26.64], R0 ;  /* 0x000000001a003986 */ /* 0x0007e2000c101506 */
[----:B------:R-:W-:Y:S01]  /*16b70*/  ISETP.LT.AND P3, PT, R223, UR8, !P2 ;  /* 0x00000008df007c0c */ /* 0x000fe2000d761270 */
[C---:B0-----:R-:W-:Y:S01]  /*16b80*/  IMAD.WIDE R28, R33.reuse, 0x2, R2 ;  /* 0x00000002211c7825 */ /* 0x041fe200078e0202 */
[----:B------:R-:W-:Y:S01]  /*16b90*/  ISETP.LT.AND P2, PT, R252, UR10, !P2 ;  /* 0x0000000afc007c0c */ /* 0x000fe2000d741270 */
[----:B------:R-:W-:Y:S01]  /*16ba0*/  ULDC UR14, c[0x0][0x228] ;  /* 0x00008a00000e7ab9 */ /* 0x000fe20000000800 */
[----:B-1----:R-:W-:Y:S01]  /*16bb0*/  PRMT R32, R20, 0x7632, R32 ;  /* 0x0000763214207816 */ /* 0x002fe20000000020 */
[----:B------:R-:W-:Y:S01]  /*16bc0*/  IMAD.WIDE R30, R33, 0x2, R236 ;  /* 0x00000002211e7825 */ /* 0x000fe200078e02ec */
[----:B------:R0:W-:Y:S01]  /*16bd0*/  @P5 STG.E.U16 desc[UR6][R28.64], R20 ;  /* 0x000000141c005986 */ /* 0x0001e2000c101506 */
[----:B------:R-:W-:Y:S01]  /*16be0*/  ISETP.LT.AND P5, PT, R239, UR12, !P0 ;  /* 0x0000000cef007c0c */ /* 0x000fe2000c7a1270 */
[----:B------:R-:W-:Y:S01]  /*16bf0*/  ULDC UR8, c[0x0][0x228] ;  /* 0x00008a0000087ab9 */ /* 0x000fe20000000800 */
[----:B--2---:R-:W-:Y:S01]  /*16c00*/  IMAD.WIDE R24, R33, 0x2, R240 ;  /* 0x0000000221187825 */ /* 0x004fe200078e02f0 */
[----:B---3--:R-:W-:-:S03]  /*16c10*/  PRMT R0, R12, 0x7632, R0 ;  /* 0x000076320c007816 */ /* 0x008fc60000000000 */
[----:B------:R-:W-:Y:S01]  /*16c20*/  IMAD.WIDE R26, R33, 0x2, R242 ;  /* 0x00000002211a7825 */ /* 0x000fe200078e02f2 */
[----:B------:R-:W-:Y:S01]  /*16c30*/  ISETP.GE.AND P4, PT, R34, UR4, PT ;  /* 0x0000000422007c0c */ /* 0x000fe2000bf86270 */
[----:B------:R1:W-:Y:S01]  /*16c40*/  @P6 STG.E.U16 desc[UR6][R30.64], R32 ;  /* 0x000000201e006986 */ /* 0x0003e2000c101506 */
[----:B------:R-:W-:Y:S01]  /*16c50*/  ULDC UR4, c[0x0][0x248] ;  /* 0x0000920000047ab9 */ /* 0x000fe20000000800 */
[----:B------:R-:W-:Y:S01]  /*16c60*/  ISETP.LT.AND P6, PT, R227, UR14, !P0 ;  /* 0x0000000ee3007c0c */ /* 0x000fe2000c7c1270 */
[----:B------:R-:W-:Y:S01]  /*16c70*/  VIADD R35, R33, UR4 ;  /* 0x0000000421237c36 */ /* 0x000fe20008000000 */
[----:B------:R2:W-:Y:S01]  /*16c80*/  @P3 STG.E.U16 desc[UR6][R24.64], R12 ;  /* 0x0000000c18003986 */ /* 0x0005e2000c101506 */
[----:B------:R-:W-:Y:S01]  /*16c90*/  ULDC UR10, c[0x0][0x228] ;  /* 0x00008a00000a7ab9 */ /* 0x000fe20000000800 */
[----:B0-----:R-:W-:Y:S01]  /*16ca0*/  PRMT R20, R8, 0x7632, R20 ;  /* 0x0000763208147816 */ /* 0x001fe20000000014 */
[----:B------:R-:W-:Y:S01]  /*16cb0*/  ULDC UR12, c[0x0][0x228] ;  /* 0x00008a00000c7ab9 */ /* 0x000fe20000000800 */
[----:B------:R0:W-:Y:S01]  /*16cc0*/  @P2 STG.E.U16 desc[UR6][R26.64], R0 ;  /* 0x000000001a002986 */ /* 0x0001e2000c101506 */
[----:B------:R-:W-:Y:S01]  /*16cd0*/  ISETP.LT.AND P2, PT, R223, UR8, !P0 ;  /* 0x00000008df007c0c */ /* 0x000fe2000c741270 */
[----:B------:R-:W-:Y:S01]  /*16ce0*/  IMAD.WIDE R28, R35, 0x2, R2 ;  /* 0x00000002231c7825 */ /* 0x000fe200078e0202 */
[----:B------:R-:W-:Y:S01]  /*16cf0*/  ISETP.LT.AND P0, PT, R252, UR10, !P0 ;  /* 0x0000000afc007c0c */ /* 0x000fe2000c701270 */
[----:B------:R-:W-:Y:S01]  /*16d00*/  ULDC UR4, c[0x0][0x22c] ;  /* 0x00008b0000047ab9 */ /* 0x000fe20000000800 */
[----:B------:R-:W-:Y:S01]  /*16d10*/  ULDC UR14, c[0x0][0x228] ;  /* 0x00008a00000e7ab9 */ /* 0x000fe20000000800 */
[----:B-1----:R-:W-:-:S02]  /*16d20*/  VIADD R32, R238, 0x33 ;  /* 0x00000033ee207836 */ /* 0x002fc40000000000 */
[----:B------:R-:W-:Y:S01]  /*16d30*/  IMAD.WIDE R30, R35, 0x2, R236 ;  /* 0x00000002231e7825 */ /* 0x000fe200078e02ec */
[----:B------:R1:W-:Y:S01]  /*16d40*/  @P5 STG.E.U16 desc[UR6][R28.64], R8 ;  /* 0x000000081c005986 */ /* 0x0003e2000c101506 */
[----:B------:R-:W-:Y:S01]  /*16d50*/  ISETP.LT.AND P5, PT, R239, UR12, !P4 ;  /* 0x0000000cef007c0c */ /* 0x000fe2000e7a1270 */
[----:B------:R-:W-:Y:S01]  /*16d60*/  ULDC UR8, c[0x0][0x228] ;  /* 0x00008a0000087ab9 */ /* 0x000fe20000000800 */
[C---:B--2---:R-:W-:Y:S01]  /*16d70*/  IMAD.WIDE R24, R35.reuse, 0x2, R240 ;  /* 0x0000000223187825 */ /* 0x044fe200078e02f0 */
[----:B0-----:R-:W-:Y:S01]  /*16d80*/  PRMT R0, R4, 0x7632, R0 ;  /* 0x0000763204007816 */ /* 0x001fe20000000000 */
        /* <DEDUP_REMOVED lines=8> */
[----:B------:R-:W-:Y:S01]  /*16e10*/  VIADD R12, R238, 0x34 ;  /* 0x00000034ee0c7836 */ /* 0x000fe20000000000 */
[----:B------:R-:W-:Y:S01]  /*16e20*/  @P0 STG.E.U16 desc[UR6][R26.64], R0 ;  /* 0x000000001a000986 */ /* 0x000fe2000c101506 */
[----:B------:R-:W-:Y:S01]  /*16e30*/  ISETP.LT.AND P0, PT, R223, UR8, !P4 ;  /* 0x00000008df007c0c */ /* 0x000fe2000e701270 */
[----:B-1----:R-:W-:Y:S01]  /*16e40*/  IMAD.WIDE R28, R33, 0x2, R2 ;  /* 0x00000002211c7825 */ /* 0x002fe200078e0202 */
[----:B------:R-:W-:Y:S01]  /*16e50*/  ISETP.LT.AND P4, PT, R252, UR10, !P4 ;  /* 0x0000000afc007c0c */ /* 0x000fe2000e781270 */
[----:B------:R-:W-:Y:S01]  /*16e60*/  ULDC UR4, c[0x0][0x22c] ;  /* 0x00008b0000047ab9 */ /* 0x000fe20000000800 */
[----:B------:R-:W-:Y:S01]  /*16e70*/  PRMT R8, R21, 0x7632, R8 ;  /* 0x0000763215087816 */ /* 0x000fe20000000008 */
[----:B0-----:R-:W-:Y:S01]  /*16e80*/  IMAD.WIDE R30, R33, 0x2, R236 ;  /* 0x00000002211e7825 */ /* 0x001fe200078e02ec */
[----:B------:R0:W-:Y:S01]  /*16e90*/  @P5 STG.E.U16 desc[UR6][R28.64], R21 ;  /* 0x000000151c005986 */ /* 0x0001e2000c101506 */
[----:B------:R-:W-:Y:S01]  /*16ea0*/  ULDC UR12, c[0x0][0x228] ;  /* 0x00008a00000c7ab9 */ /* 0x000fe20000000800 */
[----:B------:R-:W-:Y:S01]  /*16eb0*/  ISETP.GE.AND P2, PT, R12, UR4, PT ;  /* 0x000000040c007c0c */ /* 0x000fe2000bf46270 */
[----:B------:R-:W-:Y:S01]  /*16ec0*/  ULDC UR14, c[0x0][0x228] ;  /* 0x00008a00000e7ab9 */ /* 0x000fe20000000800 */
[----:B------:R-:W-:Y:S01]  /*16ed0*/  @P6 STG.E.U16 desc[UR6][R30.64], R8 ;  /* 0x000000081e006986 */ /* 0x000fe2000c101506 */
[----:B------:R-:W-:Y:S01]  /*16ee0*/  ISETP.LT.AND P5, PT, R239, UR12, !P3 ;  /* 0x0000000cef007c0c */ /* 0x000fe2000dfa1270 */
[----:B--2---:R-:W-:Y:S01]  /*16ef0*/  IMAD.WIDE R24, R33, 0x2, R242 ;  /* 0x0000000221187825 */ /* 0x004fe200078e02f2 */
[----:B------:R-:W-:Y:S01]  /*16f00*/  PRMT R12, R13, 0x7632, R12 ;  /* 0x000076320d0c7816 */ /* 0x000fe2000000000c */
[----:B------:R-:W-:Y:S01]  /*16f10*/  ULDC UR4, c[0x0][0x248] ;  /* 0x0000920000047ab9 */ /* 0x000fe20000000800 */
        /* <DEDUP_REMOVED lines=8> */
[----:B------:R-:W-:Y:S01]  /*16fa0*/  @P0 STG.E.U16 desc[UR6][R20.64], R13 ;  /* 0x0000000d14000986 */ /* 0x000fe2000c101506 */
[----:B------:R-:W-:Y:S01]  /*16fb0*/  VIADD R4, R238, 0x35 ;  /* 0x00000035ee047836 */ /* 0x000fe20000000000 */
[----:B------:R-:W-:-:S02]  /*16fc0*/  ULDC UR4, c[0x0][0x22c] ;  /* 0x00008b0000047ab9 */ /* 0x000fc40000000800 */
[----:B------:R0:W-:Y:S01]  /*16fd0*/  @P4 STG.E.U16 desc[UR6][R24.64], R12 ;  /* 0x0000000c18004986 */ /* 0x0001e2000c101506 */
[----:B------:R-:W-:Y:S01]  /*16fe0*/  ISETP.LT.AND P4, PT, R223, UR8, !P3 ;  /* 0x00000008df007c0c */ /* 0x000fe2000df81270 */
[C---:B------:R-:W-:Y:S01]  /*16ff0*/  IMAD.WIDE R26, R35.reuse, 0x2, R2 ;  /* 0x00000002231a7825 */ /* 0x040fe200078e0202 */
[----:B------:R-:W-:Y:S01]  /*17000*/  ISETP.LT.AND P3, PT, R252, UR10, !P3 ;  /* 0x0000000afc007c0c */ /* 0x000fe2000df61270 */
[----:B------:R-:W-:Y:S02]  /*17010*/  ULDC UR8, c[0x0][0x228] ;  /* 0x00008a0000087ab9 */ /* 0x000fe40000000800 */
[----:B------:R-:W-:Y:S01]  /*17020*/  IMAD.WIDE R28, R35, 0x2, R236 ;  /* 0x00000002231c7825 */ /* 0x000fe200078e02ec */
[----:B------:R1:W-:Y:S01]  /*17030*/  @P5 STG.E.U16 desc[UR6][R26.64], R9 ;  /* 0x000000091a005986 */ /* 0x0003e2000c101506 */
[----:B------:R-:W-:Y:S01]  /*17040*/  ISETP.LT.AND P5, PT, R239, UR12, !P2 ;  /* 0x0000000cef007c0c */ /* 0x000fe2000d7a1270 */
[----:B------:R-:W-:Y:S01]  /*17050*/  ULDC UR10, c[0x0][0x228] ;  /* 0x00008a00000a7ab9 */ /* 0x000fe20000000800 */
[----:B------:R-:W-:Y:S01]  /*17060*/  ISETP.GE.AND P0, PT, R4, UR4, PT ;  /* 0x0000000404007c0c */ /* 0x000fe2000bf06270 */
[----:B------:R2:W-:Y:S01]  /*17070*/  @P6 STG.E.U16 desc[UR6][R28.64], R0 ;  /* 0x000000001c006986 */ /* 0x0005e2000c101506 */
[----:B------:R-:W-:Y:S01]  /*17080*/  ISETP.LT.AND P6, PT, R227, UR14, !P2 ;  /* 0x0000000ee3007c0c */ /* 0x000fe2000d7c1270 */
[----:B0-----:R-:W-:Y:S01]  /*17090*/  IMAD.WIDE R12, R35, 0x2, R242 ;  /* 0x00000002230c7825 */ /* 0x001fe200078e02f2 */
[----:B------:R-:W-:-:S03]  /*170a0*/  ULDC UR4, c[0x0][0x248] ;  /* 0x0000920000047ab9 */ /* 0x000fc60000000800 */
[----:B-1----:R-:W-:Y:S01]  /*170b0*/  IMAD.WIDE R8, R35, 0x2, R240 ;  /* 0x0000000223087825 */ /* 0x002fe200078e02f0 */
[----:B------:R-:W-:Y:S01]  /*170c0*/  PRMT R4, R22, 0x7632, R4 ;  /* 0x0000763216047816 */ /* 0x000fe20000000004 */
[----:B------:R-:W-:Y:S01]  /*170d0*/  ULDC UR12, c[0x0][0x228] ;  /* 0x00008a00000c7ab9 */ /* 0x000fe20000000800 */
[----:B------:R-:W-:Y:S01]  /*170e0*/  ULDC UR14, c[0x0][0x228] ;  /* 0x00008a00000e7ab9 */ /* 0x000fe20000000800 */
[----:B--2---:R-:W-:Y:S01]  /*170f0*/  PRMT R0, R5, 0x7632, R0 ;  /* 0x0000763205007816 */ /* 0x004fe20000000000 */
[----:B------:R-:W-:Y:S01]  /*17100*/  VIADD R27, R35, UR4 ;  /* 0x00000004231b7c36 */ /* 0x000fe20008000000 */
[----:B------:R0:W-:Y:S01]  /*17110*/  @P4 STG.E.U16 desc[UR6][R8.64], R5 ;  /* 0x0000000508004986 */ /* 0x0001e2000c101506 */
[----:B------:R-:W-:Y:S01]  /*17120*/  VIADD R26, R238, 0x36 ;  /* 0x00000036ee1a7836 */ /* 0x000fe20000000000 */
[----:B------:R-:W-:Y:S02]  /*17130*/  ULDC UR4, c[0x0][0x22c] ;  /* 0x00008b0000047ab9 */ /* 0x000fe40000000800 */
[----:B------:R1:W-:Y:S01]  /*17140*/  @P3 STG.E.U16 desc[UR6][R12.64], R0 ;  /* 0x000000000c003986 */ /* 0x0003e2000c101506 */
[----:B------:R-:W-:Y:S01]  /*17150*/  ISETP.LT.AND P3, PT, R223, UR8, !P2 ;  /* 0x00000008df007c0c */ /* 0x000fe2000d761270 */
[----:B------:R-:W-:Y:S01]  /*17160*/  IMAD.WIDE R20, R27, 0x2, R2 ;  /* 0x000000021b147825 */ /* 0x000fe200078e0202 */
[----:B------:R-:W-:Y:S01]  /*17170*/  ISETP.LT.AND P2, PT, R252, UR10, !P2 ;  /* 0x0000000afc007c0c */ /* 0x000fe2000d741270 */
[----:B------:R-:W-:-:S02]  /*17180*/  ULDC UR8, c[0x0][0x228] ;  /* 0x00008a0000087ab9 */ /* 0x000fc40000000800 */
[C---:B------:R-:W-:Y:S01]  /*17190*/  IMAD.WIDE R24, R27.reuse, 0x2, R236 ;  /* 0x000000021b187825 */ /* 0x040fe200078e02ec */
[----:B------:R-:W-:Y:S03]  /*171a0*/  @P5 STG.E.U16 desc[UR6][R20.64], R22 ;  /* 0x0000001614005986 */ /* 0x000fe6000c101506 */
[----:B0-----:R-:W-:Y:S01]  /*171b0*/  IMAD.WIDE R8, R27, 0x2, R242 ;  /* 0x000000021b087825 */ /* 0x001fe200078e02f2 */
[----:B------:R0:W-:Y:S01]  /*171c0*/  @P6 STG.E.U16 desc[UR6][R24.64], R4 ;  /* 0x0000000418006986 */ /* 0x0001e2000c101506 */
[----:B-1----:R-:W-:Y:S01]  /*171d0*/  PRMT R0, R14, 0x7632, R0 ;  /* 0x000076320e007816 */ /* 0x002fe20000000000 */
[----:B------:R-:W-:Y:S01]  /*171e0*/  ULDC UR10, c[0x0][0x228] ;  /* 0x00008a00000a7ab9 */ /* 0x000fe20000000800 */
[----:B------:R-:W-:Y:S01]  /*171f0*/  ISETP.LT.AND P5, PT, R239, UR12, !P0 ;  /* 0x0000000cef007c0c */ /* 0x000fe2000c7a1270 */
[----:B------:R-:W-:Y:S01]  /*17200*/  ULDC UR12, c[0x0][0x228] ;  /* 0x00008a00000c7ab9 */ /* 0x000fe20000000800 */
[----:B------:R-:W-:Y:S01]  /*17210*/  ISETP.GE.AND P4, PT, R26, UR4, PT ;  /* 0x000000041a007c0c */ /* 0x000fe2000bf86270 */
[----:B------:R-:W-:Y:S01]  /*17220*/  ULDC UR4, c[0x0][0x248] ;  /* 0x0000920000047ab9 */ /* 0x000fe20000000800 */
[----:B------:R-:W-:Y:S01]  /*17230*/  ISETP.LT.AND P6, PT, R227, UR14, !P0 ;  /* 0x0000000ee3007c0c */ /* 0x000fe2000c7c1270 */
[----:B0-----:R-:W-:Y:S01]  /*17240*/  IMAD.WIDE R4, R27, 0x2, R240 ;  /* 0x000000021b047825 */ /* 0x001fe200078e02f0 */
[----:B------:R-:W-:Y:S01]  /*17250*/  PRMT R22, R10, 0x7632, R22 ;  /* 0x000076320a167816 */ /* 0x000fe20000000016 */
[----:B------:R-:W-:-:S03]  /*17260*/  ULDC UR14, c[0x0][0x228] ;  /* 0x00008a00000e7ab9 */ /* 0x000fc60000000800 */
[----:B------:R0:W-:Y:S01]  /*17270*/  @P3 STG.E.U16 desc[UR6][R4.64], R14 ;  /* 0x0000000e04003986 */ /* 0x0001e2000c101506 */
[----:B------:R-:W-:Y:S01]  /*17280*/  VIADD R29, R27, UR4 ;  /* 0x000000041b1d7c36 */ /* 0x000fe20008000000 */
[----:B------:R-:W-:Y:S02]  /*17290*/  ULDC UR4, c[0x0][0x22c] ;  /* 0x00008b0000047ab9 */ /* 0x000fe40000000800 */
[----:B------:R1:W-:Y:S01]  /*172a0*/  @P2 STG.E.U16 desc[UR6][R8.64], R0 ;  /* 0x0000000008002986 */ /* 0x0003e2000c101506 */
[----:B------:R-:W-:Y:S01]  /*172b0*/  ISETP.LT.AND P2, PT, R223, UR8, !P0 ;  /* 0x00000008df007c0c */ /* 0x000fe2000c741270 */
[C---:B------:R-:W-:Y:S01]  /*172c0*/  IMAD.WIDE R12, R29.reuse, 0x2, R2 ;  /* 0x000000021d0c7825 */ /* 0x040fe200078e0202 */
[----:B------:R-:W-:Y:S01]  /*172d0*/  ISETP.LT.AND P0, PT, R252, UR10, !P0 ;  /* 0x0000000afc007c0c */ /* 0x000fe2000c701270 */
[----:B------:R-:W-:Y:S01]  /*172e0*/  ULDC UR8, c[0x0][0x228] ;  /* 0x00008a0000087ab9 */ /* 0x000fe20000000800 */
[----:B------:R-:W-:Y:S01]  /*172f0*/  ULDC UR10, c[0x0][0x228] ;  /* 0x00008a00000a7ab9 */ /* 0x000fe20000000800 */
[----:B------:R-:W-:Y:S01]  /*17300*/  IMAD.WIDE R20, R29, 0x2, R236 ;  /* 0x000000021d147825 */ /* 0x000fe200078e02ec */
[----:B------:R2:W-:Y:S03]  /*17310*/  @P5 STG.E.U16 desc[UR6][R12.64], R10 ;  /* 0x0000000a0c005986 */ /* 0x0005e6000c101506 */
[----:B------:R-:W-:-:S02]  /*17320*/  VIADD R24, R238, 0x37 ;  /* 0x00000037ee187836 */ /* 0x000fc40000000000 */
[C---:B0-----:R-:W-:Y:S01]  /*17330*/  IMAD.WIDE R4, R29.reuse, 0x2, R240 ;  /* 0x000000021d047825 */ /* 0x041fe200078e02f0 */
[----:B-1----:R-:W-:Y:S01]  /*17340*/  PRMT R0, R6, 0x7632, R0 ;  /* 0x0000763206007816 */ /* 0x002fe20000000000 */
[----:B------:R0:W-:Y:S02]  /*17350*/  @P6 STG.E.U16 desc[UR6][R20.64], R22 ;  /* 0x0000001614006986 */ /* 0x0001e4000c101506 */
[----:B------:R-:W-:Y:S01]  /*17360*/  IMAD.WIDE R8, R29, 0x2, R242 ;  /* 0x000000021d087825 */ /* 0x000fe200078e02f2 */
[----:B------:R-:W-:Y:S01]  /*17370*/  ISETP.LT.AND P5, PT, R239, UR12, !P4 ;  /* 0x0000000cef007c0c */ /* 0x000fe2000e7a1270 */
[----:B------:R-:W-:Y:S01]  /*17380*/  @P2 STG.E.U16 desc[UR6][R4.64], R6 ;  /* 0x0000000604002986 */ /* 0x000fe2000c101506 */
[----:B------:R-:W-:Y:S01]  /*17390*/  ISETP.GE.AND P3, PT, R24, UR4, PT ;  /* 0x0000000418007c0c */ /* 0x000fe2000bf66270 */
[----:B------:R-:W-:Y:S01]  /*173a0*/  ULDC UR4, c[0x0][0x248] ;  /* 0x0000920000047ab9 */ /* 0x000fe20000000800 */
[----:B------:R-:W-:Y:S01]  /*173b0*/  ISETP.LT.AND P6, PT, R227, UR14, !P4 ;  /* 0x0000000ee3007c0c */ /* 0x000fe2000e7c1270 */
[----:B------:R1:W-:Y:S01]  /*173c0*/  @P0 STG.E.U16 desc[UR6][R8.64], R0 ;  /* 0x0000000008000986 */ /* 0x0003e2000c101506 */
[----:B------:R-:W-:Y:S01]  /*173d0*/  VIADD R25, R29, UR4 ;  /* 0x000000041d197c36 */ /* 0x000fe20008000000 */
[----:B------:R-:W-:Y:S01]  /*173e0*/  ISETP.LT.AND P0, PT, R223, UR8, !P4 ;  /* 0x00000008df007c0c */ /* 0x000fe2000e701270 */
[----:B------:R-:W-:Y:S01]  /*173f0*/  VIADD R14, R238, 0x38 ;  /* 0x00000038ee0e7836 */ /* 0x000fe20000000000 */
[----:B------:R-:W-:Y:S01]  /*17400*/  ISETP.LT.AND P4, PT, R252, UR10, !P4 ;  /* 0x0000000afc007c0c */ /* 0x000fe2000e781270 */
[----:B--2---:R-:W-:Y:S01]  /*17410*/  IMAD.WIDE R12, R25, 0x2, R2 ;  /* 0x00000002190c7825 */ /* 0x004fe200078e0202 */
[----:B------:R-:W-:Y:S01]  /*17420*/  PRMT R10, R23, 0x7632, R10 ;  /* 0x00007632170a7816 */ /* 0x000fe2000000000a */
[----:B------:R-:W-:Y:S01]  /*17430*/  ULDC UR12, c[0x0][0x228] ;  /* 0x00008a00000c7ab9 */ /* 0x000fe20000000800 */
[----:B------:R-:W-:Y:S01]  /*17440*/  ULDC UR4, c[0x0][0x22c] ;  /* 0x00008b0000047ab9 */ /* 0x000fe20000000800 */
[----:B0-----:R-:W-:Y:S01]  /*17450*/  IMAD.WIDE R20, R25, 0x2, R236 ;  /* 0x0000000219147825 */ /* 0x001fe200078e02ec */
[----:B------:R0:W-:Y:S01]  /*17460*/  @P5 STG.E.U16 desc[UR6][R12.64], R23 ;  /* 0x000000170c005986 */ /* 0x0001e2000c101506 */
[----:B------:R-:W-:Y:S01]  /*17470*/  ULDC UR14, c[0x0][0x228] ;  /* 0x00008a00000e7ab9 */ /* 0x000fe20000000800 */
[----:B-1----:R-:W-:Y:S01]  /*17480*/  PRMT R0, R15, 0x7632, R0 ;  /* 0x000076320f007816 */ /* 0x002fe20000000000 */
[----:B------:R-:W-:Y:S01]  /*17490*/  IMAD.WIDE R4, R25, 0x2, R240 ;  /* 0x0000000219047825 */ /* 0x000fe200078e02f0 */
[----:B------:R1:W-:Y:S01]  /*174a0*/  @P6 STG.E.U16 desc[UR6][R20.64], R10 ;  /* 0x0000000a14006986 */ /* 0x0003e2000c101506 */
[----:B------:R-:W-:Y:S01]  /*174b0*/  ISETP.LT.AND P5, PT, R239, UR12, !P3 ;  /* 0x0000000cef007c0c */ /* 0x000fe2000dfa1270 */
[----:B------:R-:W-:Y:S01]  /*174c0*/  ULDC UR8, c[0x0][0x228] ;  /* 0x00008a0000087ab9 */ /* 0x000fe20000000800 */
[----:B------:R-:W-:Y:S01]  /*174d0*/  IMAD.WIDE R8, R25, 0x2, R242 ;  /* 0x0000000219087825 */ /* 0x000fe200078e02f2 */
[----:B------:R-:W-:Y:S01]  /*174e0*/  ISETP.GE.AND P2, PT, R14, UR4, PT ;  /* 0x000000040e007c0c */ /* 0x000fe2000bf46270 */
[----:B------:R-:W-:Y:S01]  /*174f0*/  ULDC UR4, c[0x0][0x248] ;  /* 0x0000920000047ab9 */ /* 0x000fe20000000800 */
[----:B------:R-:W-:Y:S01]  /*17500*/  ISETP.LT.AND P6, PT, R227, UR14, !P3 ;  /* 0x0000000ee3007c0c */ /* 0x000fe2000dfc1270 */
[----:B------:R2:W-:Y:S01]  /*17510*/  @P0 STG.E.U16 desc[UR6][R4.64], R15 ;  /* 0x0000000f04000986 */ /* 0x0005e2000c101506 */
[----:B0-----:R-:W-:Y:S01]  /*17520*/  VIADD R23, R25, UR4 ;  /* 0x0000000419177c36 */ /* 0x001fe20008000000 */
[----:B------:R-:W-:Y:S01]  /*17530*/  ULDC UR10, c[0x0][0x228] ;  /* 0x00008a00000a7ab9 */ /* 0x000fe20000000800 */
[----:B------:R-:W-:Y:S01]  /*17540*/  VIADD R6, R238, 0x39 ;  /* 0x00000039ee067836 */ /* 0x000fe20000000000 */
[----:B------:R0:W-:Y:S01]  /*17550*/  @P4 STG.E.U16 desc[UR6][R8.64], R0 ;  /* 0x0000000008004986 */ /* 0x0001e2000c101506 */
[----:B------:R-:W-:Y:S01]  /*17560*/  ISETP.LT.AND P4, PT, R223, UR8, !P3 ;  /* 0x00000008df007c0c */ /* 0x000fe2000df81270 */
[----:B------:R-:W-:Y:S01]  /*17570*/  IMAD.WIDE R12, R23, 0x2, R2 ;  /* 0x00000002170c7825 */ /* 0x000fe200078e0202 */
[----:B------:R-:W-:Y:S01]  /*17580*/  ISETP.LT.AND P3, PT, R252, UR10, !P3 ;  /* 0x0000000afc007c0c */ /* 0x000fe2000df61270 */
[----:B------:R-:W-:Y:S01]  /*17590*/  ULDC UR12, c[0x0][0x228] ;  /* 0x00008a00000c7ab9 */ /* 0x000fe20000000800 */
[----:B-1----:R-:W-:Y:S01]  /*175a0*/  PRMT R10, R11, 0x7632, R10 ;  /* 0x000076320b0a7816 */ /* 0x002fe2000000000a */
[C---:B------:R-:W-:Y:S01]  /*175b0*/  IMAD.WIDE R20, R23.reuse, 0x2, R236 ;  /* 0x0000000217147825 */ /* 0x040fe200078e02ec */
[----:B------:R-:W-:Y:S01]  /*175c0*/  ULDC UR4, c[0x0][0x22c] ;  /* 0x00008b0000047ab9 */ /* 0x000fe20000000800 */
[----:B------:R-:W-:Y:S01]  /*175d0*/  @P5 STG.E.U16 desc[UR6][R12.64], R11 ;  /* 0x0000000b0c005986 */ /* 0x000fe2000c101506 */
[----:B------:R-:W-:Y:S01]  /*175e0*/  ULDC UR14, c[0x0][0x228] ;  /* 0x00008a00000e7ab9 */ /* 0x000fe20000000800 */
[----:B--2---:R-:W-:Y:S01]  /*175f0*/  IMAD.WIDE R4, R23, 0x2, R240 ;  /* 0x0000000217047825 */ /* 0x004fe200078e02f0 */
[----:B------:R-:W-:Y:S01]  /*17600*/  ISETP.LT.AND P5, PT, R239, UR12, !P2 ;  /* 0x0000000cef007c0c */ /* 0x000fe2000d7a1270 */
[----:B------:R1:W-:Y:S01]  /*17610*/  @P6 STG.E.U16 desc[UR6][R20.64], R10 ;  /* 0x0000000a14006986 */ /* 0x0003e2000c101506 */
[----:B0-----:R-:W-:Y:S01]  /*17620*/  PRMT R0, R7, 0x7632, R0 ;  /* 0x0000763207007816 */ /* 0x001fe20000000000 */
[----:B------:R-:W-:Y:S01]  /*17630*/  IMAD.WIDE R8, R23, 0x2, R242 ;  /* 0x0000000217087825 */ /* 0x000fe200078e02f2 */
[----:B------:R-:W-:Y:S01]  /*17640*/  ISETP.GE.AND P0, PT, R6, UR4, PT ;  /* 0x0000000406007c0c */ /* 0x000fe2000bf06270 */
[----:B------:R-:W-:Y:S01]  /*17650*/  ULDC UR4, c[0x0][0x248] ;  /* 0x0000920000047ab9 */ /* 0x000fe20000000800 */
[----:B------:R-:W-:Y:S01]  /*17660*/  ISETP.LT.AND P6, PT, R227, UR14, !P2 ;  /* 0x0000000ee3007c0c */ /* 0x000fe2000d7c1270 */
[----:B------:R-:W-:Y:S01]  /*17670*/  VIADD R15, R23, UR4 ;  /* 0x00000004170f7c36 */ /* 0x000fe20008000000 */
[----:B------:R0:W-:Y:S01]  /*17680*/  @P4 STG.E.U16 desc[UR6][R4.64], R7 ;  /* 0x0000000704004986 */ /* 0x0001e2000c101506 */
[----:B------:R-:W-:Y:S01]  /*17690*/  ULDC UR8, c[0x0][0x228] ;  /* 0x00008a0000087ab9 */ /* 0x000fe20000000800 */
[----:B------:R-:W-:Y:S01]  /*176a0*/  ULDC UR10, c[0x0][0x228] ;  /* 0x00008a00000a7ab9 */ /* 0x000fe20000000800 */
[----:B------:R-:W-:Y:S01]  /*176b0*/  PRMT R6, R16, 0x7632, R6 ;  /* 0x0000763210067816 */ /* 0x000fe20000000006 */
[----:B------:R2:W-:Y:S01]  /*176c0*/  @P3 STG.E.U16 desc[UR6][R8.64], R0 ;  /* 0x0000000008003986 */ /* 0x0005e2000c101506 */
[----:B------:R-:W-:Y:S01]  /*176d0*/  ISETP.LT.AND P3, PT, R223, UR8, !P2 ;  /* 0x00000008df007c0c */ /* 0x000fe2000d761270 */
[C---:B-1----:R-:W-:Y:S01]  /*176e0*/  IMAD.WIDE R10, R15.reuse, 0x2, R2 ;  /* 0x000000020f0a7825 */ /* 0x042fe200078e0202 */
[----:B------:R-:W-:Y:S01]  /*176f0*/  ISETP.LT.AND P2, PT, R252, UR10, !P2 ;  /* 0x0000000afc007c0c */ /* 0x000fe2000d741270 */
[----:B------:R-:W-:Y:S01]  /*17700*/  ULDC UR12, c[0x0][0x228] ;  /* 0x00008a00000c7ab9 */ /* 0x000fe20000000800 */
[----:B------:R-:W-:Y:S01]  /*17710*/  ULDC UR4, c[0x0][0x22c] ;  /* 0x00008b0000047ab9 */ /* 0x000fe20000000800 */
[C---:B------:R-:W-:Y:S01]  /*17720*/  IMAD.WIDE R12, R15.reuse, 0x2, R236 ;  /* 0x000000020f0c7825 */ /* 0x040fe200078e02ec */
[----:B------:R-:W-:Y:S01]  /*17730*/  @P5 STG.E.U16 desc[UR6][R10.64], R16 ;  /* 0x000000100a005986 */ /* 0x000fe2000c101506 */
[----:B------:R-:W-:Y:S01]  /*17740*/  ULDC UR14, c[0x0][0x228] ;  /* 0x00008a00000e7ab9 */ /* 0x000fe20000000800 */
[----:B------:R-:W-:Y:S01]  /*17750*/  ULDC UR8, c[0x0][0x228] ;  /* 0x00008a0000087ab9 */ /* 0x000fe20000000800 */
[----:B0-----:R-:W-:Y:S01]  /*17760*/  IMAD.WIDE R4, R15, 0x2, R240 ;  /* 0x000000020f047825 */ /* 0x001fe200078e02f0 */
[----:B------:R0:W-:Y:S01]  /*17770*/  @P6 STG.E.U16 desc[UR6][R12.64], R6 ;  /* 0x000000060c006986 */ /* 0x0001e2000c101506 */
[----:B--2---:R-:W-:Y:S01]  /*17780*/  PRMT R0, R92, 0x7632, R0 ;  /* 0x000076325c007816 */ /* 0x004fe20000000000 */
[----:B------:R-:W-:Y:S01]  /*17790*/  ULDC UR10, c[0x0][0x228] ;  /* 0x00008a00000a7ab9 */ /* 0x000fe20000000800 */
[----:B------:R-:W-:Y:S01]  /*177a0*/  VIADD R14, R238, 0x3a ;  /* 0x0000003aee0e7836 */ /* 0x000fe20000000000 */
[----:B------:R-:W-:Y:S01]  /*177b0*/  ISETP.LT.AND P5, PT, R239, UR12, !P0 ;  /* 0x0000000cef007c0c */ /* 0x000fe2000c7a1270 */
[----:B------:R-:W-:Y:S01]  /*177c0*/  @P3 STG.E.U16 desc[UR6][R4.64], R92 ;  /* 0x0000005c04003986 */ /* 0x000fe2000c101506 */
[----:B------:R-:W-:Y:S01]  /*177d0*/  ISETP.LT.AND P6, PT, R227, UR14, !P0 ;  /* 0x0000000ee3007c0c */ /* 0x000fe2000c7c1270 */
[----:B------:R-:W-:Y:S01]  /*177e0*/  ULDC UR12, c[0x0][0x228] ;  /* 0x00008a00000c7ab9 */ /* 0x000fe20000000800 */
[----:B0-----:R-:W-:Y:S01]  /*177f0*/  IMAD.WIDE R6, R15, 0x2, R242 ;  /* 0x000000020f067825 */ /* 0x001fe200078e02f2 */
[----:B------:R-:W-:Y:S01]  /*17800*/  ISETP.GE.AND P4, PT, R14, UR4, PT ;  /* 0x000000040e007c0c */ /* 0x000fe2000bf86270 */
[----:B------:R-:W-:Y:S01]  /*17810*/  ULDC UR4, c[0x0][0x248] ;  /* 0x0000920000047ab9 */ /* 0x000fe20000000800 */
[----:B------:R-:W-:Y:S01]  /*17820*/  PRMT R12, R96, 0x7632, R12 ;  /* 0x00007632600c7816 */ /* 0x000fe2000000000c */
[----:B------:R-:W-:Y:S01]  /*17830*/  VIADD R13, R238, 0x3b ;  /* 0x0000003bee0d7836 */ /* 0x000fe20000000000 */
[----:B------:R0:W-:Y:S01]  /*17840*/  @P2 STG.E.U16 desc[UR6][R6.64], R0 ;  /* 0x0000000006002986 */ /* 0x0001e2000c101506 */
[----:B------:R-:W-:Y:S01]  /*17850*/  ISETP.LT.AND P2, PT, R223, UR8, !P0 ;  /* 0x00000008df007c0c */ /* 0x000fe2000c741270 */
[----:B------:R-:W-:Y:S01]  /*17860*/  VIADD R21, R15, UR4 ;  /* 0x000000040f157c36 */ /* 0x000fe20008000000 */
[----:B------:R-:W-:Y:S01]  /*17870*/  ISETP.LT.AND P0, PT, R252, UR10, !P0 ;  /* 0x0000000afc007c0c */ /* 0x000fe2000c701270 */
[----:B------:R-:W-:Y:S01]  /*17880*/  ULDC UR4, c[0x0][0x22c] ;  /* 0x00008b0000047ab9 */ /* 0x000fe20000000800 */
[----:B------:R-:W-:Y:S01]  /*17890*/  ULDC UR14, c[0x0][0x228] ;  /* 0x00008a00000e7ab9 */ /* 0x000fe20000000800 */
[----:B------:R-:W-:Y:S01]  /*178a0*/  IMAD.WIDE R8, R21, 0x2, R2 ;  /* 0x0000000215087825 */ /* 0x000fe200078e0202 */
[----:B------:R-:W-:-:S03]  /*178b0*/  ULDC UR8, c[0x0][0x228] ;  /* 0x00008a0000087ab9 */ /* 0x000fc60000000800 */
        /* <DEDUP_REMOVED lines=1094> */
[----:B------:R-:W-:Y:S01]  /*1bd20*/  VIADD R14, R238, 0x6b ;  /* 0x0000006bee0e7836 */ /* 0x000fe20000000000 */
[----:B------:R-:W-:Y:S01]  /*1bd30*/  ULDC UR12, c[0x0][0x228] ;  /* 0x00008a00000c7ab9 */ /* 0x000fe20000000800 */
        /* <DEDUP_REMOVED lines=8> */
[----:B------:R-:W-:Y:S01]  /*1bdc0*/  ULDC UR14, c[0x0][0x228] ;  /* 0x00008a00000e7ab9 */ /* 0x000fe20000000800 */
[----:B------:R-:W-:Y:S01]  /*1bdd0*/  ISETP.LT.AND P6, PT, R239, UR12, !P4 ;  /* 0x0000000cef007c0c */ /* 0x000fe2000e7c1270 */
[C---:B--2---:R-:W-:Y:S01]  /*1bde0*/  IMAD.WIDE R4, R15.reuse, 0x2, R240 ;  /* 0x000000020f047825 */ /* 0x044fe200078e02f0 */
[----:B------:R-:W-:Y:S01]  /*1bdf0*/  ISETP.GE.AND P3, PT, R14, UR4, PT ;  /* 0x000000040e007c0c */ /* 0x000fe2000bf66270 */
[----:B------:R1:W-:Y:S01]  /*1be00*/  @P5 STG.E.U16 desc[UR6][R10.64], R12 ;  /* 0x0000000c0a005986 */ /* 0x0003e2000c101506 */
[----:B---3--:R-:W-:Y:S01]  /*1be10*/  PRMT R0, R196, 0x7632, R0 ;  /* 0x00007632c4007816 */ /* 0x008fe20000000000 */
[----:B------:R-:W-:Y:S01]  /*1be20*/  IMAD.WIDE R6, R15, 0x2, R242 ;  /* 0x000000020f067825 */ /* 0x000fe200078e02f2 */
[----:B------:R-:W-:Y:S01]  /*1be30*/  ULDC UR4, c[0x0][0x248] ;  /* 0x0000920000047ab9 */ /* 0x000fe20000000800 */
[----:B------:R-:W-:Y:S01]  /*1be40*/  ISETP.LT.AND P5, PT, R227, UR14, !P4 ;  /* 0x0000000ee3007c0c */ /* 0x000fe2000e7a1270 */
[----:B------:R2:W-:Y:S01]  /*1be50*/  @P2 STG.E.U16 desc[UR6][R4.64], R196 ;  /* 0x000000c404002986 */ /* 0x0005e2000c101506 */
[----:B------:R-:W-:Y:S01]  /*1be60*/  VIADD R13, R15, UR4 ;  /* 0x000000040f0d7c36 */ /* 0x000fe20008000000 */
[----:B------:R-:W-:Y:S01]  /*1be70*/  ULDC UR8, c[0x0][0x228] ;  /* 0x00008a0000087ab9 */ /* 0x000fe20000000800 */
[----:B------:R-:W-:Y:S01]  /*1be80*/  ULDC UR10, c[0x0][0x228] ;  /* 0x00008a00000a7ab9 */ /* 0x000fe20000000800 */
[----:B------:R3:W-:Y:S01]  /*1be90*/  @P0 STG.E.U16 desc[UR6][R6.64], R0 ;  /* 0x0000000006000986 */ /* 0x0007e2000c101506 */
[----:B------:R-:W-:Y:S01]  /*1bea0*/  ISETP.LT.AND P0, PT, R223, UR8, !P4 ;  /* 0x00000008df007c0c */ /* 0x000fe2000e701270 */
[----:B0-----:R-:W-:Y:S01]  /*1beb0*/  IMAD.WIDE R8, R13, 0x2, R2 ;  /* 0x000000020d087825 */ /* 0x001fe200078e0202 */
[----:B------:R-:W-:Y:S01]  /*1bec0*/  ISETP.LT.AND P4, PT, R252, UR10, !P4 ;  /* 0x0000000afc007c0c */ /* 0x000fe2000e781270 */
[----:B------:R-:W-:Y:S01]  /*1bed0*/  ULDC UR12, c[0x0][0x228] ;  /* 0x00008a00000c7ab9 */ /* 0x000fe20000000800 */
[----:B-1----:R-:W-:Y:S01]  /*1bee0*/  PRMT R12, R185, 0x7632, R12 ;  /* 0x00007632b90c7816 */ /* 0x002fe2000000000c */
[----:B------:R-:W-:Y:S01]  /*1bef0*/  VIADD R14, R238, 0x6c ;  /* 0x0000006cee0e7836 */ /* 0x000fe20000000000 */
[----:B------:R-:W-:Y:S01]  /*1bf00*/  ULDC UR4, c[0x0][0x22c] ;  /* 0x00008b0000047ab9 */ /* 0x000fe20000000800 */
[----:B------:R-:W-:Y:S01]  /*1bf10*/  IMAD.WIDE R10, R13, 0x2, R236 ;  /* 0x000000020d0a7825 */ /* 0x000fe200078e02ec */
[----:B------:R0:W-:Y:S01]  /*1bf20*/  @P6 STG.E.U16 desc[UR6][R8.64], R185 ;  /* 0x000000b908006986 */ /* 0x0001e2000c101506 */
[----:B------:R-:W-:Y:S01]  /*1bf30*/  ULDC UR14, c[0x0][0x228] ;  /* 0x00008a00000e7ab9 */ /* 0x000fe20000000800 */
[----:B------:R-:W-:Y:S01]  /*1bf40*/  ISETP.LT.AND P6, PT, R239, UR12, !P3 ;  /* 0x0000000cef007c0c */ /* 0x000fe2000dfc1270 */
[----:B--2---:R-:W-:Y:S01]  /*1bf50*/  IMAD.WIDE R4, R13, 0x2, R240 ;  /* 0x000000020d047825 */ /* 0x004fe200078e02f0 */
        /* <DEDUP_REMOVED lines=25> */
[----:B------:R-:W-:Y:S01]  /*1c0f0*/  ULDC UR4, c[0x0][0x248] ;  /* 0x0000920000047ab9 */ /* 0x000fe20000000800 */
[----:B------:R-:W-:Y:S01]  /*1c100*/  ISETP.LT.AND P5, PT, R227, UR14, !P2 ;  /* 0x0000000ee3007c0c */ /* 0x000fe2000d7a1270 */
[----:B---3--:R-:W-:Y:S01]  /*1c110*/  IMAD.WIDE R6, R15, 0x2, R242 ;  /* 0x000000020f067825 */ /* 0x008fe200078e02f2 */
[----:B------:R-:W-:Y:S01]  /*1c120*/  PRMT R0, R197, 0x7632, R0 ;  /* 0x00007632c5007816 */ /* 0x000fe20000000000 */
        /* <DEDUP_REMOVED lines=21> */
[C---:B---3--:R-:W-:Y:S01]  /*1c280*/  IMAD.WIDE R6, R13.reuse, 0x2, R242 ;  /* 0x000000020d067825 */ /* 0x048fe200078e02f2 */
[----:B------:R-:W-:Y:S01]  /*1c290*/  PRMT R0, R190, 0x7632, R0 ;  /* 0x00007632be007816 */ /* 0x000fe20000000000 */
[----:B------:R-:W-:Y:S01]  /*1c2a0*/  ULDC UR8, c[0x0][0x228] ;  /* 0x00008a0000087ab9 */ /* 0x000fe20000000800 */
[----:B------:R-:W-:Y:S01]  /*1c2b0*/  ULDC UR10, c[0x0][0x228] ;  /* 0x00008a00000a7ab9 */ /* 0x000fe20000000800 */
[----:B------:R-:W-:Y:S01]  /*1c2c0*/  VIADD R15, R13, UR4 ;  /* 0x000000040d0f7c36 */ /* 0x000fe20008000000 */
[----:B------:R2:W-:Y:S01]  /*1c2d0*/  @P3 STG.E.U16 desc[UR6][R4.64], R190 ;  /* 0x000000be04003986 */ /* 0x0005e2000c101506 */
[----:B------:R-:W-:Y:S01]  /*1c2e0*/  VIADD R14, R238, 0x6f ;  /* 0x0000006fee0e7836 */ /* 0x000fe20000000000 */
[----:B------:R-:W-:Y:S01]  /*1c2f0*/  ULDC UR4, c[0x0][0x22c] ;  /* 0x00008b0000047ab9 */ /* 0x000fe20000000800 */
[----:B0-----:R-:W-:Y:S01]  /*1c300*/  IMAD.WIDE R8, R15, 0x2, R2 ;  /* 0x000000020f087825 */ /* 0x001fe200078e0202 */
[----:B------:R0:W-:Y:S01]  /*1c310*/  @P2 STG.E.U16 desc[UR6][R6.64], R0 ;  /* 0x0000000006002986 */ /* 0x0001e2000c101506 */
[----:B------:R-:W-:Y:S01]  /*1c320*/  ISETP.LT.AND P2, PT, R223, UR8, !P0 ;  /* 0x00000008df007c0c */ /* 0x000fe2000c741270 */
[----:B------:R-:W-:Y:S01]  /*1c330*/  ULDC UR8, c[0x0][0x228] ;  /* 0x00008a0000087ab9 */ /* 0x000fe20000000800 */
[----:B-1----:R-:W-:Y:S01]  /*1c340*/  IMAD.WIDE R10, R15, 0x2, R236 ;  /* 0x000000020f0a7825 */ /* 0x002fe200078e02ec */
[----:B------:R-:W-:Y:S01]  /*1c350*/  PRMT R12, R194, 0x7632, R12 ;  /* 0x00007632c20c7816 */ /* 0x000fe2000000000c */
[----:B------:R-:W-:Y:S01]  /*1c360*/  ULDC UR12, c[0x0][0x228] ;  /* 0x00008a00000c7ab9 */ /* 0x000fe20000000800 */
[----:B------:R-:W-:Y:S01]  /*1c370*/  ISETP.LT.AND P0, PT, R252, UR10, !P0 ;  /* 0x0000000afc007c0c */ /* 0x000fe2000c701270 */
[----:B------:R-:W-:Y:S01]  /*1c380*/  @P6 STG.E.U16 desc[UR6][R8.64], R194 ;  /* 0x000000c208006986 */ /* 0x000fe2000c101506 */
[----:B------:R-:W-:Y:S01]  /*1c390*/  ULDC UR10, c[0x0][0x228] ;  /* 0x00008a00000a7ab9 */ /* 0x000fe20000000800 */
[----:B------:R-:W-:Y:S01]  /*1c3a0*/  ISETP.LT.AND P6, PT, R239, UR8, !P4 ;  /* 0x00000008ef007c0c */ /* 0x000fe2000e7c1270 */
[----:B--2---:R-:W-:Y:S01]  /*1c3b0*/  IMAD.WIDE R4, R15, 0x2, R240 ;  /* 0x000000020f047825 */ /* 0x004fe200078e02f0 */
[----:B------:R-:W-:Y:S01]  /*1c3c0*/  ISETP.GE.AND P3, PT, R14, UR4, PT ;  /* 0x000000040e007c0c */ /* 0x000fe2000bf66270 */
[----:B------:R1:W-:Y:S01]  /*1c3d0*/  @P5 STG.E.U16 desc[UR6][R10.64], R12 ;  /* 0x0000000c0a005986 */ /* 0x0003e2000c101506 */
[----:B------:R-:W-:Y:S01]  /*1c3e0*/  ULDC UR4, c[0x0][0x248] ;  /* 0x0000920000047ab9 */ /* 0x000fe20000000800 */
[----:B------:R-:W-:Y:S01]  /*1c3f0*/  ISETP.LT.AND P5, PT, R227, UR10, !P4 ;  /* 0x0000000ae3007c0c */ /* 0x000fe2000e7a1270 */
[----:B------:R-:W-:-:S02]  /*1c400*/  VIADD R13, R15, UR4 ;  /* 0x000000040f0d7c36 */ /* 0x000fc40008000000 */
[----:B0-----:R-:W-:Y:S01]  /*1c410*/  IMAD.WIDE R6, R15, 0x2, R242 ;  /* 0x000000020f067825 */ /* 0x001fe200078e02f2 */
[----:B------:R0:W-:Y:S01]  /*1c420*/  @P2 STG.E.U16 desc[UR6][R4.64], R198 ;  /* 0x000000c604002986 */ /* 0x0001e2000c101506 */
[----:B------:R-:W-:Y:S01]  /*1c430*/  ULDC UR8, c[0x0][0x22c] ;  /* 0x00008b0000087ab9 */ /* 0x000fe20000000800 */
[----:B------:R-:W-:Y:S01]  /*1c440*/  ULDC UR4, c[0x0][0x228] ;  /* 0x00008a0000047ab9 */ /* 0x000fe20000000800 */
[----:B------:R-:W-:Y:S01]  /*1c450*/  VIADD R0, R238, 0x70 ;  /* 0x00000070ee007836 */ /* 0x000fe20000000000 */
[----:B------:R-:W-:Y:S01]  /*1c460*/  ULDC UR10, c[0x0][0x228] ;  /* 0x00008a00000a7ab9 */ /* 0x000fe20000000800 */
[----:B-1----:R-:W-:Y:S01]  /*1c470*/  PRMT R11, R198, 0x7632, R11 ;  /* 0x00007632c60b7816 */ /* 0x002fe2000000000b */
[----:B------:R-:W-:Y:S02]  /*1c480*/  IMAD.WIDE R8, R13, 0x2, R2 ;  /* 0x000000020d087825 */ /* 0x000fe400078e0202 */
[----:B------:R-:W-:Y:S01]  /*1c490*/  ISETP.GE.AND P2, PT, R0, UR8, PT ;  /* 0x0000000800007c0c */ /* 0x000fe2000bf46270 */
[----:B------:R-:W-:Y:S01]  /*1c4a0*/  ULDC UR8, c[0x0][0x228] ;  /* 0x00008a0000087ab9 */ /* 0x000fe20000000800 */
[----:B------:R1:W-:Y:S01]  /*1c4b0*/  @P0 STG.E.U16 desc[UR6][R6.64], R11 ;  /* 0x0000000b06000986 */ /* 0x0003e2000c101506 */
[----:B0-----:R-:W-:-:S03]  /*1c4c0*/  PRMT R5, R187, 0x7632, R5 ;  /* 0x00007632bb057816 */ /* 0x001fc60000000005 */
[----:B------:R0:W-:Y:S01]  /*1c4d0*/  @P6 STG.E.U16 desc[UR6][R8.64], R187 ;  /* 0x000000bb08006986 */ /* 0x0001e2000c101506 */
[----:B------:R-:W-:Y:S01]  /*1c4e0*/  ISETP.LT.AND P6, PT, R223, UR4, !P4 ;  /* 0x00000004df007c0c */ /* 0x000fe2000e7c1270 */
[----:B------:R-:W-:Y:S01]  /*1c4f0*/  ULDC UR4, c[0x0][0x248] ;  /* 0x0000920000047ab9 */ /* 0x000fe20000000800 */
[----:B------:R-:W-:Y:S01]  /*1c500*/  ISETP.LT.AND P4, PT, R252, UR8, !P4 ;  /* 0x00000008fc007c0c */ /* 0x000fe2000e781270 */
[----:B-1----:R-:W-:Y:S01]  /*1c510*/  IMAD.WIDE R10, R13, 0x2, R236 ;  /* 0x000000020d0a7825 */ /* 0x002fe200078e02ec */
[----:B------:R-:W-:-:S04]  /*1c520*/  ULDC UR8, c[0x0][0x228] ;  /* 0x00008a0000087ab9 */ /* 0x000fc80000000800 */
[----:B------:R1:W-:Y:S01]  /*1c530*/  @P5 STG.E.U16 desc[UR6][R10.64], R5 ;  /* 0x000000050a005986 */ /* 0x0003e2000c101506 */
[----:B------:R-:W-:Y:S01]  /*1c540*/  ISETP.LT.AND P5, PT, R239, UR10, !P3 ;  /* 0x0000000aef007c0c */ /* 0x000fe2000dfa1270 */
[C---:B------:R-:W-:Y:S01]  /*1c550*/  VIADD R15, R13.reuse, UR4 ;  /* 0x000000040d0f7c36 */ /* 0x040fe20008000000 */
[----:B------:R-:W-:Y:S01]  /*1c560*/  ULDC UR10, c[0x0][0x228] ;  /* 0x00008a00000a7ab9 */ /* 0x000fe20000000800 */
[----:B------:R-:W-:Y:S01]  /*1c570*/  IMAD.WIDE R6, R13, 0x2, R242 ;  /* 0x000000020d067825 */ /* 0x000fe200078e02f2 */
[----:B------:R-:W-:-:S03]  /*1c580*/  ULDC UR4, c[0x0][0x22c] ;  /* 0x00008b0000047ab9 */ /* 0x000fc60000000800 */
[----:B0-----:R-:W-:-:S04]  /*1c590*/  IMAD.WIDE R8, R15, 0x2, R2 ;  /* 0x000000020f087825 */ /* 0x001fc800078e0202 */
[----:B-1----:R-:W-:Y:S01]  /*1c5a0*/  IMAD.WIDE R4, R13, 0x2, R240 ;  /* 0x000000020d047825 */ /* 0x002fe200078e02f0 */
[----:B------:R-:W-:-:S04]  /*1c5b0*/  PRMT R11, R191, 0x7632, R11 ;  /* 0x00007632bf0b7816 */ /* 0x000fc8000000000b */
[----:B------:R0:W-:Y:S04]  /*1c5c0*/  @P6 STG.E.U16 desc[UR6][R4.64], R191 ;  /* 0x000000bf04006986 */ /* 0x0001e8000c101506 */
[----:B------:R1:W-:Y:S01]  /*1c5d0*/  @P4 STG.E.U16 desc[UR6][R6.64], R11 ;  /* 0x0000000b06004986 */ /* 0x0003e2000c101506 */
[----:B------:R-:W-:-:S03]  /*1c5e0*/  VIADD R0, R238, 0x71 ;  /* 0x00000071ee007836 */ /* 0x000fc60000000000 */
[----:B------:R2:W-:Y:S01]  /*1c5f0*/  @P5 STG.E.U16 desc[UR6][R8.64], R195 ;  /* 0x000000c308005986 */ /* 0x0005e2000c101506 */
[----:B------:R-:W-:Y:S01]  /*1c600*/  ISETP.LT.AND P5, PT, R227, UR8, !P3 ;  /* 0x00000008e3007c0c */ /* 0x000fe2000dfa1270 */
[----:B------:R-:W-:Y:S01]  /*1c610*/  ULDC UR8, c[0x0][0x228] ;  /* 0x00008a0000087ab9 */ /* 0x000fe20000000800 */
[----:B------:R-:W-:Y:S01]  /*1c620*/  ISETP.LT.AND P4, PT, R223, UR10, !P3 ;  /* 0x0000000adf007c0c */ /* 0x000fe2000df81270 */
[----:B0-----:R-:W-:Y:S01]  /*1c630*/  IMAD.WIDE R4, R15, 0x2, R236 ;  /* 0x000000020f047825 */ /* 0x001fe200078e02ec */
[----:B------:R-:W-:Y:S01]  /*1c640*/  ISETP.LT.AND P3, PT, R252, UR12, !P3 ;  /* 0x0000000cfc007c0c */ /* 0x000fe2000df61270 */
[----:B------:R-:W-:Y:S01]  /*1c650*/  ULDC UR10, c[0x0][0x228] ;  /* 0x00008a00000a7ab9 */ /* 0x000fe20000000800 */
[----:B------:R-:W-:Y:S01]  /*1c660*/  ISETP.GE.AND P0, PT, R0, UR4, PT ;  /* 0x0000000400007c0c */ /* 0x000fe2000bf06270 */
[----:B------:R-:W-:Y:S01]  /*1c670*/  VIADD R14, R238, 0x72 ;  /* 0x00000072ee0e7836 */ /* 0x000fe20000000000 */
[----:B------:R-:W-:Y:S01]  /*1c680*/  PRMT R0, R195, 0x7632, R0 ;  /* 0x00007632c3007816 */ /* 0x000fe20000000000 */
[----:B-1----:R-:W-:Y:S01]  /*1c690*/  IMAD.WIDE R6, R15, 0x2, R240 ;  /* 0x000000020f067825 */ /* 0x002fe200078e02f0 */
[----:B------:R-:W-:Y:S01]  /*1c6a0*/  ISETP.LT.AND P6, PT, R239, UR8, !P2 ;  /* 0x00000008ef007c0c */ /* 0x000fe2000d7c1270 */
[----:B------:R-:W-:Y:S01]  /*1c6b0*/  ULDC UR8, c[0x0][0x22c] ;  /* 0x00008b0000087ab9 */ /* 0x000fe20000000800 */
[----:B------:R-:W-:Y:S01]  /*1c6c0*/  PRMT R12, R199, 0x7632, R12 ;  /* 0x00007632c70c7816 */ /* 0x000fe2000000000c */
[----:B------:R0:W-:Y:S01]  /*1c6d0*/  @P5 STG.E.U16 desc[UR6][R4.64], R0 ;  /* 0x0000000004005986 */ /* 0x0001e2000c101506 */
[----:B--2---:R-:W-:Y:S01]  /*1c6e0*/  IMAD.WIDE R8, R15, 0x2, R242 ;  /* 0x000000020f087825 */ /* 0x004fe200078e02f2 */
[----:B------:R-:W-:Y:S01]  /*1c6f0*/  ISETP.GE.AND P5, PT, R14, UR8, PT ;  /* 0x000000080e007c0c */ /* 0x000fe2000bfa6270 */
[----:B------:R-:W-:Y:S01]  /*1c700*/  ULDC UR8, c[0x0][0x228] ;  /* 0x00008a0000087ab9 */ /* 0x000fe20000000800 */
[----:B------:R-:W-:Y:S01]  /*1c710*/  ULDC UR4, c[0x0][0x248] ;  /* 0x0000920000047ab9 */ /* 0x000fe20000000800 */
[----:B------:R1:W-:Y:S01]  /*1c720*/  @P4 STG.E.U16 desc[UR6][R6.64], R199 ;  /* 0x000000c706004986 */ /* 0x0003e2000c101506 */
[----:B------:R-:W-:Y:S01]  /*1c730*/  ISETP.LT.AND P4, PT, R227, UR8, !P2 ;  /* 0x00000008e3007c0c */ /* 0x000fe2000d781270 */
[----:B------:R-:W-:Y:S01]  /*1c740*/  VIADD R13, R15, UR4 ;  /* 0x000000040f0d7c36 */ /* 0x000fe20008000000 */
[----:B------:R-:W-:Y:S01]  /*1c750*/  ULDC UR12, c[0x0][0x228] ;  /* 0x00008a00000c7ab9 */ /* 0x000fe20000000800 */
[----:B------:R2:W-:Y:S01]  /*1c760*/  @P3 STG.E.U16 desc[UR6][R8.64], R12 ;  /* 0x0000000c08003986 */ /* 0x0005e2000c101506 */
[----:B------:R-:W-:Y:S01]  /*1c770*/  ISETP.LT.AND P3, PT, R223, UR10, !P2 ;  /* 0x0000000adf007c0c */ /* 0x000fe2000d761270 */
[C---:B------:R-:W-:Y:S01]  /*1c780*/  IMAD.WIDE R10, R13.reuse, 0x2, R2 ;  /* 0x000000020d0a7825 */ /* 0x040fe200078e0202 */
[----:B------:R-:W-:Y:S01]  /*1c790*/  ISETP.LT.AND P2, PT, R252, UR12, !P2 ;  /* 0x0000000cfc007c0c */ /* 0x000fe2000d741270 */
[----:B------:R-:W-:Y:S01]  /*1c7a0*/  ULDC UR8, c[0x0][0x228] ;  /* 0x00008a0000087ab9 */ /* 0x000fe20000000800 */
[----:B------:R-:W-:Y:S01]  /*1c7b0*/  PRMT R14, R200, 0x7632, R14 ;  /* 0x00007632c80e7816 */ /* 0x000fe2000000000e */
[----:B0-----:R-:W-:Y:S01]  /*1c7c0*/  IMAD.WIDE R4, R13, 0x2, R236 ;  /* 0x000000020d047825 */ /* 0x001fe200078e02ec */
[----:B------:R0:W-:Y:S01]  /*1c7d0*/  @P6 STG.E.U16 desc[UR6][R10.64], R200 ;  /* 0x000000c80a006986 */ /* 0x0001e2000c101506 */
[----:B------:R-:W-:Y:S01]  /*1c7e0*/  ISETP.LT.AND P6, PT, R239, UR8, !P0 ;  /* 0x00000008ef007c0c */ /* 0x000fe2000c7c1270 */
[----:B------:R-:W-:Y:S01]  /*1c7f0*/  ULDC UR8, c[0x0][0x22c] ;  /* 0x00008b0000087ab9 */ /* 0x000fe20000000800 */
[----:B-1----:R-:W-:Y:S01]  /*1c800*/  IMAD.WIDE R6, R13, 0x2, R240 ;  /* 0x000000020d067825 */ /* 0x002fe200078e02f0 */
[----:B------:R-:W-:Y:S01]  /*1c810*/  PRMT R0, R204, 0x7632, R0 ;  /* 0x00007632cc007816 */ /* 0x000fe20000000000 */
[----:B------:R-:W-:-:S02]  /*1c820*/  ULDC UR4, c[0x0][0x248] ;  /* 0x0000920000047ab9 */ /* 0x000fc40000000800 */
[----:B--2---:R-:W-:Y:S01]  /*1c830*/  VIADD R12, R238, 0x73 ;  /* 0x00000073ee0c7836 */ /* 0x004fe20000000000 */
[----:B------:R1:W-:Y:S01]  /*1c840*/  @P4 STG.E.U16 desc[UR6][R4.64], R14 ;  /* 0x0000000e04004986 */ /* 0x0003e2000c101506 */
[----:B------:R-:W-:Y:S01]  /*1c850*/  IMAD.WIDE R8, R13, 0x2, R242 ;  /* 0x000000020d087825 */ /* 0x000fe200078e02f2 */
[----:B------:R-:W-:Y:S01]  /*1c860*/  ULDC UR10, c[0x0][0x228] ;  /* 0x00008a00000a7ab9 */ /* 0x000fe20000000800 */
[----:B------:R-:W-:Y:S01]  /*1c870*/  ULDC UR12, c[0x0][0x228] ;  /* 0x00008a00000c7ab9 */ /* 0x000fe20000000800 */
[----:B------:R-:W-:Y:S01]  /*1c880*/  ISETP.GE.AND P4, PT, R12, UR8, PT ;  /* 0x000000080c007c0c */ /* 0x000fe2000bf86270 */
[----:B------:R-:W-:Y:S01]  /*1c890*/  ULDC UR8, c[0x0][0x228] ;  /* 0x00008a0000087ab9 */ /* 0x000fe20000000800 */
[----:B------:R2:W-:Y:S01]  /*1c8a0*/  @P3 STG.E.U16 desc[UR6][R6.64], R204 ;  /* 0x000000cc06003986 */ /* 0x0005e2000c101506 */
[----:B------:R-:W-:Y:S01]  /*1c8b0*/  ISETP.LT.AND P3, PT, R227, UR8, !P0 ;  /* 0x00000008e3007c0c */ /* 0x000fe2000c761270 */
[----:B------:R-:W-:Y:S01]  /*1c8c0*/  VIADD R15, R13, UR4 ;  /* 0x000000040d0f7c36 */ /* 0x000fe20008000000 */
[----:B------:R-:W-:Y:S01]  /*1c8d0*/  PRMT R12, R208, 0x7632, R12 ;  /* 0x00007632d00c7816 */ /* 0x000fe2000000000c */
[----:B------:R3:W-:Y:S01]  /*1c8e0*/  @P2 STG.E.U16 desc[UR6][R8.64], R0 ;  /* 0x0000000008002986 */ /* 0x0007e2000c101506 */
[----:B------:R-:W-:Y:S01]  /*1c8f0*/  ISETP.LT.AND P2, PT, R223, UR10, !P0 ;  /* 0x0000000adf007c0c */ /* 0x000fe2000c741270 */
[C---:B0-----:R-:W-:Y:S01]  /*1c900*/  IMAD.WIDE R10, R15.reuse, 0x2, R2 ;  /* 0x000000020f0a7825 */ /* 0x041fe200078e0202 */
[----:B------:R-:W-:Y:S01]  /*1c910*/  ISETP.LT.AND P0, PT, R252, UR12, !P0 ;  /* 0x0000000cfc007c0c */ /* 0x000fe2000c701270 */
[----:B------:R-:W-:Y:S01]  /*1c920*/  ULDC UR8, c[0x0][0x228] ;  /* 0x00008a0000087ab9 */ /* 0x000fe20000000800 */
[----:B------:R-:W-:Y:S01]  /*1c930*/  ULDC UR4, c[0x0][0x248] ;  /* 0x0000920000047ab9 */ /* 0x000fe20000000800 */
[----:B-1----:R-:W-:Y:S01]  /*1c940*/  IMAD.WIDE R4, R15, 0x2, R236 ;  /* 0x000000020f047825 */ /* 0x002fe200078e02ec */
[----:B------:R0:W-:Y:S01]  /*1c950*/  @P6 STG.E.U16 desc[UR6][R10.64], R208 ;  /* 0x000000d00a006986 */ /* 0x0001e2000c101506 */
[----:B------:R-:W-:Y:S01]  /*1c960*/  ISETP.LT.AND P6, PT, R239, UR8, !P5 ;  /* 0x00000008ef007c0c */ /* 0x000fe2000efc1270 */
[----:B------:R-:W-:Y:S01]  /*1c970*/  ULDC UR8, c[0x0][0x22c] ;  /* 0x00008b0000087ab9 */ /* 0x000fe20000000800 */
[----:B------:R-:W-:-:S02]  /*1c980*/  VIADD R14, R238, 0x74 ;  /* 0x00000074ee0e7836 */ /* 0x000fc40000000000 */
[C---:B--2---:R-:W-:Y:S01]  /*1c990*/  IMAD.WIDE R6, R15.reuse, 0x2, R240 ;  /* 0x000000020f067825 */ /* 0x044fe200078e02f0 */
[----:B---3--:R-:W-:Y:S01]  /*1c9a0*/  PRMT R0, R212, 0x7632, R0 ;  /* 0x00007632d4007816 */ /* 0x008fe20000000000 */
[----:B------:R1:W-:Y:S02]  /*1c9b0*/  @P3 STG.E.U16 desc[UR6][R4.64], R12 ;  /* 0x0000000c04003986 */ /* 0x0003e4000c101506 */
[C---:B------:R-:W-:Y:S01]  /*1c9c0*/  IMAD.WIDE R8, R15.reuse, 0x2, R242 ;  /* 0x000000020f087825 */ /* 0x040fe200078e02f2 */
[----:B------:R-:W-:Y:S01]  /*1c9d0*/  ISETP.GE.AND P3, PT, R14, UR8, PT ;  /* 0x000000080e007c0c */ /* 0x000fe2000bf66270 */
[----:B------:R-:W-:Y:S01]  /*1c9e0*/  @P2 STG.E.U16 desc[UR6][R6.64], R212 ;  /* 0x000000d406002986 */ /* 0x000fe2000c101506 */
[----:B------:R-:W-:Y:S01]  /*1c9f0*/  ULDC UR8, c[0x0][0x228] ;  /* 0x00008a0000087ab9 */ /* 0x000fe20000000800 */
[----:B------:R-:W-:Y:S01]  /*1ca00*/  VIADD R13, R15, UR4 ;  /* 0x000000040f0d7c36 */ /* 0x000fe20008000000 */
[----:B------:R-:W-:Y:S01]  /*1ca10*/  ULDC UR4, c[0x0][0x228] ;  /* 0x00008a0000047ab9 */ /* 0x000fe20000000800 */
[----:B------:R2:W-:Y:S01]  /*1ca20*/  @P0 STG.E.U16 desc[UR6][R8.64], R0 ;  /* 0x0000000008000986 */ /* 0x0005e2000c101506 */
[----:B------:R-:W-:Y:S01]  /*1ca30*/  ULDC UR10, c[0x0][0x228] ;  /* 0x00008a00000a7ab9 */ /* 0x000fe20000000800 */
[----:B------:R-:W-:Y:S01]  /*1ca40*/  ISETP.LT.AND P2, PT, R227, UR4, !P5 ;  /* 0x00000004e3007c0c */ /* 0x000fe2000ef41270 */
[----:B0-----:R-:W-:Y:S01]  /*1ca50*/  IMAD.WIDE R10, R13, 0x2, R2 ;  /* 0x000000020d0a7825 */ /* 0x001fe200078e0202 */
[----:B------:R-:W-:Y:S01]  /*1ca60*/  ISETP.LT.AND P0, PT, R223, UR8, !P5 ;  /* 0x00000008df007c0c */ /* 0x000fe2000ef01270 */
[----:B------:R-:W-:Y:S01]  /*1ca70*/  ULDC UR4, c[0x0][0x228] ;  /* 0x00008a0000047ab9 */ /* 0x000fe20000000800 */
[----:B------:R-:W-:Y:S01]  /*1ca80*/  ISETP.LT.AND P5, PT, R252, UR10, !P5 ;  /* 0x0000000afc007c0c */ /* 0x000fe2000efa1270 */
[----:B-1----:R-:W-:Y:S01]  /*1ca90*/  IMAD.WIDE R4, R13, 0x2, R236 ;  /* 0x000000020d047825 */ /* 0x002fe200078e02ec */
[----:B------:R-:W-:Y:S01]  /*1caa0*/  PRMT R14, R201, 0x7632, R14 ;  /* 0x00007632c90e7816 */ /* 0x000fe2000000000e */
[----:B------:R0:W-:Y:S01]  /*1cab0*/  @P6 STG.E.U16 desc[UR6][R10.64], R201 ;  /* 0x000000c90a006986 */ /* 0x0001e2000c101506 */
[----:B------:R-:W-:Y:S01]  /*1cac0*/  ISETP.LT.AND P6, PT, R239, UR4, !P4 ;  /* 0x00000004ef007c0c */ /* 0x000fe2000e7c1270 */
[----:B------:R-:W-:Y:S01]  /*1cad0*/  VIADD R12, R238, 0x75 ;  /* 0x00000075ee0c7836 */ /* 0x000fe20000000000 */
[----:B--2---:R-:W-:Y:S01]  /*1cae0*/  PRMT R0, R205, 0x7632, R0 ;  /* 0x00007632cd007816 */ /* 0x004fe20000000000 */
[----:B------:R-:W-:Y:S01]  /*1caf0*/  IMAD.WIDE R6, R13, 0x2, R240 ;  /* 0x000000020d067825 */ /* 0x000fe200078e02f0 */
[----:B------:R-:W-:-:S03]  /*1cb00*/  ULDC UR4, c[0x0][0x248] ;  /* 0x0000920000047ab9 */ /* 0x000fc60000000800 */
[C---:B------:R-:W-:Y:S01]  /*1cb10*/  IMAD.WIDE R8, R13.reuse, 0x2, R242 ;  /* 0x000000020d087825 */ /* 0x040fe200078e02f2 */
[----:B------:R1:W-:Y:S01]  /*1cb20*/  @P2 STG.E.U16 desc[UR6][R4.64], R14 ;  /* 0x0000000e04002986 */ /* 0x0003e2000c101506 */
[----:B------:R-:W-:Y:S01]  /*1cb30*/  ISETP.GE.AND P2, PT, R12, UR5, PT ;  /* 0x000000050c007c0c */ /* 0x000fe2000bf46270 */
[----:B------:R-:W-:Y:S01]  /*1cb40*/  ULDC UR5, c[0x0][0x228] ;  /* 0x00008a0000057ab9 */ /* 0x000fe20000000800 */
[----:B------:R-:W-:Y:S01]  /*1cb50*/  VIADD R15, R13, UR4 ;  /* 0x000000040d0f7c36 */ /* 0x000fe20008000000 */
[----:B------:R2:W-:Y:S01]  /*1cb60*/  @P0 STG.E.U16 desc[UR6][R6.64], R205 ;  /* 0x000000cd06000986 */ /* 0x0005e2000c101506 */
[----:B------:R-:W-:Y:S01]  /*1cb70*/  ULDC UR4, c[0x0][0x228] ;  /* 0x00008a0000047ab9 */ /* 0x000fe20000000800 */
[----:B------:R-:W-:Y:S02]  /*1cb80*/  ULDC UR8, c[0x0][0x228] ;  /* 0x00008a0000087ab9 */ /* 0x000fe40000000800 */
[----:B------:R3:W-:Y:S01]  /*1cb90*/  @P5 STG.E.U16 desc[UR6][R8.64], R0 ;  /* 0x0000000008005986 */ /* 0x0007e2000c101506 */
        /* <DEDUP_REMOVED lines=9> */
[----:B--2---:R-:W-:Y:S01]  /*1cc30*/  IMAD.WIDE R6, R15, 0x2, R240 ;  /* 0x000000020f067825 */ /* 0x004fe200078e02f0 */
[----:B------:R-:W-:Y:S01]  /*1cc40*/  ULDC UR4, c[0x0][0x248] ;  /* 0x0000920000047ab9 */ /* 0x000fe20000000800 */
[----:B---3--:R-:W-:Y:S01]  /*1cc50*/  PRMT R0, R213, 0x7632, R0 ;  /* 0x00007632d5007816 */ /* 0x008fe20000000000 */
[----:B------:R-:W-:Y:S01]  /*1cc60*/  ULDC UR5, c[0x0][0x228] ;  /* 0x00008a0000057ab9 */ /* 0x000fe20000000800 */
[----:B------:R-:W-:Y:S01]  /*1cc70*/  IMAD.WIDE R8, R15, 0x2, R242 ;  /* 0x000000020f087825 */ /* 0x000fe200078e02f2 */
[----:B------:R1:W-:Y:S01]  /*1cc80*/  @P5 STG.E.U16 desc[UR6][R4.64], R12 ;  /* 0x0000000c04005986 */ /* 0x0003e2000c101506 */
[----:B------:R-:W-:-:S02]  /*1cc90*/  ULDC UR8, c[0x0][0x228] ;  /* 0x00008a0000087ab9 */ /* 0x000fc40000000800 */
[----:B------:R-:W-:Y:S01]  /*1cca0*/  VIADD R13, R15, UR4 ;  /* 0x000000040f0d7c36 */ /* 0x000fe20008000000 */
[----:B------:R2:W-:Y:S01]  /*1ccb0*/  @P0 STG.E.U16 desc[UR6][R6.64], R213 ;  /* 0x000000d506000986 */ /* 0x0005e2000c101506 */
[----:B------:R-:W-:Y:S01]  /*1ccc0*/  ULDC UR4, c[0x0][0x228] ;  /* 0x00008a0000047ab9 */ /* 0x000fe20000000800 */
[----:B------:R-:W-:Y:S01]  /*1ccd0*/  ISETP.LT.AND P0, PT, R223, UR5, !P3 ;  /* 0x00000005df007c0c */ /* 0x000fe2000df01270 */
[----:B------:R-:W-:Y:S01]  /*1cce0*/  VIADD R14, R238, 0x76 ;  /* 0x00000076ee0e7836 */ /* 0x000fe20000000000 */
[----:B------:R3:W-:Y:S01]  /*1ccf0*/  @P4 STG.E.U16 desc[UR6][R8.64], R0 ;  /* 0x0000000008004986 */ /* 0x0007e2000c101506 */
[----:B------:R-:W-:Y:S01]  /*1cd00*/  ISETP.LT.AND P4, PT, R227, UR4, !P3 ;  /* 0x00000004e3007c0c */ /* 0x000fe2000df81270 */
[C---:B0-----:R-:W-:Y:S01]  /*1cd10*/  IMAD.WIDE R10, R13.reuse, 0x2, R2 ;  /* 0x000000020d0a7825 */ /* 0x041fe200078e0202 */
[----:B------:R-:W-:Y:S01]  /*1cd20*/  ISETP.LT.AND P3, PT, R252, UR8, !P3 ;  /* 0x00000008fc007c0c */ /* 0x000fe2000df61270 */
[----:B------:R-:W-:Y:S01]  /*1cd30*/  ULDC UR4, c[0x0][0x228] ;  /* 0x00008a0000047ab9 */ /* 0x000fe20000000800 */
[----:B------:R-:W-:Y:S01]  /*1cd40*/  ISETP.GE.AND P5, PT, R14, UR9, PT ;  /* 0x000000090e007c0c */ /* 0x000fe2000bfa6270 */
[----:B-1----:R-:W-:Y:S01]  /*1cd50*/  IMAD.WIDE R4, R13, 0x2, R236 ;  /* 0x000000020d047825 */ /* 0x002fe200078e02ec */
[----:B------:R-:W-:Y:S01]  /*1cd60*/  PRMT R14, R202, 0x7632, R14 ;  /* 0x00007632ca0e7816 */ /* 0x000fe2000000000e */
[----:B------:R0:W-:Y:S01]  /*1cd70*/  @P6 STG.E.U16 desc[UR6][R10.64], R202 ;  /* 0x000000ca0a006986 */ /* 0x0001e2000c101506 */
[----:B------:R-:W-:Y:S01]  /*1cd80*/  ISETP.LT.AND P6, PT, R239, UR4, !P2 ;  /* 0x00000004ef007c0c */ /* 0x000fe2000d7c1270 */
[C---:B--2---:R-:W-:Y:S01]  /*1cd90*/  IMAD.WIDE R6, R13.reuse, 0x2, R240 ;  /* 0x000000020d067825 */ /* 0x044fe200078e02f0 */
[----:B------:R-:W-:Y:S01]  /*1cda0*/  ULDC UR4, c[0x0][0x248] ;  /* 0x0000920000047ab9 */ /* 0x000fe20000000800 */
[----:B---3--:R-:W-:Y:S01]  /*1cdb0*/  PRMT R0, R206, 0x7632, R0 ;  /* 0x00007632ce007816 */ /* 0x008fe20000000000 */
[----:B------:R-:W-:Y:S01]  /*1cdc0*/  ULDC UR5, c[0x0][0x228] ;  /* 0x00008a0000057ab9 */ /* 0x000fe20000000800 */
[----:B------:R-:W-:Y:S01]  /*1cdd0*/  IMAD.WIDE R8, R13, 0x2, R242 ;  /* 0x000000020d087825 */ /* 0x000fe200078e02f2 */
[----:B------:R1:W-:Y:S01]  /*1cde0*/  @P4 STG.E.U16 desc[UR6][R4.64], R14 ;  /* 0x0000000e04004986 */ /* 0x0003e2000c101506 */
[----:B------:R-:W-:Y:S01]  /*1cdf0*/  ULDC UR8, c[0x0][0x228] ;  /* 0x00008a0000087ab9 */ /* 0x000fe20000000800 */
[----:B------:R-:W-:Y:S01]  /*1ce00*/  PRMT R16, R215, 0x7632, R16 ;  /* 0x00007632d7107816 */ /* 0x000fe20000000010 */
[----:B------:R-:W-:Y:S01]  /*1ce10*/  VIADD R15, R13, UR4 ;  /* 0x000000040d0f7c36 */ /* 0x000fe20008000000 */
[----:B------:R2:W-:Y:S01]  /*1ce20*/  @P0 STG.E.U16 desc[UR6][R6.64], R206 ;  /* 0x000000ce06000986 */ /* 0x0005e2000c101506 */
[----:B------:R-:W-:Y:S01]  /*1ce30*/  ULDC UR4, c[0x0][0x228] ;  /* 0x00008a0000047ab9 */ /* 0x000fe20000000800 */
[----:B------:R-:W-:Y:S01]  /*1ce40*/  VIADD R12, R238, 0x77 ;  /* 0x00000077ee0c7836 */ /* 0x000fe20000000000 */
[----:B------:R-:W-:Y:S01]  /*1ce50*/  PRMT R18, R216, 0x7632, R18 ;  /* 0x00007632d8127816 */ /* 0x000fe20000000012 */
[----:B------:R3:W-:Y:S01]  /*1ce60*/  @P3 STG.E.U16 desc[UR6][R8.64], R0 ;  /* 0x0000000008003986 */ /* 0x0007e2000c101506 */
[----:B------:R-:W-:Y:S01]  /*1ce70*/  ISETP.LT.AND P3, PT, R227, UR4, !P2 ;  /* 0x00000004e3007c0c */ /* 0x000fe2000d761270 */
[----:B------:R-:W-:Y:S01]  /*1ce80*/  ULDC UR4, c[0x0][0x228] ;  /* 0x00008a0000047ab9 */ /* 0x000fe20000000800 */
[----:B------:R-:W-:Y:S01]  /*1ce90*/  ISETP.LT.AND P0, PT, R223, UR5, !P2 ;  /* 0x00000005df007c0c */ /* 0x000fe2000d701270 */
[C---:B0-----:R-:W-:Y:S01]  /*1cea0*/  IMAD.WIDE R10, R15.reuse, 0x2, R2 ;  /* 0x000000020f0a7825 */ /* 0x041fe200078e0202 */
[----:B------:R-:W-:Y:S01]  /*1ceb0*/  ISETP.LT.AND P2, PT, R252, UR4, !P2 ;  /* 0x00000004fc007c0c */ /* 0x000fe2000d741270 */
[----:B------:R-:W-:Y:S01]  /*1cec0*/  ULDC UR4, c[0x0][0x248] ;  /* 0x0000920000047ab9 */ /* 0x000fe20000000800 */
[----:B------:R-:W-:Y:S01]  /*1ced0*/  ULDC UR5, c[0x0][0x228] ;  /* 0x00008a0000057ab9 */ /* 0x000fe20000000800 */
[----:B-1----:R-:W-:Y:S01]  /*1cee0*/  IMAD.WIDE R4, R15, 0x2, R236 ;  /* 0x000000020f047825 */ /* 0x002fe200078e02ec */
[----:B------:R0:W-:Y:S01]  /*1cef0*/  @P6 STG.E.U16 desc[UR6][R10.64], R210 ;  /* 0x000000d20a006986 */ /* 0x0001e2000c101506 */
[----:B------:R-:W-:-:S02]  /*1cf00*/  ULDC UR9, c[0x0][0x228] ;  /* 0x00008a0000097ab9 */ /* 0x000fc40000000800 */
[----:B--2---:R-:W-:Y:S01]  /*1cf10*/  IMAD.WIDE R6, R15, 0x2, R240 ;  /* 0x000000020f067825 */ /* 0x004fe200078e02f0 */
[----:B---3--:R-:W-:-:S03]  /*1cf20*/  PRMT R0, R214, 0x7632, R0 ;  /* 0x00007632d6007816 */ /* 0x008fc60000000000 */
[----:B------:R-:W-:Y:S01]  /*1cf30*/  IMAD.WIDE R8, R15, 0x2, R242 ;  /* 0x000000020f087825 */ /* 0x000fe200078e02f2 */
[----:B0-----:R-:W-:-:S03]  /*1cf40*/  PRMT R11, R210, 0x7632, R11 ;  /* 0x00007632d20b7816 */ /* 0x001fc6000000000b */
[----:B------:R-:W-:Y:S01]  /*1cf50*/  VIADD R13, R15, UR4 ;  /* 0x000000040f0d7c36 */ /* 0x000fe20008000000 */
[----:B------:R-:W-:Y:S01]  /*1cf60*/  ULDC UR4, c[0x0][0x228] ;  /* 0x00008a0000047ab9 */ /* 0x000fe20000000800 */
[----:B------:R-:W-:Y:S01]  /*1cf70*/  ISETP.LT.AND P6, PT, R239, UR8, !P5 ;  /* 0x00000008ef007c0c */ /* 0x000fe2000efc1270 */
[----:B------:R-:W-:Y:S01]  /*1cf80*/  ULDC UR8, c[0x0][0x228] ;  /* 0x00008a0000087ab9 */ /* 0x000fe20000000800 */
[----:B------:R0:W-:Y:S01]  /*1cf90*/  @P3 STG.E.U16 desc[UR6][R4.64], R11 ;  /* 0x0000000b04003986 */ /* 0x0001e2000c101506 */
[----:B------:R-:W-:-:S03]  /*1cfa0*/  ISETP.GE.AND P4, PT, R12, UR11, PT ;  /* 0x0000000b0c007c0c */ /* 0x000fc6000bf86270 */
[----:B------:R1:W-:Y:S01]  /*1cfb0*/  @P0 STG.E.U16 desc[UR6][R6.64], R214 ;  /* 0x000000d606000986 */ /* 0x0003e2000c101506 */
[----:B------:R-:W-:Y:S01]  /*1cfc0*/  ISETP.LT.AND P0, PT, R223, UR5, !P5 ;  /* 0x00000005df007c0c */ /* 0x000fe2000ef01270 */
[----:B------:R-:W-:Y:S01]  /*1cfd0*/  VIADD R12, R238, 0x78 ;  /* 0x00000078ee0c7836 */ /* 0x000fe20000000000 */
[----:B------:R-:W-:Y:S01]  /*1cfe0*/  ULDC UR5, c[0x0][0x228] ;  /* 0x00008a0000057ab9 */ /* 0x000fe20000000800 */
[----:B------:R-:W-:Y:S01]  /*1cff0*/  @P2 STG.E.U16 desc[UR6][R8.64], R0 ;  /* 0x0000000008002986 */ /* 0x000fe2000c101506 */
[----:B------:R-:W-:Y:S01]  /*1d000*/  ISETP.LT.AND P2, PT, R227, UR4, !P5 ;  /* 0x00000004e3007c0c */ /* 0x000fe2000ef41270 */
[----:B------:R-:W-:Y:S01]  /*1d010*/  ULDC UR4, c[0x0][0x228] ;  /* 0x00008a0000047ab9 */ /* 0x000fe20000000800 */
[----:B------:R-:W-:Y:S01]  /*1d020*/  ISETP.GE.AND P3, PT, R12, UR13, PT ;  /* 0x0000000d0c007c0c */ /* 0x000fe2000bf66270 */
[----:B0-----:R-:W-:Y:S01]  /*1d030*/  IMAD.WIDE R10, R13, 0x2, R2 ;  /* 0x000000020d0a7825 */ /* 0x001fe200078e0202 */
[----:B------:R-:W-:-:S03]  /*1d040*/  PRMT R12, R203, 0x7632, R12 ;  /* 0x00007632cb0c7816 */ /* 0x000fc6000000000c */
[C---:B------:R-:W-:Y:S01]  /*1d050*/  IMAD.WIDE R4, R13.reuse, 0x2, R236 ;  /* 0x000000020d047825 */ /* 0x040fe200078e02ec */
[----:B------:R-:W-:Y:S03]  /*1d060*/  @P6 STG.E.U16 desc[UR6][R10.64], R203 ;  /* 0x000000cb0a006986 */ /* 0x000fe6000c101506 */
[C---:B-1----:R-:W-:Y:S02]  /*1d070*/  IMAD.WIDE R6, R13.reuse, 0x2, R240 ;  /* 0x000000020d067825 */ /* 0x042fe400078e02f0 */
[----:B------:R-:W-:Y:S04]  /*1d080*/  @P2 STG.E.U16 desc[UR6][R4.64], R12 ;  /* 0x0000000c04002986 */ /* 0x000fe8000c101506 */
[----:B------:R-:W-:Y:S04]  /*1d090*/  @P0 STG.E.U16 desc[UR6][R6.64], R207 ;  /* 0x000000cf06000986 */ /* 0x000fe8000c101506 */
[----:B------:R0:W1:Y:S04]  /*1d0a0*/  LDS.128 R4, [R219] ;  /* 0x00000000db047984 */ /* 0x0000680000000c00 */
[----:B0-----:R-:W2:Y:S01]  /*1d0b0*/  LDL.LU R219, [R1+0xc0c] ;  /* 0x000c0c0001db7983 */ /* 0x001ea20000300800 */
[----:B------:R-:W-:Y:S01]  /*1d0c0*/  ISETP.LT.AND P5, PT, R252, UR8, !P5 ;  /* 0x00000008fc007c0c */ /* 0x000fe2000efa1270 */
[----:B------:R-:W-:Y:S01]  /*1d0d0*/  IMAD.WIDE R8, R13, 0x2, R242 ;  /* 0x000000020d087825 */ /* 0x000fe200078e02f2 */
[----:B------:R-:W-:Y:S01]  /*1d0e0*/  ISETP.LT.AND P6, PT, R239, UR4, !P4 ;  /* 0x00000004ef007c0c */ /* 0x000fe2000e7c1270 */
[----:B------:R-:W-:Y:S01]  /*1d0f0*/  ULDC UR4, c[0x0][0x248] ;  /* 0x0000920000047ab9 */ /* 0x000fe20000000800 */
[----:B------:R-:W-:Y:S01]  /*1d100*/  ULDC UR8, c[0x0][0x228] ;  /* 0x00008a0000087ab9 */ /* 0x000fe20000000800 */
[----:B------:R-:W-:Y:S01]  /*1d110*/  VIADD R15, R13, UR4 ;  /* 0x000000040d0f7c36 */ /* 0x000fe20008000000 */
[----:B------:R-:W-:Y:S01]  /*1d120*/  PRMT R13, R207, 0x7632, R13 ;  /* 0x00007632cf0d7816 */ /* 0x000fe2000000000d */
[----:B------:R-:W-:Y:S01]  /*1d130*/  ULDC UR4, c[0x0][0x228] ;  /* 0x00008a0000047ab9 */ /* 0x000fe20000000800 */
[----:B------:R-:W-:Y:S01]  /*1d140*/  ISETP.LT.AND P0, PT, R223, UR5, !P4 ;  /* 0x00000005df007c0c */ /* 0x000fe2000e701270 */
[----:B------:R-:W-:Y:S01]  /*1d150*/  VIADD R0, R238, 0x79 ;  /* 0x00000079ee007836 */ /* 0x000fe20000000000 */
[----:B------:R-:W-:-:S03]  /*1d160*/  ULDC UR5, c[0x0][0x228] ;  /* 0x00008a0000057ab9 */ /* 0x000fc60000000800 */
[----:B------:R0:W-:Y:S01]  /*1d170*/  @P5 STG.E.U16 desc[UR6][R8.64], R13 ;  /* 0x0000000d08005986 */ /* 0x0001e2000c101506 */
[----:B------:R-:W-:Y:S01]  /*1d180*/  ISETP.LT.AND P5, PT, R227, UR4, !P4 ;  /* 0x00000004e3007c0c */ /* 0x000fe2000e7a1270 */
[----:B------:R-:W-:Y:S01]  /*1d190*/  IMAD.WIDE R10, R15, 0x2, R2 ;  /* 0x000000020f0a7825 */ /* 0x000fe200078e0202 */
[----:B------:R-:W-:Y:S01]  /*1d1a0*/  ISETP.LT.AND P4, PT, R252, UR8, !P4 ;  /* 0x00000008fc007c0c */ /* 0x000fe2000e781270 */
[----:B------:R-:W-:Y:S01]  /*1d1b0*/  ULDC UR4, c[0x0][0x228] ;  /* 0x00008a0000047ab9 */ /* 0x000fe20000000800 */
[----:B------:R-:W-:Y:S01]  /*1d1c0*/  ISETP.GE.AND P2, PT, R0, UR21, PT ;  /* 0x0000001500007c0c */ /* 0x000fe2000bf46270 */
[----:B------:R-:W-:Y:S01]  /*1d1d0*/  ULDC UR8, c[0x0][0x228] ;  /* 0x00008a0000087ab9 */ /* 0x000fe20000000800 */
[----:B------:R3:W-:Y:S01]  /*1d1e0*/  @P6 STG.E.U16 desc[UR6][R10.64], R211 ;  /* 0x000000d30a006986 */ /* 0x0007e2000c101506 */
[----:B------:R-:W-:Y:S02]  /*1d1f0*/  PRMT R0, R211, 0x7632, R0 ;  /* 0x00007632d3007816 */ /* 0x000fe40000000000 */
[----:B------:R-:W-:Y:S01]  /*1d200*/  ISETP.LT.AND P6, PT, R239, UR4, !P3 ;  /* 0x00000004ef007c0c */ /* 0x000fe2000dfc1270 */
[----:B------:R-:W-:Y:S01]  /*1d210*/  ULDC UR4, c[0x0][0x248] ;  /* 0x0000920000047ab9 */ /* 0x000fe20000000800 */
[----:B0-----:R-:W-:-:S04]  /*1d220*/  IMAD.WIDE R8, R15, 0x2, R236 ;  /* 0x000000020f087825 */ /* 0x001fc800078e02ec */
[----:B------:R-:W-:-:S04]  /*1d230*/  IMAD.WIDE R12, R15, 0x2, R242 ;  /* 0x000000020f0c7825 */ /* 0x000fc800078e02f2 */
[C---:B---3--:R-:W-:Y:S01]  /*1d240*/  IMAD.WIDE R10, R15.reuse, 0x2, R240 ;  /* 0x000000020f0a7825 */ /* 0x048fe200078e02f0 */
[----:B------:R0:W-:Y:S03]  /*1d250*/  @P5 STG.E.U16 desc[UR6][R8.64], R0 ;  /* 0x0000000008005986 */ /* 0x0001e6000c101506 */
[----:B------:R-:W-:Y:S01]  /*1d260*/  VIADD R17, R15, UR4 ;  /* 0x000000040f117c36 */ /* 0x000fe20008000000 */
[----:B------:R3:W-:Y:S01]  /*1d270*/  @P0 STG.E.U16 desc[UR6][R10.64], R215 ;  /* 0x000000d70a000986 */ /* 0x0007e2000c101506 */
[----:B------:R-:W-:Y:S01]  /*1d280*/  ULDC UR4, c[0x0][0x228] ;  /* 0x00008a0000047ab9 */ /* 0x000fe20000000800 */
[----:B------:R-:W-:Y:S01]  /*1d290*/  ISETP.LT.AND P5, PT, R223, UR5, !P3 ;  /* 0x00000005df007c0c */ /* 0x000fe2000dfa1270 */
[----:B------:R-:W-:Y:S01]  /*1d2a0*/  IMAD.WIDE R14, R17, 0x2, R2 ;  /* 0x00000002110e7825 */ /* 0x000fe200078e0202 */
[----:B------:R4:W-:Y:S01]  /*1d2b0*/  @P4 STG.E.U16 desc[UR6][R12.64], R16 ;  /* 0x000000100c004986 */ /* 0x0009e2000c101506 */
[----:B------:R-:W-:Y:S01]  /*1d2c0*/  ISETP.LT.AND P4, PT, R227, UR4, !P3 ;  /* 0x00000004e3007c0c */ /* 0x000fe2000df81270 */
[----:B------:R-:W-:Y:S01]  /*1d2d0*/  ULDC UR4, c[0x0][0x248] ;  /* 0x0000920000047ab9 */ /* 0x000fe20000000800 */
[----:B------:R-:W-:Y:S01]  /*1d2e0*/  ISETP.LT.AND P3, PT, R252, UR8, !P3 ;  /* 0x00000008fc007c0c */ /* 0x000fe2000df61270 */
[C---:B0-----:R-:W-:Y:S01]  /*1d2f0*/  IMAD.WIDE R8, R17.reuse, 0x2, R236 ;  /* 0x0000000211087825 */ /* 0x041fe200078e02ec */
[----:B------:R0:W-:Y:S01]  /*1d300*/  @P6 STG.E.U16 desc[UR6][R14.64], R216 ;  /* 0x000000d80e006986 */ /* 0x0001e2000c101506 */
[----:B------:R-:W-:Y:S01]  /*1d310*/  PRMT R0, R220, 0x7632, R0 ;  /* 0x00007632dc007816 */ /* 0x000fe20000000000 */
[----:B------:R-:W-:Y:S01]  /*1d320*/  ULDC UR5, c[0x0][0x228] ;  /* 0x00008a0000057ab9 */ /* 0x000fe20000000800 */
[----:B---3--:R-:W-:Y:S01]  /*1d330*/  IMAD.WIDE R10, R17, 0x2, R240 ;  /* 0x00000002110a7825 */ /* 0x008fe200078e02f0 */
[----:B------:R-:W-:Y:S01]  /*1d340*/  ISETP.LT.AND P6, PT, R239, UR9, !P2 ;  /* 0x00000009ef007c0c */ /* 0x000fe2000d7c1270 */
[----:B------:R-:W-:Y:S01]  /*1d350*/  ULDC UR8, c[0x0][0x228] ;  /* 0x00008a0000087ab9 */ /* 0x000fe20000000800 */
[----:B------:R-:W-:Y:S01]  /*1d360*/  ULDC UR9, c[0x0][0x228] ;  /* 0x00008a0000097ab9 */ /* 0x000fe20000000800 */
[----:B----4-:R-:W-:-:S02]  /*1d370*/  IMAD.WIDE R12, R17, 0x2, R242 ;  /* 0x00000002110c7825 */ /* 0x010fc400078e02f2 */
[----:B------:R3:W-:Y:S02]  /*1d380*/  @P4 STG.E.U16 desc[UR6][R8.64], R18 ;  /* 0x0000001208004986 */ /* 0x0007e4000c101506 */
[----:B------:R-:W-:Y:S01]  /*1d390*/  VIADD R19, R17, UR4 ;  /* 0x0000000411137c36 */ /* 0x000fe20008000000 */
[----:B------:R-:W-:Y:S01]  /*1d3a0*/  ULDC UR4, c[0x0][0x228] ;  /* 0x00008a0000047ab9 */ /* 0x000fe20000000800 */
[----:B------:R4:W-:Y:S01]  /*1d3b0*/  @P5 STG.E.U16 desc[UR6][R10.64], R220 ;  /* 0x000000dc0a005986 */ /* 0x0009e2000c101506 */
[----:B------:R-:W-:Y:S01]  /*1d3c0*/  ISETP.LT.AND P4, PT, R227, UR4, !P2 ;  /* 0x00000004e3007c0c */ /* 0x000fe2000d781270 */
[----:B------:R-:W-:Y:S01]  /*1d3d0*/  VIADD R16, R238, 0x7a ;  /* 0x0000007aee107836 */ /* 0x000fe20000000000 */
[----:B------:R-:W-:Y:S01]  /*1d3e0*/  ISETP.LT.AND P5, PT, R223, UR5, !P2 ;  /* 0x00000005df007c0c */ /* 0x000fe2000d7a1270 */
[----:B------:R1:W-:Y:S01]  /*1d3f0*/  @P3 STG.E.U16 desc[UR6][R12.64], R0 ;  /* 0x000000000c003986 */ /* 0x0003e2000c101506 */
[----:B------:R-:W-:Y:S01]  /*1d400*/  ISETP.LT.AND P3, PT, R252, UR8, !P2 ;  /* 0x00000008fc007c0c */ /* 0x000fe2000d761270 */
[C---:B0-----:R-:W-:Y:S01]  /*1d410*/  IMAD.WIDE R14, R19.reuse, 0x2, R2 ;  /* 0x00000002130e7825 */ /* 0x041fe200078e0202 */
[----:B------:R-:W-:Y:S01]  /*1d420*/  ISETP.GE.AND P0, PT, R16, UR19, PT ;  /* 0x0000001310007c0c */ /* 0x000fe2000bf06270 */
[----:B------:R-:W-:Y:S01]  /*1d430*/  ULDC UR4, c[0x0][0x248] ;  /* 0x0000920000047ab9 */ /* 0x000fe20000000800 */
[----:B------:R-:W-:Y:S01]  /*1d440*/  PRMT R16, R224, 0x7632, R16 ;  /* 0x00007632e0107816 */ /* 0x000fe20000000010 */
[----:B---3--:R-:W-:Y:S01]  /*1d450*/  IMAD.WIDE R8, R19, 0x2, R236 ;  /* 0x0000000213087825 */ /* 0x008fe200078e02ec */
[----:B------:R0:W-:Y:S01]  /*1d460*/  @P6 STG.E.U16 desc[UR6][R14.64], R224 ;  /* 0x000000e00e006986 */ /* 0x0001e2000c101506 */
[----:B------:R-:W-:Y:S01]  /*1d470*/  ISETP.LT.AND P6, PT, R239, UR9, !P0 ;  /* 0x00000009ef007c0c */ /* 0x000fe2000c7c1270 */
[----:B------:R-:W-:Y:S01]  /*1d480*/  ULDC UR5, c[0x0][0x228] ;  /* 0x00008a0000057ab9 */ /* 0x000fe20000000800 */
[----:B----4-:R-:W-:Y:S01]  /*1d490*/  IMAD.WIDE R10, R19, 0x2, R240 ;  /* 0x00000002130a7825 */ /* 0x010fe200078e02f0 */
[----:B-1----:R-:W-:Y:S01]  /*1d4a0*/  PRMT R0, R4, 0x7632, R0 ;  /* 0x0000763204007816 */ /* 0x002fe20000000000 */
[----:B------:R-:W-:-:S02]  /*1d4b0*/  ULDC UR8, c[0x0][0x228] ;  /* 0x00008a0000087ab9 */ /* 0x000fc40000000800 */
[C---:B------:R-:W-:Y:S01]  /*1d4c0*/  IMAD.WIDE R12, R19.reuse, 0x2, R242 ;  /* 0x00000002130c7825 */ /* 0x040fe200078e02f2 */
[----:B------:R1:W-:Y:S01]  /*1d4d0*/  @P4 STG.E.U16 desc[UR6][R8.64], R16 ;  /* 0x0000001008004986 */ /* 0x0003e2000c101506 */
[----:B------:R-:W-:Y:S02]  /*1d4e0*/  ULDC UR9, c[0x0][0x228] ;  /* 0x00008a0000097ab9 */ /* 0x000fe40000000800 */
        /* <DEDUP_REMOVED lines=8> */
[----:B0-----:R-:W-:Y:S01]  /*1d570*/  IMAD.WIDE R14, R17, 0x2, R2 ;  /* 0x00000002110e7825 */ /* 0x001fe200078e0202 */
[----:B------:R-:W-:Y:S01]  /*1d580*/  ISETP.GE.AND P2, PT, R18, UR17, PT ;  /* 0x0000001112007c0c */ /* 0x000fe2000bf46270 */
[----:B------:R-:W-:Y:S01]  /*1d590*/  ULDC UR4, c[0x0][0x248] ;  /* 0x0000920000047ab9 */ /* 0x000fe20000000800 */
[----:B------:R-:W-:Y:S01]  /*1d5a0*/  PRMT R18, R217, 0x7632, R18 ;  /* 0x00007632d9127816 */ /* 0x000fe20000000012 */
[----:B-1----:R-:W-:Y:S01]  /*1d5b0*/  IMAD.WIDE R8, R17, 0x2, R236 ;  /* 0x0000000211087825 */ /* 0x002fe200078e02ec */
[----:B------:R0:W-:Y:S01]  /*1d5c0*/  @P6 STG.E.U16 desc[UR6][R14.64], R217 ;  /* 0x000000d90e006986 */ /* 0x0001e2000c101506 */
[----:B------:R-:W-:Y:S01]  /*1d5d0*/  ISETP.LT.AND P6, PT, R239, UR9, !P2 ;  /* 0x00000009ef007c0c */ /* 0x000fe2000d7c1270 */
[----:B------:R-:W-:Y:S01]  /*1d5e0*/  ULDC UR5, c[0x0][0x228] ;  /* 0x00008a0000057ab9 */ /* 0x000fe20000000800 */
[----:B---3--:R-:W-:Y:S01]  /*1d5f0*/  IMAD.WIDE R10, R17, 0x2, R240 ;  /* 0x00000002110a7825 */ /* 0x008fe200078e02f0 */
[----:B----4-:R-:W-:Y:S01]  /*1d600*/  PRMT R0, R221, 0x7632, R0 ;  /* 0x00007632dd007816 */ /* 0x010fe20000000000 */
        /* <DEDUP_REMOVED lines=21> */
[----:B----4-:R-:W-:-:S03]  /*1d760*/  PRMT R0, R5, 0x7632, R0 ;  /* 0x0000763205007816 */ /* 0x010fc60000000000 */
[C---:B------:R-:W-:Y:S01]  /*1d770*/  IMAD.WIDE R12, R19.reuse, 0x2, R242 ;  /* 0x00000002130c7825 */ /* 0x040fe200078e02f2 */
[----:B------:R-:W-:Y:S01]  /*1d780*/  @P4 STG.E.U16 desc[UR6][R8.64], R4 ;  /* 0x0000000408004986 */ /* 0x000fe2000c101506 */
[----:B------:R-:W-:Y:S02]  /*1d790*/  ULDC UR8, c[0x0][0x228] ;  /* 0x00008a0000087ab9 */ /* 0x000fe40000000800 */
[----:B------:R-:W-:Y:S01]  /*1d7a0*/  VIADD R17, R19, UR4 ;  /* 0x0000000413117c36 */ /* 0x000fe20008000000 */
[----:B------:R1:W-:Y:S01]  /*1d7b0*/  @P5 STG.E.U16 desc[UR6][R10.64], R5 ;  /* 0x000000050a005986 */ /* 0x0003e2000c101506 */
[----:B------:R-:W-:Y:S01]  /*1d7c0*/  ULDC UR4, c[0x0][0x228] ;  /* 0x00008a0000047ab9 */ /* 0x000fe20000000800 */
[----:B------:R-:W-:Y:S02]  /*1d7d0*/  VIADD R16, R238, 0x7d ;  /* 0x0000007dee107836 */ /* 0x000fe40000000000 */
[----:B------:R3:W-:Y:S01]  /*1d7e0*/  @P3 STG.E.U16 desc[UR6][R12.64], R0 ;  /* 0x000000000c003986 */ /* 0x0007e2000c101506 */
[----:B------:R-:W-:-:S02]  /*1d7f0*/  ISETP.LT.AND P3, PT, R227, UR4, !P0 ;  /* 0x00000004e3007c0c */ /* 0x000fc4000c761270 */
[----:B------:R-:W-:Y:S01]  /*1d800*/  ISETP.LT.AND P4, PT, R223, UR5, !P0 ;  /* 0x00000005df007c0c */ /* 0x000fe2000c781270 */
[C---:B0-----:R-:W-:Y:S01]  /*1d810*/  IMAD.WIDE R14, R17.reuse, 0x2, R2 ;  /* 0x00000002110e7825 */ /* 0x041fe200078e0202 */
[----:B------:R-:W-:Y:S01]  /*1d820*/  ISETP.LT.AND P5, PT, R252, UR8, !P0 ;  /* 0x00000008fc007c0c */ /* 0x000fe2000c7a1270 */
[----:B------:R-:W-:Y:S01]  /*1d830*/  ULDC UR5, c[0x0][0x228] ;  /* 0x00008a0000057ab9 */ /* 0x000fe20000000800 */
[----:B------:R-:W-:Y:S01]  /*1d840*/  ISETP.GE.AND P2, PT, R16, UR25, PT ;  /* 0x0000001910007c0c */ /* 0x000fe2000bf46270 */
[----:B-1----:R-:W-:Y:S01]  /*1d850*/  IMAD.WIDE R4, R17, 0x2, R236 ;  /* 0x0000000211047825 */ /* 0x002fe200078e02ec */
[----:B------:R0:W-:Y:S01]  /*1d860*/  @P6 STG.E.U16 desc[UR6][R14.64], R218 ;  /* 0x000000da0e006986 */ /* 0x0001e2000c101506 */
[----:B------:R-:W-:Y:S01]  /*1d870*/  ULDC UR4, c[0x0][0x248] ;  /* 0x0000920000047ab9 */ /* 0x000fe20000000800 */
[----:B------:R-:W-:Y:S01]  /*1d880*/  ISETP.LT.AND P6, PT, R239, UR5, !P2 ;  /* 0x00000005ef007c0c */ /* 0x000fe2000d7c1270 */
[C---:B------:R-:W-:Y:S01]  /*1d890*/  IMAD.WIDE R8, R17.reuse, 0x2, R240 ;  /* 0x0000000211087825 */ /* 0x040fe200078e02f0 */
[----:B---3--:R-:W-:Y:S01]  /*1d8a0*/  PRMT R13, R218, 0x7632, R13 ;  /* 0x00007632da0d7816 */ /* 0x008fe2000000000d */
[----:B------:R-:W-:Y:S01]  /*1d8b0*/  ULDC UR5, c[0x0][0x228] ;  /* 0x00008a0000057ab9 */ /* 0x000fe20000000800 */
[----:B------:R-:W-:Y:S01]  /*1d8c0*/  PRMT R0, R222, 0x7632, R0 ;  /* 0x00007632de007816 */ /* 0x000fe20000000000 */
[----:B------:R-:W-:Y:S01]  /*1d8d0*/  IMAD.WIDE R10, R17, 0x2, R242 ;  /* 0x00000002110a7825 */ /* 0x000fe200078e02f2 */
[----:B------:R-:W-:Y:S01]  /*1d8e0*/  ULDC UR8, c[0x0][0x228] ;  /* 0x00008a0000087ab9 */ /* 0x000fe20000000800 */
[----:B------:R1:W-:Y:S02]  /*1d8f0*/  @P3 STG.E.U16 desc[UR6][R4.64], R13 ;  /* 0x0000000d04003986 */ /* 0x0003e4000c101506 */
[----:B------:R-:W-:-:S02]  /*1d900*/  VIADD R238, R238, 0x7e ;  /* 0x0000007eeeee7836 */ /* 0x000fc40000000000 */
[----:B0-----:R-:W-:Y:S01]  /*1d910*/  VIADD R15, R17, UR4 ;  /* 0x00000004110f7c36 */ /* 0x001fe20008000000 */
[----:B------:R-:W-:Y:S01]  /*1d920*/  @P4 STG.E.U16 desc[UR6][R8.64], R222 ;  /* 0x000000de08004986 */ /* 0x000fe2000c101506 */
[----:B------:R-:W-:-:S03]  /*1d930*/  ULDC UR4, c[0x0][0x228] ;  /* 0x00008a0000047ab9 */ /* 0x000fc60000000800 */
[----:B------:R0:W-:Y:S01]  /*1d940*/  @P5 STG.E.U16 desc[UR6][R10.64], R0 ;  /* 0x000000000a005986 */ /* 0x0001e2000c101506 */
[----:B------:R-:W-:Y:S01]  /*1d950*/  ISETP.LT.AND P5, PT, R227, UR4, !P2 ;  /* 0x00000004e3007c0c */ /* 0x000fe2000d7a1270 */
[----:B------:R-:W-:Y:S01]  /*1d960*/  ULDC UR4, c[0x0][0x228] ;  /* 0x00008a0000047ab9 */ /* 0x000fe20000000800 */
[----:B-1----:R-:W-:Y:S01]  /*1d970*/  IMAD.WIDE R12, R15, 0x2, R2 ;  /* 0x000000020f0c7825 */ /* 0x002fe200078e0202 */
[----:B------:R-:W-:Y:S02]  /*1d980*/  ISETP.GE.AND P0, PT, R238, UR23, PT ;  /* 0x00000017ee007c0c */ /* 0x000fe4000bf06270 */
[----:B------:R-:W-:Y:S01]  /*1d990*/  ISETP.LT.AND P4, PT, R223, UR5, !P2 ;  /* 0x00000005df007c0c */ /* 0x000fe2000d781270 */
[----:B------:R-:W-:Y:S01]  /*1d9a0*/  ULDC UR5, c[0x0][0x228] ;  /* 0x00008a0000057ab9 */ /* 0x000fe20000000800 */
[----:B------:R1:W-:Y:S01]  /*1d9b0*/  @P6 STG.E.U16 desc[UR6][R12.64], R226 ;  /* 0x000000e20c006986 */ /* 0x0003e2000c101506 */
[----:B------:R-:W-:Y:S01]  /*1d9c0*/  ISETP.LT.AND P2, PT, R252, UR4, !P2 ;  /* 0x00000004fc007c0c */ /* 0x000fe2000d741270 */
[----:B------:R-:W-:Y:S01]  /*1d9d0*/  IMAD.WIDE R4, R15, 0x2, R236 ;  /* 0x000000020f047825 */ /* 0x000fe200078e02ec */
[----:B------:R-:W-:Y:S01]  /*1d9e0*/  ISETP.LT.AND P6, PT, R239, UR5, !P0 ;  /* 0x00000005ef007c0c */ /* 0x000fe2000c7c1270 */
[----:B------:R-:W-:Y:S01]  /*1d9f0*/  ULDC UR4, c[0x0][0x248] ;  /* 0x0000920000047ab9 */ /* 0x000fe20000000800 */
[----:B0-----:R-:W-:Y:S01]  /*1da00*/  PRMT R11, R226, 0x7632, R11 ;  /* 0x00007632e20b7816 */ /* 0x001fe2000000000b */
[C---:B------:R-:W-:Y:S01]  /*1da10*/  VIADD R17, R15.reuse, UR4 ;  /* 0x000000040f117c36 */ /* 0x040fe20008000000 */
[----:B------:R-:W-:Y:S01]  /*1da20*/  ULDC UR5, c[0x0][0x228] ;  /* 0x00008a0000057ab9 */ /* 0x000fe20000000800 */
[----:B------:R-:W-:Y:S01]  /*1da30*/  IMAD.WIDE R8, R15, 0x2, R240 ;  /* 0x000000020f087825 */ /* 0x000fe200078e02f0 */
[----:B------:R-:W-:Y:S01]  /*1da40*/  ULDC UR4, c[0x0][0x228] ;  /* 0x00008a0000047ab9 */ /* 0x000fe20000000800 */
[----:B------:R0:W-:Y:S02]  /*1da50*/  @P5 STG.E.U16 desc[UR6][R4.64], R11 ;  /* 0x0000000b04005986 */ /* 0x0001e4000c101506 */
[----:B-1----:R-:W-:Y:S01]  /*1da60*/  IMAD.WIDE R12, R17, 0x2, R2 ;  /* 0x00000002110c7825 */ /* 0x002fe200078e0202 */
[C---:B------:R-:W-:Y:S01]  /*1da70*/  ISETP.LT.AND P5, PT, R227.reuse, UR4, !P0 ;  /* 0x00000004e3007c0c */ /* 0x040fe2000c7a1270 */
[----:B------:R-:W-:Y:S01]  /*1da80*/  @P4 STG.E.U16 desc[UR6][R8.64], R6 ;  /* 0x0000000608004986 */ /* 0x000fe2000c101506 */
[----:B------:R-:W-:Y:S01]  /*1da90*/  ISETP.LT.AND P4, PT, R227, UR5, !P1 ;  /* 0x00000005e3007c0c */ /* 0x000fe2000cf81270 */
[----:B------:R-:W-:Y:S01]  /*1daa0*/  ULDC UR5, c[0x0][0x228] ;  /* 0x00008a0000057ab9 */ /* 0x000fe20000000800 */
[----:B------:R-:W-:Y:S01]  /*1dab0*/  ULDC UR4, c[0x0][0x228] ;  /* 0x00008a0000047ab9 */ /* 0x000fe20000000800 */
[----:B------:R-:W3:Y:S01]  /*1dac0*/  LDL.LU R227, [R1+0xc08] ;  /* 0x000c080001e37983 */ /* 0x000ee20000300800 */
[----:B0-----:R-:W-:Y:S01]  /*1dad0*/  PRMT R5, R6, 0x7632, R5 ;  /* 0x0000763206057816 */ /* 0x001fe20000000005 */
[----:B------:R-:W-:-:S05]  /*1dae0*/  IMAD.WIDE R10, R15, 0x2, R242 ;  /* 0x000000020f0a7825 */ /* 0x000fca00078e02f2 */
[----:B------:R0:W-:Y:S01]  /*1daf0*/  @P2 STG.E.U16 desc[UR6][R10.64], R5 ;  /* 0x000000050a002986 */ /* 0x0001e2000c101506 */
[C---:B------:R-:W-:Y:S01]  /*1db00*/  ISETP.LT.AND P2, PT, R223.reuse, UR5, !P1 ;  /* 0x00000005df007c0c */ /* 0x040fe2000cf41270 */
[----:B------:R-:W-:Y:S02]  /*1db10*/  ULDC UR5, c[0x0][0x228] ;  /* 0x00008a0000057ab9 */ /* 0x000fe40000000800 */
[----:B--2---:R1:W-:Y:S01]  /*1db20*/  @P6 STG.E.U16 desc[UR6][R12.64], R219 ;  /* 0x000000db0c006986 */ /* 0x0043e2000c101506 */
[----:B------:R-:W-:Y:S01]  /*1db30*/  ISETP.LT.AND P6, PT, R223, UR4, !P0 ;  /* 0x00000004df007c0c */ /* 0x000fe2000c7c1270 */
[----:B------:R-:W-:Y:S02]  /*1db40*/  ULDC UR4, c[0x0][0x248] ;  /* 0x0000920000047ab9 */ /* 0x000fe40000000800 */
[----:B------:R-:W2:Y:S01]  /*1db50*/  LDL.LU R223, [R1+0xc04] ;  /* 0x000c040001df7983 */ /* 0x000ea20000300800 */
[C---:B------:R-:W-:Y:S02]  /*1db60*/  ISETP.LT.AND P0, PT, R252.reuse, UR5, !P0 ;  /* 0x00000005fc007c0c */ /* 0x040fe4000c701270 */
[----:B------:R-:W-:Y:S01]  /*1db70*/  ISETP.LT.AND P3, PT, R239, UR8, !P1 ;  /* 0x00000008ef007c0c */ /* 0x000fe2000cf61270 */
[----:B------:R-:W-:Y:S01]  /*1db80*/  ULDC UR8, c[0x0][0x228] ;  /* 0x00008a0000087ab9 */ /* 0x000fe20000000800 */
[C---:B------:R-:W-:Y:S01]  /*1db90*/  VIADD R15, R17.reuse, UR4 ;  /* 0x00000004110f7c36 */ /* 0x040fe20008000000 */
[----:B------:R-:W-:Y:S01]  /*1dba0*/  ISETP.LT.AND P1, PT, R252, UR8, !P1 ;  /* 0x00000008fc007c0c */ /* 0x000fe2000cf21270 */
[----:B0-----:R-:W-:Y:S01]  /*1dbb0*/  IMAD.WIDE R4, R17, 0x2, R236 ;  /* 0x0000000211047825 */ /* 0x001fe200078e02ec */
[----:B-1----:R-:W-:-:S03]  /*1dbc0*/  PRMT R219, R219, 0x7632, R219 ;  /* 0x00007632dbdb7816 */ /* 0x002fc600000000db */
[----:B------:R-:W-:-:S04]  /*1dbd0*/  IMAD.WIDE R8, R17, 0x2, R240 ;  /* 0x0000000211087825 */ /* 0x000fc800078e02f0 */
[----:B------:R-:W-:Y:S01]  /*1dbe0*/  IMAD.WIDE R10, R17, 0x2, R242 ;  /* 0x00000002110a7825 */ /* 0x000fe200078e02f2 */
[----:B------:R0:W-:Y:S03]  /*1dbf0*/  @P5 STG.E.U16 desc[UR6][R4.64], R219 ;  /* 0x000000db04005986 */ /* 0x0001e6000c101506 */
[----:B------:R-:W-:-:S04]  /*1dc00*/  IMAD.WIDE R2, R15, 0x2, R2 ;  /* 0x000000020f027825 */ /* 0x000fc800078e0202 */
[----:B------:R-:W-:-:S04]  /*1dc10*/  IMAD.WIDE R236, R15, 0x2, R236 ;  /* 0x000000020fec7825 */ /* 0x000fc800078e02ec */
[----:B------:R-:W-:-:S04]  /*1dc20*/  IMAD.WIDE R240, R15, 0x2, R240 ;  /* 0x000000020ff07825 */ /* 0x000fc800078e02f0 */
[----:B------:R-:W-:Y:S01]  /*1dc30*/  IMAD.WIDE R242, R15, 0x2, R242 ;  /* 0x000000020ff27825 */ /* 0x000fe200078e02f2 */
[----:B---3--:R-:W-:Y:S02]  /*1dc40*/  PRMT R118, R227, 0x7632, R118 ;  /* 0x00007632e3767816 */ /* 0x008fe40000000076 */
[----:B--2---:R-:W-:Y:S01]  /*1dc50*/  PRMT R0, R223, 0x7632, R0 ;  /* 0x00007632df007816 */ /* 0x004fe20000000000 */
[----:B------:R0:W-:Y:S04]  /*1dc60*/  @P6 STG.E.U16 desc[UR6][R8.64], R223 ;  /* 0x000000df08006986 */ /* 0x0001e8000c101506 */
[----:B------:R0:W-:Y:S04]  /*1dc70*/  @P0 STG.E.U16 desc[UR6][R10.64], R0 ;  /* 0x000000000a000986 */ /* 0x0001e8000c101506 */
[----:B------:R0:W-:Y:S04]  /*1dc80*/  @P3 STG.E.U16 desc[UR6][R2.64], R227 ;  /* 0x000000e302003986 */ /* 0x0001e8000c101506 */
[----:B------:R0:W-:Y:S04]  /*1dc90*/  @P4 STG.E.U16 desc[UR6][R236.64], R118 ;  /* 0x00000076ec004986 */ /* 0x0001e8000c101506 */
[----:B------:R0:W-:Y:S01]  /*1dca0*/  @P2 STG.E.U16 desc[UR6][R240.64], R7 ;  /* 0x00000007f0002986 */ /* 0x0001e2000c101506 */
[----:B------:R-:W-:Y:S05]  /*1dcb0*/  @!P1 EXIT ;  /* 0x000000000000994d */ /* 0x000fea0003800000 */
[----:B------:R-:W-:-:S05]  /*1dcc0*/  PRMT R121, R7, 0x7632, R121 ;  /* 0x0000763207797816 */ /* 0x000fca0000000079 */
[----:B------:R-:W-:Y:S01]  /*1dcd0*/  STG.E.U16 desc[UR6][R242.64], R121 ;  /* 0x00000079f2007986 */ /* 0x000fe2000c101506 */
[----:B------:R-:W-:Y:S05]  /*1dce0*/  EXIT ;  /* 0x000000000000794d */ /* 0x000fea0003800000 */
.L_x_2:
[----:B------:R-:W-:-:S00]  /*1dcf0*/  BRA `(.L_x_2) ;  /* 0xfffffffc00fc7947 */ /* 0x000fc0000383ffff */
[----:B------:R-:W-:-:S00]  /*1dd00*/  NOP ;  /* 0x0000000000007918 */ /* 0x000fc00000000000 */
[----:B------:R-:W-:-:S00]  /*1dd10*/  NOP ;  /* 0x0000000000007918 */ /* 0x000fc00000000000 */
[----:B------:R-:W-:-:S00]  /*1dd20*/  NOP ;  /* 0x0000000000007918 */ /* 0x000fc00000000000 */
[----:B------:R-:W-:-:S00]  /*1dd30*/  NOP ;  /* 0x0000000000007918 */ /* 0x000fc00000000000 */
[----:B------:R-:W-:-:S00]  /*1dd40*/  NOP ;  /* 0x0000000000007918 */ /* 0x000fc00000000000 */
[----:B------:R-:W-:-:S00]  /*1dd50*/  NOP ;  /* 0x0000000000007918 */ /* 0x000fc00000000000 */
[----:B------:R-:W-:-:S00]  /*1dd60*/  NOP ;  /* 0x0000000000007918 */ /* 0x000fc00000000000 */
[----:B------:R-:W-:-:S00]  /*1dd70*/  NOP ;  /* 0x0000000000007918 */ /* 0x000fc00000000000 */
.L_x_3:


//--------------------- .nv.shared.matmul_kernel  --------------------------
	.section	.nv.shared.matmul_kernel,"aw",@nobits
	.sectionflags	@""
	.align	16
	.zero		1024


//--------------------- .nv.shared.reserved.0     --------------------------
	.section	.nv.shared.reserved.0,"aw",@nobits
	.weak		__nv_reservedSMEM_offset_0_alias
	.size		__nv_reservedSMEM_offset_0_alias, 0, 0
	.other		__nv_reservedSMEM_offset_0_alias,@"STO_CUDA_RESERVED_SHARED STV_DEFAULT"
__nv_reservedSMEM_offset_0_alias:
	.zero		0


//--------------------- .nv.constant0.matmul_kernel --------------------------
	.section	.nv.constant0.matmul_kernel,"a",@progbits
	.sectionflags	@""
	.align	4
.nv.constant0.matmul_kernel:
	.zero		608


//--------------------- SYMBOLS --------------------------

	.type		.nv.reservedSmem.offset0,@object
	.size		.nv.reservedSmem.offset0,0x4
